//
// Generated by NVIDIA NVVM Compiler
//
// Compiler Build ID: CL-36424714
// Cuda compilation tools, release 13.0, V13.0.88
// Based on NVVM 20.0.0
//

.version 9.0
.target sm_100
.address_size 64

	// .globl	_ZN6tetsuo11mine_kernelEPKjS1_jPjS2_
.const .align 4 .b8 _ZN6tetsuo1KE[256] = {152, 47, 138, 66, 145, 68, 55, 113, 207, 251, 192, 181, 165, 219, 181, 233, 91, 194, 86, 57, 241, 17, 241, 89, 164, 130, 63, 146, 213, 94, 28, 171, 152, 170, 7, 216, 1, 91, 131, 18, 190, 133, 49, 36, 195, 125, 12, 85, 116, 93, 190, 114, 254, 177, 222, 128, 167, 6, 220, 155, 116, 241, 155, 193, 193, 105, 155, 228, 134, 71, 190, 239, 198, 157, 193, 15, 204, 161, 12, 36, 111, 44, 233, 45, 170, 132, 116, 74, 220, 169, 176, 92, 218, 136, 249, 118, 82, 81, 62, 152, 109, 198, 49, 168, 200, 39, 3, 176, 199, 127, 89, 191, 243, 11, 224, 198, 71, 145, 167, 213, 81, 99, 202, 6, 103, 41, 41, 20, 133, 10, 183, 39, 56, 33, 27, 46, 252, 109, 44, 77, 19, 13, 56, 83, 84, 115, 10, 101, 187, 10, 106, 118, 46, 201, 194, 129, 133, 44, 114, 146, 161, 232, 191, 162, 75, 102, 26, 168, 112, 139, 75, 194, 163, 81, 108, 199, 25, 232, 146, 209, 36, 6, 153, 214, 133, 53, 14, 244, 112, 160, 106, 16, 22, 193, 164, 25, 8, 108, 55, 30, 76, 119, 72, 39, 181, 188, 176, 52, 179, 12, 28, 57, 74, 170, 216, 78, 79, 202, 156, 91, 243, 111, 46, 104, 238, 130, 143, 116, 111, 99, 165, 120, 20, 120, 200, 132, 8, 2, 199, 140, 250, 255, 190, 144, 235, 108, 80, 164, 247, 163, 249, 190, 242, 120, 113, 198};
.const .align 4 .b8 _ZN6tetsuo6H_INITE[32] = {103, 230, 9, 106, 133, 174, 103, 187, 114, 243, 110, 60, 58, 245, 79, 165, 127, 82, 14, 81, 140, 104, 5, 155, 171, 217, 131, 31, 25, 205, 224, 91};

.visible .entry _ZN6tetsuo11mine_kernelEPKjS1_jPjS2_(
	.param .u64 .ptr .align 1 _ZN6tetsuo11mine_kernelEPKjS1_jPjS2__param_0,
	.param .u64 .ptr .align 1 _ZN6tetsuo11mine_kernelEPKjS1_jPjS2__param_1,
	.param .u32 _ZN6tetsuo11mine_kernelEPKjS1_jPjS2__param_2,
	.param .u64 .ptr .align 1 _ZN6tetsuo11mine_kernelEPKjS1_jPjS2__param_3,
	.param .u64 .ptr .align 1 _ZN6tetsuo11mine_kernelEPKjS1_jPjS2__param_4
)
{
	.reg .pred 	%p<18>;
	.reg .b32 	%r<6631>;
	.reg .b64 	%rd<14>;

	ld.param.u64 	%rd5, [_ZN6tetsuo11mine_kernelEPKjS1_jPjS2__param_4];
	cvta.to.global.u64 	%rd6, %rd5;
	ld.global.u32 	%r18, [%rd6];
	setp.ne.s32 	%p1, %r18, 0;
	@%p1 bra 	$L__BB0_18;
	ld.param.u32 	%r6630, [_ZN6tetsuo11mine_kernelEPKjS1_jPjS2__param_2];
	ld.param.u64 	%rd11, [_ZN6tetsuo11mine_kernelEPKjS1_jPjS2__param_1];
	ld.param.u64 	%rd10, [_ZN6tetsuo11mine_kernelEPKjS1_jPjS2__param_0];
	cvta.to.global.u64 	%rd7, %rd10;
	ld.const.u32 	%r19, [_ZN6tetsuo6H_INITE];
	ld.const.u32 	%r20, [_ZN6tetsuo6H_INITE+4];
	ld.const.u32 	%r21, [_ZN6tetsuo6H_INITE+8];
	ld.const.u32 	%r22, [_ZN6tetsuo6H_INITE+12];
	ld.const.u32 	%r23, [_ZN6tetsuo6H_INITE+16];
	ld.const.u32 	%r24, [_ZN6tetsuo6H_INITE+20];
	ld.const.u32 	%r25, [_ZN6tetsuo6H_INITE+24];
	ld.const.u32 	%r26, [_ZN6tetsuo6H_INITE+28];
	ld.global.nc.u32 	%r27, [%rd7];
	mov.b32 	%r28, 291;
	mov.b32 	%r29, 0;
	prmt.b32 	%r30, %r27, %r29, %r28;
	ld.global.nc.u32 	%r31, [%rd7+4];
	prmt.b32 	%r32, %r31, %r29, %r28;
	ld.global.nc.u32 	%r33, [%rd7+8];
	prmt.b32 	%r34, %r33, %r29, %r28;
	ld.global.nc.u32 	%r35, [%rd7+12];
	prmt.b32 	%r36, %r35, %r29, %r28;
	ld.global.nc.u32 	%r37, [%rd7+16];
	prmt.b32 	%r38, %r37, %r29, %r28;
	ld.global.nc.u32 	%r39, [%rd7+20];
	prmt.b32 	%r40, %r39, %r29, %r28;
	ld.global.nc.u32 	%r41, [%rd7+24];
	prmt.b32 	%r42, %r41, %r29, %r28;
	ld.global.nc.u32 	%r43, [%rd7+28];
	prmt.b32 	%r44, %r43, %r29, %r28;
	ld.global.nc.u32 	%r45, [%rd7+32];
	prmt.b32 	%r46, %r45, %r29, %r28;
	ld.global.nc.u32 	%r47, [%rd7+36];
	prmt.b32 	%r48, %r47, %r29, %r28;
	ld.global.nc.u32 	%r49, [%rd7+40];
	prmt.b32 	%r50, %r49, %r29, %r28;
	ld.global.nc.u32 	%r51, [%rd7+44];
	prmt.b32 	%r52, %r51, %r29, %r28;
	ld.global.nc.u32 	%r53, [%rd7+48];
	prmt.b32 	%r54, %r53, %r29, %r28;
	ld.global.nc.u32 	%r55, [%rd7+52];
	prmt.b32 	%r56, %r55, %r29, %r28;
	ld.global.nc.u32 	%r57, [%rd7+56];
	prmt.b32 	%r58, %r57, %r29, %r28;
	ld.global.nc.u32 	%r59, [%rd7+60];
	prmt.b32 	%r60, %r59, %r29, %r28;
	shf.l.wrap.b32 	%r61, %r58, %r58, 15;
	shf.l.wrap.b32 	%r62, %r58, %r58, 13;
	xor.b32  	%r63, %r61, %r62;
	shr.u32 	%r64, %r58, 10;
	xor.b32  	%r65, %r63, %r64;
	add.s32 	%r66, %r65, %r48;
	shf.l.wrap.b32 	%r67, %r32, %r32, 25;
	shf.l.wrap.b32 	%r68, %r32, %r32, 14;
	xor.b32  	%r69, %r67, %r68;
	shr.u32 	%r70, %r32, 3;
	xor.b32  	%r71, %r69, %r70;
	add.s32 	%r72, %r66, %r30;
	add.s32 	%r73, %r72, %r71;
	shf.l.wrap.b32 	%r74, %r60, %r60, 15;
	shf.l.wrap.b32 	%r75, %r60, %r60, 13;
	xor.b32  	%r76, %r74, %r75;
	shr.u32 	%r77, %r60, 10;
	xor.b32  	%r78, %r76, %r77;
	add.s32 	%r79, %r78, %r50;
	shf.l.wrap.b32 	%r80, %r34, %r34, 25;
	shf.l.wrap.b32 	%r81, %r34, %r34, 14;
	xor.b32  	%r82, %r80, %r81;
	shr.u32 	%r83, %r34, 3;
	xor.b32  	%r84, %r82, %r83;
	add.s32 	%r85, %r79, %r32;
	add.s32 	%r86, %r85, %r84;
	shf.l.wrap.b32 	%r87, %r73, %r73, 15;
	shf.l.wrap.b32 	%r88, %r73, %r73, 13;
	xor.b32  	%r89, %r87, %r88;
	shr.u32 	%r90, %r73, 10;
	xor.b32  	%r91, %r89, %r90;
	add.s32 	%r92, %r91, %r52;
	shf.l.wrap.b32 	%r93, %r36, %r36, 25;
	shf.l.wrap.b32 	%r94, %r36, %r36, 14;
	xor.b32  	%r95, %r93, %r94;
	shr.u32 	%r96, %r36, 3;
	xor.b32  	%r97, %r95, %r96;
	add.s32 	%r98, %r92, %r34;
	add.s32 	%r99, %r98, %r97;
	shf.l.wrap.b32 	%r100, %r86, %r86, 15;
	shf.l.wrap.b32 	%r101, %r86, %r86, 13;
	xor.b32  	%r102, %r100, %r101;
	shr.u32 	%r103, %r86, 10;
	xor.b32  	%r104, %r102, %r103;
	add.s32 	%r105, %r104, %r54;
	shf.l.wrap.b32 	%r106, %r38, %r38, 25;
	shf.l.wrap.b32 	%r107, %r38, %r38, 14;
	xor.b32  	%r108, %r106, %r107;
	shr.u32 	%r109, %r38, 3;
	xor.b32  	%r110, %r108, %r109;
	add.s32 	%r111, %r105, %r36;
	add.s32 	%r112, %r111, %r110;
	shf.l.wrap.b32 	%r113, %r99, %r99, 15;
	shf.l.wrap.b32 	%r114, %r99, %r99, 13;
	xor.b32  	%r115, %r113, %r114;
	shr.u32 	%r116, %r99, 10;
	xor.b32  	%r117, %r115, %r116;
	add.s32 	%r118, %r117, %r56;
	shf.l.wrap.b32 	%r119, %r40, %r40, 25;
	shf.l.wrap.b32 	%r120, %r40, %r40, 14;
	xor.b32  	%r121, %r119, %r120;
	shr.u32 	%r122, %r40, 3;
	xor.b32  	%r123, %r121, %r122;
	add.s32 	%r124, %r118, %r38;
	add.s32 	%r125, %r124, %r123;
	shf.l.wrap.b32 	%r126, %r112, %r112, 15;
	shf.l.wrap.b32 	%r127, %r112, %r112, 13;
	xor.b32  	%r128, %r126, %r127;
	shr.u32 	%r129, %r112, 10;
	xor.b32  	%r130, %r128, %r129;
	add.s32 	%r131, %r130, %r58;
	shf.l.wrap.b32 	%r132, %r42, %r42, 25;
	shf.l.wrap.b32 	%r133, %r42, %r42, 14;
	xor.b32  	%r134, %r132, %r133;
	shr.u32 	%r135, %r42, 3;
	xor.b32  	%r136, %r134, %r135;
	add.s32 	%r137, %r131, %r40;
	add.s32 	%r138, %r137, %r136;
	shf.l.wrap.b32 	%r139, %r125, %r125, 15;
	shf.l.wrap.b32 	%r140, %r125, %r125, 13;
	xor.b32  	%r141, %r139, %r140;
	shr.u32 	%r142, %r125, 10;
	xor.b32  	%r143, %r141, %r142;
	add.s32 	%r144, %r143, %r60;
	shf.l.wrap.b32 	%r145, %r44, %r44, 25;
	shf.l.wrap.b32 	%r146, %r44, %r44, 14;
	xor.b32  	%r147, %r145, %r146;
	shr.u32 	%r148, %r44, 3;
	xor.b32  	%r149, %r147, %r148;
	add.s32 	%r150, %r144, %r42;
	add.s32 	%r151, %r150, %r149;
	shf.l.wrap.b32 	%r152, %r138, %r138, 15;
	shf.l.wrap.b32 	%r153, %r138, %r138, 13;
	xor.b32  	%r154, %r152, %r153;
	shr.u32 	%r155, %r138, 10;
	xor.b32  	%r156, %r154, %r155;
	add.s32 	%r157, %r156, %r73;
	shf.l.wrap.b32 	%r158, %r46, %r46, 25;
	shf.l.wrap.b32 	%r159, %r46, %r46, 14;
	xor.b32  	%r160, %r158, %r159;
	shr.u32 	%r161, %r46, 3;
	xor.b32  	%r162, %r160, %r161;
	add.s32 	%r163, %r157, %r44;
	add.s32 	%r164, %r163, %r162;
	shf.l.wrap.b32 	%r165, %r151, %r151, 15;
	shf.l.wrap.b32 	%r166, %r151, %r151, 13;
	xor.b32  	%r167, %r165, %r166;
	shr.u32 	%r168, %r151, 10;
	xor.b32  	%r169, %r167, %r168;
	add.s32 	%r170, %r169, %r86;
	shf.l.wrap.b32 	%r171, %r48, %r48, 25;
	shf.l.wrap.b32 	%r172, %r48, %r48, 14;
	xor.b32  	%r173, %r171, %r172;
	shr.u32 	%r174, %r48, 3;
	xor.b32  	%r175, %r173, %r174;
	add.s32 	%r176, %r170, %r46;
	add.s32 	%r177, %r176, %r175;
	shf.l.wrap.b32 	%r178, %r164, %r164, 15;
	shf.l.wrap.b32 	%r179, %r164, %r164, 13;
	xor.b32  	%r180, %r178, %r179;
	shr.u32 	%r181, %r164, 10;
	xor.b32  	%r182, %r180, %r181;
	add.s32 	%r183, %r182, %r99;
	shf.l.wrap.b32 	%r184, %r50, %r50, 25;
	shf.l.wrap.b32 	%r185, %r50, %r50, 14;
	xor.b32  	%r186, %r184, %r185;
	shr.u32 	%r187, %r50, 3;
	xor.b32  	%r188, %r186, %r187;
	add.s32 	%r189, %r183, %r48;
	add.s32 	%r190, %r189, %r188;
	shf.l.wrap.b32 	%r191, %r177, %r177, 15;
	shf.l.wrap.b32 	%r192, %r177, %r177, 13;
	xor.b32  	%r193, %r191, %r192;
	shr.u32 	%r194, %r177, 10;
	xor.b32  	%r195, %r193, %r194;
	add.s32 	%r196, %r195, %r112;
	shf.l.wrap.b32 	%r197, %r52, %r52, 25;
	shf.l.wrap.b32 	%r198, %r52, %r52, 14;
	xor.b32  	%r199, %r197, %r198;
	shr.u32 	%r200, %r52, 3;
	xor.b32  	%r201, %r199, %r200;
	add.s32 	%r202, %r196, %r50;
	add.s32 	%r203, %r202, %r201;
	shf.l.wrap.b32 	%r204, %r190, %r190, 15;
	shf.l.wrap.b32 	%r205, %r190, %r190, 13;
	xor.b32  	%r206, %r204, %r205;
	shr.u32 	%r207, %r190, 10;
	xor.b32  	%r208, %r206, %r207;
	add.s32 	%r209, %r208, %r125;
	shf.l.wrap.b32 	%r210, %r54, %r54, 25;
	shf.l.wrap.b32 	%r211, %r54, %r54, 14;
	xor.b32  	%r212, %r210, %r211;
	shr.u32 	%r213, %r54, 3;
	xor.b32  	%r214, %r212, %r213;
	add.s32 	%r215, %r209, %r52;
	add.s32 	%r216, %r215, %r214;
	shf.l.wrap.b32 	%r217, %r203, %r203, 15;
	shf.l.wrap.b32 	%r218, %r203, %r203, 13;
	xor.b32  	%r219, %r217, %r218;
	shr.u32 	%r220, %r203, 10;
	xor.b32  	%r221, %r219, %r220;
	add.s32 	%r222, %r221, %r138;
	shf.l.wrap.b32 	%r223, %r56, %r56, 25;
	shf.l.wrap.b32 	%r224, %r56, %r56, 14;
	xor.b32  	%r225, %r223, %r224;
	shr.u32 	%r226, %r56, 3;
	xor.b32  	%r227, %r225, %r226;
	add.s32 	%r228, %r222, %r54;
	add.s32 	%r229, %r228, %r227;
	shf.l.wrap.b32 	%r230, %r216, %r216, 15;
	shf.l.wrap.b32 	%r231, %r216, %r216, 13;
	xor.b32  	%r232, %r230, %r231;
	shr.u32 	%r233, %r216, 10;
	xor.b32  	%r234, %r232, %r233;
	add.s32 	%r235, %r234, %r151;
	shf.l.wrap.b32 	%r236, %r58, %r58, 25;
	shf.l.wrap.b32 	%r237, %r58, %r58, 14;
	xor.b32  	%r238, %r236, %r237;
	shr.u32 	%r239, %r58, 3;
	xor.b32  	%r240, %r238, %r239;
	add.s32 	%r241, %r235, %r56;
	add.s32 	%r242, %r241, %r240;
	shf.l.wrap.b32 	%r243, %r229, %r229, 15;
	shf.l.wrap.b32 	%r244, %r229, %r229, 13;
	xor.b32  	%r245, %r243, %r244;
	shr.u32 	%r246, %r229, 10;
	xor.b32  	%r247, %r245, %r246;
	add.s32 	%r248, %r247, %r164;
	shf.l.wrap.b32 	%r249, %r60, %r60, 25;
	shf.l.wrap.b32 	%r250, %r60, %r60, 14;
	xor.b32  	%r251, %r249, %r250;
	shr.u32 	%r252, %r60, 3;
	xor.b32  	%r253, %r251, %r252;
	add.s32 	%r254, %r248, %r58;
	add.s32 	%r255, %r254, %r253;
	shf.l.wrap.b32 	%r256, %r242, %r242, 15;
	shf.l.wrap.b32 	%r257, %r242, %r242, 13;
	xor.b32  	%r258, %r256, %r257;
	shr.u32 	%r259, %r242, 10;
	xor.b32  	%r260, %r258, %r259;
	add.s32 	%r261, %r260, %r177;
	shf.l.wrap.b32 	%r262, %r73, %r73, 25;
	shf.l.wrap.b32 	%r263, %r73, %r73, 14;
	xor.b32  	%r264, %r262, %r263;
	shr.u32 	%r265, %r73, 3;
	xor.b32  	%r266, %r264, %r265;
	add.s32 	%r267, %r261, %r60;
	add.s32 	%r268, %r267, %r266;
	shf.l.wrap.b32 	%r269, %r255, %r255, 15;
	shf.l.wrap.b32 	%r270, %r255, %r255, 13;
	xor.b32  	%r271, %r269, %r270;
	shr.u32 	%r272, %r255, 10;
	xor.b32  	%r273, %r271, %r272;
	add.s32 	%r274, %r273, %r190;
	shf.l.wrap.b32 	%r275, %r86, %r86, 25;
	shf.l.wrap.b32 	%r276, %r86, %r86, 14;
	xor.b32  	%r277, %r275, %r276;
	shr.u32 	%r278, %r86, 3;
	xor.b32  	%r279, %r277, %r278;
	add.s32 	%r280, %r274, %r73;
	add.s32 	%r281, %r280, %r279;
	shf.l.wrap.b32 	%r282, %r268, %r268, 15;
	shf.l.wrap.b32 	%r283, %r268, %r268, 13;
	xor.b32  	%r284, %r282, %r283;
	shr.u32 	%r285, %r268, 10;
	xor.b32  	%r286, %r284, %r285;
	add.s32 	%r287, %r286, %r203;
	shf.l.wrap.b32 	%r288, %r99, %r99, 25;
	shf.l.wrap.b32 	%r289, %r99, %r99, 14;
	xor.b32  	%r290, %r288, %r289;
	shr.u32 	%r291, %r99, 3;
	xor.b32  	%r292, %r290, %r291;
	add.s32 	%r293, %r287, %r86;
	add.s32 	%r294, %r293, %r292;
	shf.l.wrap.b32 	%r295, %r281, %r281, 15;
	shf.l.wrap.b32 	%r296, %r281, %r281, 13;
	xor.b32  	%r297, %r295, %r296;
	shr.u32 	%r298, %r281, 10;
	xor.b32  	%r299, %r297, %r298;
	add.s32 	%r300, %r299, %r216;
	shf.l.wrap.b32 	%r301, %r112, %r112, 25;
	shf.l.wrap.b32 	%r302, %r112, %r112, 14;
	xor.b32  	%r303, %r301, %r302;
	shr.u32 	%r304, %r112, 3;
	xor.b32  	%r305, %r303, %r304;
	add.s32 	%r306, %r300, %r99;
	add.s32 	%r307, %r306, %r305;
	shf.l.wrap.b32 	%r308, %r294, %r294, 15;
	shf.l.wrap.b32 	%r309, %r294, %r294, 13;
	xor.b32  	%r310, %r308, %r309;
	shr.u32 	%r311, %r294, 10;
	xor.b32  	%r312, %r310, %r311;
	add.s32 	%r313, %r312, %r229;
	shf.l.wrap.b32 	%r314, %r125, %r125, 25;
	shf.l.wrap.b32 	%r315, %r125, %r125, 14;
	xor.b32  	%r316, %r314, %r315;
	shr.u32 	%r317, %r125, 3;
	xor.b32  	%r318, %r316, %r317;
	add.s32 	%r319, %r313, %r112;
	add.s32 	%r320, %r319, %r318;
	shf.l.wrap.b32 	%r321, %r307, %r307, 15;
	shf.l.wrap.b32 	%r322, %r307, %r307, 13;
	xor.b32  	%r323, %r321, %r322;
	shr.u32 	%r324, %r307, 10;
	xor.b32  	%r325, %r323, %r324;
	add.s32 	%r326, %r325, %r242;
	shf.l.wrap.b32 	%r327, %r138, %r138, 25;
	shf.l.wrap.b32 	%r328, %r138, %r138, 14;
	xor.b32  	%r329, %r327, %r328;
	shr.u32 	%r330, %r138, 3;
	xor.b32  	%r331, %r329, %r330;
	add.s32 	%r332, %r326, %r125;
	add.s32 	%r333, %r332, %r331;
	shf.l.wrap.b32 	%r334, %r320, %r320, 15;
	shf.l.wrap.b32 	%r335, %r320, %r320, 13;
	xor.b32  	%r336, %r334, %r335;
	shr.u32 	%r337, %r320, 10;
	xor.b32  	%r338, %r336, %r337;
	add.s32 	%r339, %r338, %r255;
	shf.l.wrap.b32 	%r340, %r151, %r151, 25;
	shf.l.wrap.b32 	%r341, %r151, %r151, 14;
	xor.b32  	%r342, %r340, %r341;
	shr.u32 	%r343, %r151, 3;
	xor.b32  	%r344, %r342, %r343;
	add.s32 	%r345, %r339, %r138;
	add.s32 	%r346, %r345, %r344;
	shf.l.wrap.b32 	%r347, %r333, %r333, 15;
	shf.l.wrap.b32 	%r348, %r333, %r333, 13;
	xor.b32  	%r349, %r347, %r348;
	shr.u32 	%r350, %r333, 10;
	xor.b32  	%r351, %r349, %r350;
	add.s32 	%r352, %r351, %r268;
	shf.l.wrap.b32 	%r353, %r164, %r164, 25;
	shf.l.wrap.b32 	%r354, %r164, %r164, 14;
	xor.b32  	%r355, %r353, %r354;
	shr.u32 	%r356, %r164, 3;
	xor.b32  	%r357, %r355, %r356;
	add.s32 	%r358, %r352, %r151;
	add.s32 	%r359, %r358, %r357;
	shf.l.wrap.b32 	%r360, %r346, %r346, 15;
	shf.l.wrap.b32 	%r361, %r346, %r346, 13;
	xor.b32  	%r362, %r360, %r361;
	shr.u32 	%r363, %r346, 10;
	xor.b32  	%r364, %r362, %r363;
	add.s32 	%r365, %r364, %r281;
	shf.l.wrap.b32 	%r366, %r177, %r177, 25;
	shf.l.wrap.b32 	%r367, %r177, %r177, 14;
	xor.b32  	%r368, %r366, %r367;
	shr.u32 	%r369, %r177, 3;
	xor.b32  	%r370, %r368, %r369;
	add.s32 	%r371, %r365, %r164;
	add.s32 	%r372, %r371, %r370;
	shf.l.wrap.b32 	%r373, %r359, %r359, 15;
	shf.l.wrap.b32 	%r374, %r359, %r359, 13;
	xor.b32  	%r375, %r373, %r374;
	shr.u32 	%r376, %r359, 10;
	xor.b32  	%r377, %r375, %r376;
	add.s32 	%r378, %r377, %r294;
	shf.l.wrap.b32 	%r379, %r190, %r190, 25;
	shf.l.wrap.b32 	%r380, %r190, %r190, 14;
	xor.b32  	%r381, %r379, %r380;
	shr.u32 	%r382, %r190, 3;
	xor.b32  	%r383, %r381, %r382;
	add.s32 	%r384, %r378, %r177;
	add.s32 	%r385, %r384, %r383;
	shf.l.wrap.b32 	%r386, %r372, %r372, 15;
	shf.l.wrap.b32 	%r387, %r372, %r372, 13;
	xor.b32  	%r388, %r386, %r387;
	shr.u32 	%r389, %r372, 10;
	xor.b32  	%r390, %r388, %r389;
	add.s32 	%r391, %r390, %r307;
	shf.l.wrap.b32 	%r392, %r203, %r203, 25;
	shf.l.wrap.b32 	%r393, %r203, %r203, 14;
	xor.b32  	%r394, %r392, %r393;
	shr.u32 	%r395, %r203, 3;
	xor.b32  	%r396, %r394, %r395;
	add.s32 	%r397, %r391, %r190;
	add.s32 	%r398, %r397, %r396;
	shf.l.wrap.b32 	%r399, %r385, %r385, 15;
	shf.l.wrap.b32 	%r400, %r385, %r385, 13;
	xor.b32  	%r401, %r399, %r400;
	shr.u32 	%r402, %r385, 10;
	xor.b32  	%r403, %r401, %r402;
	add.s32 	%r404, %r403, %r320;
	shf.l.wrap.b32 	%r405, %r216, %r216, 25;
	shf.l.wrap.b32 	%r406, %r216, %r216, 14;
	xor.b32  	%r407, %r405, %r406;
	shr.u32 	%r408, %r216, 3;
	xor.b32  	%r409, %r407, %r408;
	add.s32 	%r410, %r404, %r203;
	add.s32 	%r411, %r410, %r409;
	shf.l.wrap.b32 	%r412, %r398, %r398, 15;
	shf.l.wrap.b32 	%r413, %r398, %r398, 13;
	xor.b32  	%r414, %r412, %r413;
	shr.u32 	%r415, %r398, 10;
	xor.b32  	%r416, %r414, %r415;
	add.s32 	%r417, %r416, %r333;
	shf.l.wrap.b32 	%r418, %r229, %r229, 25;
	shf.l.wrap.b32 	%r419, %r229, %r229, 14;
	xor.b32  	%r420, %r418, %r419;
	shr.u32 	%r421, %r229, 3;
	xor.b32  	%r422, %r420, %r421;
	add.s32 	%r423, %r417, %r216;
	add.s32 	%r424, %r423, %r422;
	shf.l.wrap.b32 	%r425, %r411, %r411, 15;
	shf.l.wrap.b32 	%r426, %r411, %r411, 13;
	xor.b32  	%r427, %r425, %r426;
	shr.u32 	%r428, %r411, 10;
	xor.b32  	%r429, %r427, %r428;
	add.s32 	%r430, %r429, %r346;
	shf.l.wrap.b32 	%r431, %r242, %r242, 25;
	shf.l.wrap.b32 	%r432, %r242, %r242, 14;
	xor.b32  	%r433, %r431, %r432;
	shr.u32 	%r434, %r242, 3;
	xor.b32  	%r435, %r433, %r434;
	add.s32 	%r436, %r430, %r229;
	add.s32 	%r437, %r436, %r435;
	shf.l.wrap.b32 	%r438, %r424, %r424, 15;
	shf.l.wrap.b32 	%r439, %r424, %r424, 13;
	xor.b32  	%r440, %r438, %r439;
	shr.u32 	%r441, %r424, 10;
	xor.b32  	%r442, %r440, %r441;
	add.s32 	%r443, %r442, %r359;
	shf.l.wrap.b32 	%r444, %r255, %r255, 25;
	shf.l.wrap.b32 	%r445, %r255, %r255, 14;
	xor.b32  	%r446, %r444, %r445;
	shr.u32 	%r447, %r255, 3;
	xor.b32  	%r448, %r446, %r447;
	add.s32 	%r449, %r443, %r242;
	add.s32 	%r450, %r449, %r448;
	shf.l.wrap.b32 	%r451, %r437, %r437, 15;
	shf.l.wrap.b32 	%r452, %r437, %r437, 13;
	xor.b32  	%r453, %r451, %r452;
	shr.u32 	%r454, %r437, 10;
	xor.b32  	%r455, %r453, %r454;
	add.s32 	%r456, %r455, %r372;
	shf.l.wrap.b32 	%r457, %r268, %r268, 25;
	shf.l.wrap.b32 	%r458, %r268, %r268, 14;
	xor.b32  	%r459, %r457, %r458;
	shr.u32 	%r460, %r268, 3;
	xor.b32  	%r461, %r459, %r460;
	add.s32 	%r462, %r456, %r255;
	add.s32 	%r463, %r462, %r461;
	shf.l.wrap.b32 	%r464, %r450, %r450, 15;
	shf.l.wrap.b32 	%r465, %r450, %r450, 13;
	xor.b32  	%r466, %r464, %r465;
	shr.u32 	%r467, %r450, 10;
	xor.b32  	%r468, %r466, %r467;
	add.s32 	%r469, %r468, %r385;
	shf.l.wrap.b32 	%r470, %r281, %r281, 25;
	shf.l.wrap.b32 	%r471, %r281, %r281, 14;
	xor.b32  	%r472, %r470, %r471;
	shr.u32 	%r473, %r281, 3;
	xor.b32  	%r474, %r472, %r473;
	add.s32 	%r475, %r469, %r268;
	add.s32 	%r476, %r475, %r474;
	shf.l.wrap.b32 	%r477, %r463, %r463, 15;
	shf.l.wrap.b32 	%r478, %r463, %r463, 13;
	xor.b32  	%r479, %r477, %r478;
	shr.u32 	%r480, %r463, 10;
	xor.b32  	%r481, %r479, %r480;
	add.s32 	%r482, %r481, %r398;
	shf.l.wrap.b32 	%r483, %r294, %r294, 25;
	shf.l.wrap.b32 	%r484, %r294, %r294, 14;
	xor.b32  	%r485, %r483, %r484;
	shr.u32 	%r486, %r294, 3;
	xor.b32  	%r487, %r485, %r486;
	add.s32 	%r488, %r482, %r281;
	add.s32 	%r489, %r488, %r487;
	shf.l.wrap.b32 	%r490, %r476, %r476, 15;
	shf.l.wrap.b32 	%r491, %r476, %r476, 13;
	xor.b32  	%r492, %r490, %r491;
	shr.u32 	%r493, %r476, 10;
	xor.b32  	%r494, %r492, %r493;
	add.s32 	%r495, %r494, %r411;
	shf.l.wrap.b32 	%r496, %r307, %r307, 25;
	shf.l.wrap.b32 	%r497, %r307, %r307, 14;
	xor.b32  	%r498, %r496, %r497;
	shr.u32 	%r499, %r307, 3;
	xor.b32  	%r500, %r498, %r499;
	add.s32 	%r501, %r495, %r294;
	add.s32 	%r502, %r501, %r500;
	shf.l.wrap.b32 	%r503, %r489, %r489, 15;
	shf.l.wrap.b32 	%r504, %r489, %r489, 13;
	xor.b32  	%r505, %r503, %r504;
	shr.u32 	%r506, %r489, 10;
	xor.b32  	%r507, %r505, %r506;
	add.s32 	%r508, %r507, %r424;
	shf.l.wrap.b32 	%r509, %r320, %r320, 25;
	shf.l.wrap.b32 	%r510, %r320, %r320, 14;
	xor.b32  	%r511, %r509, %r510;
	shr.u32 	%r512, %r320, 3;
	xor.b32  	%r513, %r511, %r512;
	add.s32 	%r514, %r508, %r307;
	add.s32 	%r515, %r514, %r513;
	shf.l.wrap.b32 	%r516, %r502, %r502, 15;
	shf.l.wrap.b32 	%r517, %r502, %r502, 13;
	xor.b32  	%r518, %r516, %r517;
	shr.u32 	%r519, %r502, 10;
	xor.b32  	%r520, %r518, %r519;
	add.s32 	%r521, %r520, %r437;
	shf.l.wrap.b32 	%r522, %r333, %r333, 25;
	shf.l.wrap.b32 	%r523, %r333, %r333, 14;
	xor.b32  	%r524, %r522, %r523;
	shr.u32 	%r525, %r333, 3;
	xor.b32  	%r526, %r524, %r525;
	add.s32 	%r527, %r521, %r320;
	add.s32 	%r528, %r527, %r526;
	shf.l.wrap.b32 	%r529, %r515, %r515, 15;
	shf.l.wrap.b32 	%r530, %r515, %r515, 13;
	xor.b32  	%r531, %r529, %r530;
	shr.u32 	%r532, %r515, 10;
	xor.b32  	%r533, %r531, %r532;
	add.s32 	%r534, %r533, %r450;
	shf.l.wrap.b32 	%r535, %r346, %r346, 25;
	shf.l.wrap.b32 	%r536, %r346, %r346, 14;
	xor.b32  	%r537, %r535, %r536;
	shr.u32 	%r538, %r346, 3;
	xor.b32  	%r539, %r537, %r538;
	add.s32 	%r540, %r534, %r333;
	add.s32 	%r541, %r540, %r539;
	shf.l.wrap.b32 	%r542, %r528, %r528, 15;
	shf.l.wrap.b32 	%r543, %r528, %r528, 13;
	xor.b32  	%r544, %r542, %r543;
	shr.u32 	%r545, %r528, 10;
	xor.b32  	%r546, %r544, %r545;
	add.s32 	%r547, %r546, %r463;
	shf.l.wrap.b32 	%r548, %r359, %r359, 25;
	shf.l.wrap.b32 	%r549, %r359, %r359, 14;
	xor.b32  	%r550, %r548, %r549;
	shr.u32 	%r551, %r359, 3;
	xor.b32  	%r552, %r550, %r551;
	add.s32 	%r553, %r547, %r346;
	add.s32 	%r554, %r553, %r552;
	shf.l.wrap.b32 	%r555, %r541, %r541, 15;
	shf.l.wrap.b32 	%r556, %r541, %r541, 13;
	xor.b32  	%r557, %r555, %r556;
	shr.u32 	%r558, %r541, 10;
	xor.b32  	%r559, %r557, %r558;
	add.s32 	%r560, %r559, %r476;
	shf.l.wrap.b32 	%r561, %r372, %r372, 25;
	shf.l.wrap.b32 	%r562, %r372, %r372, 14;
	xor.b32  	%r563, %r561, %r562;
	shr.u32 	%r564, %r372, 3;
	xor.b32  	%r565, %r563, %r564;
	add.s32 	%r566, %r560, %r359;
	add.s32 	%r567, %r566, %r565;
	shf.l.wrap.b32 	%r568, %r554, %r554, 15;
	shf.l.wrap.b32 	%r569, %r554, %r554, 13;
	xor.b32  	%r570, %r568, %r569;
	shr.u32 	%r571, %r554, 10;
	xor.b32  	%r572, %r570, %r571;
	add.s32 	%r573, %r572, %r489;
	shf.l.wrap.b32 	%r574, %r385, %r385, 25;
	shf.l.wrap.b32 	%r575, %r385, %r385, 14;
	xor.b32  	%r576, %r574, %r575;
	shr.u32 	%r577, %r385, 3;
	xor.b32  	%r578, %r576, %r577;
	add.s32 	%r579, %r573, %r372;
	add.s32 	%r580, %r579, %r578;
	shf.l.wrap.b32 	%r581, %r567, %r567, 15;
	shf.l.wrap.b32 	%r582, %r567, %r567, 13;
	xor.b32  	%r583, %r581, %r582;
	shr.u32 	%r584, %r567, 10;
	xor.b32  	%r585, %r583, %r584;
	add.s32 	%r586, %r585, %r502;
	shf.l.wrap.b32 	%r587, %r398, %r398, 25;
	shf.l.wrap.b32 	%r588, %r398, %r398, 14;
	xor.b32  	%r589, %r587, %r588;
	shr.u32 	%r590, %r398, 3;
	xor.b32  	%r591, %r589, %r590;
	add.s32 	%r592, %r586, %r385;
	add.s32 	%r593, %r592, %r591;
	shf.l.wrap.b32 	%r594, %r580, %r580, 15;
	shf.l.wrap.b32 	%r595, %r580, %r580, 13;
	xor.b32  	%r596, %r594, %r595;
	shr.u32 	%r597, %r580, 10;
	xor.b32  	%r598, %r596, %r597;
	add.s32 	%r599, %r598, %r515;
	shf.l.wrap.b32 	%r600, %r411, %r411, 25;
	shf.l.wrap.b32 	%r601, %r411, %r411, 14;
	xor.b32  	%r602, %r600, %r601;
	shr.u32 	%r603, %r411, 3;
	xor.b32  	%r604, %r602, %r603;
	add.s32 	%r605, %r599, %r398;
	add.s32 	%r606, %r605, %r604;
	shf.l.wrap.b32 	%r607, %r593, %r593, 15;
	shf.l.wrap.b32 	%r608, %r593, %r593, 13;
	xor.b32  	%r609, %r607, %r608;
	shr.u32 	%r610, %r593, 10;
	xor.b32  	%r611, %r609, %r610;
	add.s32 	%r612, %r611, %r528;
	shf.l.wrap.b32 	%r613, %r424, %r424, 25;
	shf.l.wrap.b32 	%r614, %r424, %r424, 14;
	xor.b32  	%r615, %r613, %r614;
	shr.u32 	%r616, %r424, 3;
	xor.b32  	%r617, %r615, %r616;
	add.s32 	%r618, %r612, %r411;
	add.s32 	%r619, %r618, %r617;
	shf.l.wrap.b32 	%r620, %r606, %r606, 15;
	shf.l.wrap.b32 	%r621, %r606, %r606, 13;
	xor.b32  	%r622, %r620, %r621;
	shr.u32 	%r623, %r606, 10;
	xor.b32  	%r624, %r622, %r623;
	add.s32 	%r625, %r624, %r541;
	shf.l.wrap.b32 	%r626, %r437, %r437, 25;
	shf.l.wrap.b32 	%r627, %r437, %r437, 14;
	xor.b32  	%r628, %r626, %r627;
	shr.u32 	%r629, %r437, 3;
	xor.b32  	%r630, %r628, %r629;
	add.s32 	%r631, %r625, %r424;
	add.s32 	%r632, %r631, %r630;
	shf.l.wrap.b32 	%r633, %r619, %r619, 15;
	shf.l.wrap.b32 	%r634, %r619, %r619, 13;
	xor.b32  	%r635, %r633, %r634;
	shr.u32 	%r636, %r619, 10;
	xor.b32  	%r637, %r635, %r636;
	add.s32 	%r638, %r637, %r554;
	shf.l.wrap.b32 	%r639, %r450, %r450, 25;
	shf.l.wrap.b32 	%r640, %r450, %r450, 14;
	xor.b32  	%r641, %r639, %r640;
	shr.u32 	%r642, %r450, 3;
	xor.b32  	%r643, %r641, %r642;
	add.s32 	%r644, %r638, %r437;
	add.s32 	%r645, %r644, %r643;
	shf.l.wrap.b32 	%r646, %r632, %r632, 15;
	shf.l.wrap.b32 	%r647, %r632, %r632, 13;
	xor.b32  	%r648, %r646, %r647;
	shr.u32 	%r649, %r632, 10;
	xor.b32  	%r650, %r648, %r649;
	add.s32 	%r651, %r650, %r567;
	shf.l.wrap.b32 	%r652, %r463, %r463, 25;
	shf.l.wrap.b32 	%r653, %r463, %r463, 14;
	xor.b32  	%r654, %r652, %r653;
	shr.u32 	%r655, %r463, 3;
	xor.b32  	%r656, %r654, %r655;
	add.s32 	%r657, %r651, %r450;
	add.s32 	%r658, %r657, %r656;
	shf.l.wrap.b32 	%r659, %r645, %r645, 15;
	shf.l.wrap.b32 	%r660, %r645, %r645, 13;
	xor.b32  	%r661, %r659, %r660;
	shr.u32 	%r662, %r645, 10;
	xor.b32  	%r663, %r661, %r662;
	add.s32 	%r664, %r663, %r580;
	shf.l.wrap.b32 	%r665, %r476, %r476, 25;
	shf.l.wrap.b32 	%r666, %r476, %r476, 14;
	xor.b32  	%r667, %r665, %r666;
	shr.u32 	%r668, %r476, 3;
	xor.b32  	%r669, %r667, %r668;
	add.s32 	%r670, %r664, %r463;
	add.s32 	%r671, %r670, %r669;
	shf.l.wrap.b32 	%r672, %r658, %r658, 15;
	shf.l.wrap.b32 	%r673, %r658, %r658, 13;
	xor.b32  	%r674, %r672, %r673;
	shr.u32 	%r675, %r658, 10;
	xor.b32  	%r676, %r674, %r675;
	add.s32 	%r677, %r676, %r593;
	shf.l.wrap.b32 	%r678, %r489, %r489, 25;
	shf.l.wrap.b32 	%r679, %r489, %r489, 14;
	xor.b32  	%r680, %r678, %r679;
	shr.u32 	%r681, %r489, 3;
	xor.b32  	%r682, %r680, %r681;
	add.s32 	%r683, %r677, %r476;
	add.s32 	%r684, %r683, %r682;
	shf.l.wrap.b32 	%r685, %r23, %r23, 26;
	shf.l.wrap.b32 	%r686, %r23, %r23, 21;
	xor.b32  	%r687, %r685, %r686;
	shf.l.wrap.b32 	%r688, %r23, %r23, 7;
	xor.b32  	%r689, %r687, %r688;
	and.b32  	%r690, %r23, %r24;
	not.b32 	%r691, %r23;
	and.b32  	%r692, %r25, %r691;
	or.b32  	%r693, %r690, %r692;
	ld.const.u32 	%r694, [_ZN6tetsuo1KE];
	add.s32 	%r695, %r693, %r26;
	add.s32 	%r696, %r695, %r689;
	add.s32 	%r697, %r696, %r694;
	add.s32 	%r698, %r697, %r30;
	shf.l.wrap.b32 	%r699, %r19, %r19, 30;
	shf.l.wrap.b32 	%r700, %r19, %r19, 19;
	xor.b32  	%r701, %r699, %r700;
	shf.l.wrap.b32 	%r702, %r19, %r19, 10;
	xor.b32  	%r703, %r701, %r702;
	xor.b32  	%r704, %r20, %r21;
	and.b32  	%r705, %r19, %r704;
	and.b32  	%r706, %r20, %r21;
	xor.b32  	%r707, %r705, %r706;
	add.s32 	%r708, %r703, %r707;
	add.s32 	%r709, %r698, %r22;
	add.s32 	%r710, %r708, %r698;
	shf.l.wrap.b32 	%r711, %r709, %r709, 26;
	shf.l.wrap.b32 	%r712, %r709, %r709, 21;
	xor.b32  	%r713, %r711, %r712;
	shf.l.wrap.b32 	%r714, %r709, %r709, 7;
	xor.b32  	%r715, %r713, %r714;
	and.b32  	%r716, %r709, %r23;
	not.b32 	%r717, %r709;
	and.b32  	%r718, %r24, %r717;
	or.b32  	%r719, %r716, %r718;
	ld.const.u32 	%r720, [_ZN6tetsuo1KE+4];
	add.s32 	%r721, %r719, %r25;
	add.s32 	%r722, %r721, %r715;
	add.s32 	%r723, %r722, %r720;
	add.s32 	%r724, %r723, %r32;
	shf.l.wrap.b32 	%r725, %r710, %r710, 30;
	shf.l.wrap.b32 	%r726, %r710, %r710, 19;
	xor.b32  	%r727, %r725, %r726;
	shf.l.wrap.b32 	%r728, %r710, %r710, 10;
	xor.b32  	%r729, %r727, %r728;
	xor.b32  	%r730, %r19, %r20;
	and.b32  	%r731, %r710, %r730;
	and.b32  	%r732, %r19, %r20;
	xor.b32  	%r733, %r731, %r732;
	add.s32 	%r734, %r729, %r733;
	add.s32 	%r735, %r724, %r21;
	add.s32 	%r736, %r734, %r724;
	shf.l.wrap.b32 	%r737, %r735, %r735, 26;
	shf.l.wrap.b32 	%r738, %r735, %r735, 21;
	xor.b32  	%r739, %r737, %r738;
	shf.l.wrap.b32 	%r740, %r735, %r735, 7;
	xor.b32  	%r741, %r739, %r740;
	and.b32  	%r742, %r735, %r709;
	not.b32 	%r743, %r735;
	and.b32  	%r744, %r23, %r743;
	or.b32  	%r745, %r742, %r744;
	ld.const.u32 	%r746, [_ZN6tetsuo1KE+8];
	add.s32 	%r747, %r745, %r24;
	add.s32 	%r748, %r747, %r741;
	add.s32 	%r749, %r748, %r746;
	add.s32 	%r750, %r749, %r34;
	shf.l.wrap.b32 	%r751, %r736, %r736, 30;
	shf.l.wrap.b32 	%r752, %r736, %r736, 19;
	xor.b32  	%r753, %r751, %r752;
	shf.l.wrap.b32 	%r754, %r736, %r736, 10;
	xor.b32  	%r755, %r753, %r754;
	xor.b32  	%r756, %r710, %r19;
	and.b32  	%r757, %r736, %r756;
	and.b32  	%r758, %r710, %r19;
	xor.b32  	%r759, %r757, %r758;
	add.s32 	%r760, %r755, %r759;
	add.s32 	%r761, %r750, %r20;
	add.s32 	%r762, %r760, %r750;
	shf.l.wrap.b32 	%r763, %r761, %r761, 26;
	shf.l.wrap.b32 	%r764, %r761, %r761, 21;
	xor.b32  	%r765, %r763, %r764;
	shf.l.wrap.b32 	%r766, %r761, %r761, 7;
	xor.b32  	%r767, %r765, %r766;
	and.b32  	%r768, %r761, %r735;
	not.b32 	%r769, %r761;
	and.b32  	%r770, %r709, %r769;
	or.b32  	%r771, %r768, %r770;
	ld.const.u32 	%r772, [_ZN6tetsuo1KE+12];
	add.s32 	%r773, %r771, %r23;
	add.s32 	%r774, %r773, %r767;
	add.s32 	%r775, %r774, %r772;
	add.s32 	%r776, %r775, %r36;
	shf.l.wrap.b32 	%r777, %r762, %r762, 30;
	shf.l.wrap.b32 	%r778, %r762, %r762, 19;
	xor.b32  	%r779, %r777, %r778;
	shf.l.wrap.b32 	%r780, %r762, %r762, 10;
	xor.b32  	%r781, %r779, %r780;
	xor.b32  	%r782, %r736, %r710;
	and.b32  	%r783, %r762, %r782;
	and.b32  	%r784, %r736, %r710;
	xor.b32  	%r785, %r783, %r784;
	add.s32 	%r786, %r781, %r785;
	add.s32 	%r787, %r776, %r19;
	add.s32 	%r788, %r786, %r776;
	shf.l.wrap.b32 	%r789, %r787, %r787, 26;
	shf.l.wrap.b32 	%r790, %r787, %r787, 21;
	xor.b32  	%r791, %r789, %r790;
	shf.l.wrap.b32 	%r792, %r787, %r787, 7;
	xor.b32  	%r793, %r791, %r792;
	and.b32  	%r794, %r787, %r761;
	not.b32 	%r795, %r787;
	and.b32  	%r796, %r735, %r795;
	or.b32  	%r797, %r794, %r796;
	ld.const.u32 	%r798, [_ZN6tetsuo1KE+16];
	add.s32 	%r799, %r797, %r709;
	add.s32 	%r800, %r799, %r793;
	add.s32 	%r801, %r800, %r798;
	add.s32 	%r802, %r801, %r38;
	shf.l.wrap.b32 	%r803, %r788, %r788, 30;
	shf.l.wrap.b32 	%r804, %r788, %r788, 19;
	xor.b32  	%r805, %r803, %r804;
	shf.l.wrap.b32 	%r806, %r788, %r788, 10;
	xor.b32  	%r807, %r805, %r806;
	xor.b32  	%r808, %r762, %r736;
	and.b32  	%r809, %r788, %r808;
	and.b32  	%r810, %r762, %r736;
	xor.b32  	%r811, %r809, %r810;
	add.s32 	%r812, %r807, %r811;
	add.s32 	%r813, %r802, %r710;
	add.s32 	%r814, %r812, %r802;
	shf.l.wrap.b32 	%r815, %r813, %r813, 26;
	shf.l.wrap.b32 	%r816, %r813, %r813, 21;
	xor.b32  	%r817, %r815, %r816;
	shf.l.wrap.b32 	%r818, %r813, %r813, 7;
	xor.b32  	%r819, %r817, %r818;
	and.b32  	%r820, %r813, %r787;
	not.b32 	%r821, %r813;
	and.b32  	%r822, %r761, %r821;
	or.b32  	%r823, %r820, %r822;
	ld.const.u32 	%r824, [_ZN6tetsuo1KE+20];
	add.s32 	%r825, %r823, %r735;
	add.s32 	%r826, %r825, %r819;
	add.s32 	%r827, %r826, %r824;
	add.s32 	%r828, %r827, %r40;
	shf.l.wrap.b32 	%r829, %r814, %r814, 30;
	shf.l.wrap.b32 	%r830, %r814, %r814, 19;
	xor.b32  	%r831, %r829, %r830;
	shf.l.wrap.b32 	%r832, %r814, %r814, 10;
	xor.b32  	%r833, %r831, %r832;
	xor.b32  	%r834, %r788, %r762;
	and.b32  	%r835, %r814, %r834;
	and.b32  	%r836, %r788, %r762;
	xor.b32  	%r837, %r835, %r836;
	add.s32 	%r838, %r833, %r837;
	add.s32 	%r839, %r828, %r736;
	add.s32 	%r840, %r838, %r828;
	shf.l.wrap.b32 	%r841, %r839, %r839, 26;
	shf.l.wrap.b32 	%r842, %r839, %r839, 21;
	xor.b32  	%r843, %r841, %r842;
	shf.l.wrap.b32 	%r844, %r839, %r839, 7;
	xor.b32  	%r845, %r843, %r844;
	and.b32  	%r846, %r839, %r813;
	not.b32 	%r847, %r839;
	and.b32  	%r848, %r787, %r847;
	or.b32  	%r849, %r846, %r848;
	ld.const.u32 	%r850, [_ZN6tetsuo1KE+24];
	add.s32 	%r851, %r849, %r761;
	add.s32 	%r852, %r851, %r845;
	add.s32 	%r853, %r852, %r850;
	add.s32 	%r854, %r853, %r42;
	shf.l.wrap.b32 	%r855, %r840, %r840, 30;
	shf.l.wrap.b32 	%r856, %r840, %r840, 19;
	xor.b32  	%r857, %r855, %r856;
	shf.l.wrap.b32 	%r858, %r840, %r840, 10;
	xor.b32  	%r859, %r857, %r858;
	xor.b32  	%r860, %r814, %r788;
	and.b32  	%r861, %r840, %r860;
	and.b32  	%r862, %r814, %r788;
	xor.b32  	%r863, %r861, %r862;
	add.s32 	%r864, %r859, %r863;
	add.s32 	%r865, %r854, %r762;
	add.s32 	%r866, %r864, %r854;
	shf.l.wrap.b32 	%r867, %r865, %r865, 26;
	shf.l.wrap.b32 	%r868, %r865, %r865, 21;
	xor.b32  	%r869, %r867, %r868;
	shf.l.wrap.b32 	%r870, %r865, %r865, 7;
	xor.b32  	%r871, %r869, %r870;
	and.b32  	%r872, %r865, %r839;
	not.b32 	%r873, %r865;
	and.b32  	%r874, %r813, %r873;
	or.b32  	%r875, %r872, %r874;
	ld.const.u32 	%r876, [_ZN6tetsuo1KE+28];
	add.s32 	%r877, %r875, %r787;
	add.s32 	%r878, %r877, %r871;
	add.s32 	%r879, %r878, %r876;
	add.s32 	%r880, %r879, %r44;
	shf.l.wrap.b32 	%r881, %r866, %r866, 30;
	shf.l.wrap.b32 	%r882, %r866, %r866, 19;
	xor.b32  	%r883, %r881, %r882;
	shf.l.wrap.b32 	%r884, %r866, %r866, 10;
	xor.b32  	%r885, %r883, %r884;
	xor.b32  	%r886, %r840, %r814;
	and.b32  	%r887, %r866, %r886;
	and.b32  	%r888, %r840, %r814;
	xor.b32  	%r889, %r887, %r888;
	add.s32 	%r890, %r885, %r889;
	add.s32 	%r891, %r880, %r788;
	add.s32 	%r892, %r890, %r880;
	shf.l.wrap.b32 	%r893, %r891, %r891, 26;
	shf.l.wrap.b32 	%r894, %r891, %r891, 21;
	xor.b32  	%r895, %r893, %r894;
	shf.l.wrap.b32 	%r896, %r891, %r891, 7;
	xor.b32  	%r897, %r895, %r896;
	and.b32  	%r898, %r891, %r865;
	not.b32 	%r899, %r891;
	and.b32  	%r900, %r839, %r899;
	or.b32  	%r901, %r898, %r900;
	ld.const.u32 	%r902, [_ZN6tetsuo1KE+32];
	add.s32 	%r903, %r901, %r813;
	add.s32 	%r904, %r903, %r897;
	add.s32 	%r905, %r904, %r902;
	add.s32 	%r906, %r905, %r46;
	shf.l.wrap.b32 	%r907, %r892, %r892, 30;
	shf.l.wrap.b32 	%r908, %r892, %r892, 19;
	xor.b32  	%r909, %r907, %r908;
	shf.l.wrap.b32 	%r910, %r892, %r892, 10;
	xor.b32  	%r911, %r909, %r910;
	xor.b32  	%r912, %r866, %r840;
	and.b32  	%r913, %r892, %r912;
	and.b32  	%r914, %r866, %r840;
	xor.b32  	%r915, %r913, %r914;
	add.s32 	%r916, %r911, %r915;
	add.s32 	%r917, %r906, %r814;
	add.s32 	%r918, %r916, %r906;
	shf.l.wrap.b32 	%r919, %r917, %r917, 26;
	shf.l.wrap.b32 	%r920, %r917, %r917, 21;
	xor.b32  	%r921, %r919, %r920;
	shf.l.wrap.b32 	%r922, %r917, %r917, 7;
	xor.b32  	%r923, %r921, %r922;
	and.b32  	%r924, %r917, %r891;
	not.b32 	%r925, %r917;
	and.b32  	%r926, %r865, %r925;
	or.b32  	%r927, %r924, %r926;
	ld.const.u32 	%r928, [_ZN6tetsuo1KE+36];
	add.s32 	%r929, %r927, %r839;
	add.s32 	%r930, %r929, %r923;
	add.s32 	%r931, %r930, %r928;
	add.s32 	%r932, %r931, %r48;
	shf.l.wrap.b32 	%r933, %r918, %r918, 30;
	shf.l.wrap.b32 	%r934, %r918, %r918, 19;
	xor.b32  	%r935, %r933, %r934;
	shf.l.wrap.b32 	%r936, %r918, %r918, 10;
	xor.b32  	%r937, %r935, %r936;
	xor.b32  	%r938, %r892, %r866;
	and.b32  	%r939, %r918, %r938;
	and.b32  	%r940, %r892, %r866;
	xor.b32  	%r941, %r939, %r940;
	add.s32 	%r942, %r937, %r941;
	add.s32 	%r943, %r932, %r840;
	add.s32 	%r944, %r942, %r932;
	shf.l.wrap.b32 	%r945, %r943, %r943, 26;
	shf.l.wrap.b32 	%r946, %r943, %r943, 21;
	xor.b32  	%r947, %r945, %r946;
	shf.l.wrap.b32 	%r948, %r943, %r943, 7;
	xor.b32  	%r949, %r947, %r948;
	and.b32  	%r950, %r943, %r917;
	not.b32 	%r951, %r943;
	and.b32  	%r952, %r891, %r951;
	or.b32  	%r953, %r950, %r952;
	ld.const.u32 	%r954, [_ZN6tetsuo1KE+40];
	add.s32 	%r955, %r953, %r865;
	add.s32 	%r956, %r955, %r949;
	add.s32 	%r957, %r956, %r954;
	add.s32 	%r958, %r957, %r50;
	shf.l.wrap.b32 	%r959, %r944, %r944, 30;
	shf.l.wrap.b32 	%r960, %r944, %r944, 19;
	xor.b32  	%r961, %r959, %r960;
	shf.l.wrap.b32 	%r962, %r944, %r944, 10;
	xor.b32  	%r963, %r961, %r962;
	xor.b32  	%r964, %r918, %r892;
	and.b32  	%r965, %r944, %r964;
	and.b32  	%r966, %r918, %r892;
	xor.b32  	%r967, %r965, %r966;
	add.s32 	%r968, %r963, %r967;
	add.s32 	%r969, %r958, %r866;
	add.s32 	%r970, %r968, %r958;
	shf.l.wrap.b32 	%r971, %r969, %r969, 26;
	shf.l.wrap.b32 	%r972, %r969, %r969, 21;
	xor.b32  	%r973, %r971, %r972;
	shf.l.wrap.b32 	%r974, %r969, %r969, 7;
	xor.b32  	%r975, %r973, %r974;
	and.b32  	%r976, %r969, %r943;
	not.b32 	%r977, %r969;
	and.b32  	%r978, %r917, %r977;
	or.b32  	%r979, %r976, %r978;
	ld.const.u32 	%r980, [_ZN6tetsuo1KE+44];
	add.s32 	%r981, %r979, %r891;
	add.s32 	%r982, %r981, %r975;
	add.s32 	%r983, %r982, %r980;
	add.s32 	%r984, %r983, %r52;
	shf.l.wrap.b32 	%r985, %r970, %r970, 30;
	shf.l.wrap.b32 	%r986, %r970, %r970, 19;
	xor.b32  	%r987, %r985, %r986;
	shf.l.wrap.b32 	%r988, %r970, %r970, 10;
	xor.b32  	%r989, %r987, %r988;
	xor.b32  	%r990, %r944, %r918;
	and.b32  	%r991, %r970, %r990;
	and.b32  	%r992, %r944, %r918;
	xor.b32  	%r993, %r991, %r992;
	add.s32 	%r994, %r989, %r993;
	add.s32 	%r995, %r984, %r892;
	add.s32 	%r996, %r994, %r984;
	shf.l.wrap.b32 	%r997, %r995, %r995, 26;
	shf.l.wrap.b32 	%r998, %r995, %r995, 21;
	xor.b32  	%r999, %r997, %r998;
	shf.l.wrap.b32 	%r1000, %r995, %r995, 7;
	xor.b32  	%r1001, %r999, %r1000;
	and.b32  	%r1002, %r995, %r969;
	not.b32 	%r1003, %r995;
	and.b32  	%r1004, %r943, %r1003;
	or.b32  	%r1005, %r1002, %r1004;
	ld.const.u32 	%r1006, [_ZN6tetsuo1KE+48];
	add.s32 	%r1007, %r1005, %r917;
	add.s32 	%r1008, %r1007, %r1001;
	add.s32 	%r1009, %r1008, %r1006;
	add.s32 	%r1010, %r1009, %r54;
	shf.l.wrap.b32 	%r1011, %r996, %r996, 30;
	shf.l.wrap.b32 	%r1012, %r996, %r996, 19;
	xor.b32  	%r1013, %r1011, %r1012;
	shf.l.wrap.b32 	%r1014, %r996, %r996, 10;
	xor.b32  	%r1015, %r1013, %r1014;
	xor.b32  	%r1016, %r970, %r944;
	and.b32  	%r1017, %r996, %r1016;
	and.b32  	%r1018, %r970, %r944;
	xor.b32  	%r1019, %r1017, %r1018;
	add.s32 	%r1020, %r1015, %r1019;
	add.s32 	%r1021, %r1010, %r918;
	add.s32 	%r1022, %r1020, %r1010;
	shf.l.wrap.b32 	%r1023, %r1021, %r1021, 26;
	shf.l.wrap.b32 	%r1024, %r1021, %r1021, 21;
	xor.b32  	%r1025, %r1023, %r1024;
	shf.l.wrap.b32 	%r1026, %r1021, %r1021, 7;
	xor.b32  	%r1027, %r1025, %r1026;
	and.b32  	%r1028, %r1021, %r995;
	not.b32 	%r1029, %r1021;
	and.b32  	%r1030, %r969, %r1029;
	or.b32  	%r1031, %r1028, %r1030;
	ld.const.u32 	%r1032, [_ZN6tetsuo1KE+52];
	add.s32 	%r1033, %r1031, %r943;
	add.s32 	%r1034, %r1033, %r1027;
	add.s32 	%r1035, %r1034, %r1032;
	add.s32 	%r1036, %r1035, %r56;
	shf.l.wrap.b32 	%r1037, %r1022, %r1022, 30;
	shf.l.wrap.b32 	%r1038, %r1022, %r1022, 19;
	xor.b32  	%r1039, %r1037, %r1038;
	shf.l.wrap.b32 	%r1040, %r1022, %r1022, 10;
	xor.b32  	%r1041, %r1039, %r1040;
	xor.b32  	%r1042, %r996, %r970;
	and.b32  	%r1043, %r1022, %r1042;
	and.b32  	%r1044, %r996, %r970;
	xor.b32  	%r1045, %r1043, %r1044;
	add.s32 	%r1046, %r1041, %r1045;
	add.s32 	%r1047, %r1036, %r944;
	add.s32 	%r1048, %r1046, %r1036;
	shf.l.wrap.b32 	%r1049, %r1047, %r1047, 26;
	shf.l.wrap.b32 	%r1050, %r1047, %r1047, 21;
	xor.b32  	%r1051, %r1049, %r1050;
	shf.l.wrap.b32 	%r1052, %r1047, %r1047, 7;
	xor.b32  	%r1053, %r1051, %r1052;
	and.b32  	%r1054, %r1047, %r1021;
	not.b32 	%r1055, %r1047;
	and.b32  	%r1056, %r995, %r1055;
	or.b32  	%r1057, %r1054, %r1056;
	ld.const.u32 	%r1058, [_ZN6tetsuo1KE+56];
	add.s32 	%r1059, %r1057, %r969;
	add.s32 	%r1060, %r1059, %r1053;
	add.s32 	%r1061, %r1060, %r1058;
	add.s32 	%r1062, %r1061, %r58;
	shf.l.wrap.b32 	%r1063, %r1048, %r1048, 30;
	shf.l.wrap.b32 	%r1064, %r1048, %r1048, 19;
	xor.b32  	%r1065, %r1063, %r1064;
	shf.l.wrap.b32 	%r1066, %r1048, %r1048, 10;
	xor.b32  	%r1067, %r1065, %r1066;
	xor.b32  	%r1068, %r1022, %r996;
	and.b32  	%r1069, %r1048, %r1068;
	and.b32  	%r1070, %r1022, %r996;
	xor.b32  	%r1071, %r1069, %r1070;
	add.s32 	%r1072, %r1067, %r1071;
	add.s32 	%r1073, %r1062, %r970;
	add.s32 	%r1074, %r1072, %r1062;
	shf.l.wrap.b32 	%r1075, %r1073, %r1073, 26;
	shf.l.wrap.b32 	%r1076, %r1073, %r1073, 21;
	xor.b32  	%r1077, %r1075, %r1076;
	shf.l.wrap.b32 	%r1078, %r1073, %r1073, 7;
	xor.b32  	%r1079, %r1077, %r1078;
	and.b32  	%r1080, %r1073, %r1047;
	not.b32 	%r1081, %r1073;
	and.b32  	%r1082, %r1021, %r1081;
	or.b32  	%r1083, %r1080, %r1082;
	ld.const.u32 	%r1084, [_ZN6tetsuo1KE+60];
	add.s32 	%r1085, %r1083, %r995;
	add.s32 	%r1086, %r1085, %r1079;
	add.s32 	%r1087, %r1086, %r1084;
	add.s32 	%r1088, %r1087, %r60;
	shf.l.wrap.b32 	%r1089, %r1074, %r1074, 30;
	shf.l.wrap.b32 	%r1090, %r1074, %r1074, 19;
	xor.b32  	%r1091, %r1089, %r1090;
	shf.l.wrap.b32 	%r1092, %r1074, %r1074, 10;
	xor.b32  	%r1093, %r1091, %r1092;
	xor.b32  	%r1094, %r1048, %r1022;
	and.b32  	%r1095, %r1074, %r1094;
	and.b32  	%r1096, %r1048, %r1022;
	xor.b32  	%r1097, %r1095, %r1096;
	add.s32 	%r1098, %r1093, %r1097;
	add.s32 	%r1099, %r1088, %r996;
	add.s32 	%r1100, %r1098, %r1088;
	shf.l.wrap.b32 	%r1101, %r1099, %r1099, 26;
	shf.l.wrap.b32 	%r1102, %r1099, %r1099, 21;
	xor.b32  	%r1103, %r1101, %r1102;
	shf.l.wrap.b32 	%r1104, %r1099, %r1099, 7;
	xor.b32  	%r1105, %r1103, %r1104;
	and.b32  	%r1106, %r1099, %r1073;
	not.b32 	%r1107, %r1099;
	and.b32  	%r1108, %r1047, %r1107;
	or.b32  	%r1109, %r1106, %r1108;
	ld.const.u32 	%r1110, [_ZN6tetsuo1KE+64];
	add.s32 	%r1111, %r1109, %r1021;
	add.s32 	%r1112, %r1111, %r1105;
	add.s32 	%r1113, %r1112, %r1110;
	add.s32 	%r1114, %r1113, %r73;
	shf.l.wrap.b32 	%r1115, %r1100, %r1100, 30;
	shf.l.wrap.b32 	%r1116, %r1100, %r1100, 19;
	xor.b32  	%r1117, %r1115, %r1116;
	shf.l.wrap.b32 	%r1118, %r1100, %r1100, 10;
	xor.b32  	%r1119, %r1117, %r1118;
	xor.b32  	%r1120, %r1074, %r1048;
	and.b32  	%r1121, %r1100, %r1120;
	and.b32  	%r1122, %r1074, %r1048;
	xor.b32  	%r1123, %r1121, %r1122;
	add.s32 	%r1124, %r1119, %r1123;
	add.s32 	%r1125, %r1114, %r1022;
	add.s32 	%r1126, %r1124, %r1114;
	shf.l.wrap.b32 	%r1127, %r1125, %r1125, 26;
	shf.l.wrap.b32 	%r1128, %r1125, %r1125, 21;
	xor.b32  	%r1129, %r1127, %r1128;
	shf.l.wrap.b32 	%r1130, %r1125, %r1125, 7;
	xor.b32  	%r1131, %r1129, %r1130;
	and.b32  	%r1132, %r1125, %r1099;
	not.b32 	%r1133, %r1125;
	and.b32  	%r1134, %r1073, %r1133;
	or.b32  	%r1135, %r1132, %r1134;
	ld.const.u32 	%r1136, [_ZN6tetsuo1KE+68];
	add.s32 	%r1137, %r1135, %r1047;
	add.s32 	%r1138, %r1137, %r1131;
	add.s32 	%r1139, %r1138, %r1136;
	add.s32 	%r1140, %r1139, %r86;
	shf.l.wrap.b32 	%r1141, %r1126, %r1126, 30;
	shf.l.wrap.b32 	%r1142, %r1126, %r1126, 19;
	xor.b32  	%r1143, %r1141, %r1142;
	shf.l.wrap.b32 	%r1144, %r1126, %r1126, 10;
	xor.b32  	%r1145, %r1143, %r1144;
	xor.b32  	%r1146, %r1100, %r1074;
	and.b32  	%r1147, %r1126, %r1146;
	and.b32  	%r1148, %r1100, %r1074;
	xor.b32  	%r1149, %r1147, %r1148;
	add.s32 	%r1150, %r1145, %r1149;
	add.s32 	%r1151, %r1140, %r1048;
	add.s32 	%r1152, %r1150, %r1140;
	shf.l.wrap.b32 	%r1153, %r1151, %r1151, 26;
	shf.l.wrap.b32 	%r1154, %r1151, %r1151, 21;
	xor.b32  	%r1155, %r1153, %r1154;
	shf.l.wrap.b32 	%r1156, %r1151, %r1151, 7;
	xor.b32  	%r1157, %r1155, %r1156;
	and.b32  	%r1158, %r1151, %r1125;
	not.b32 	%r1159, %r1151;
	and.b32  	%r1160, %r1099, %r1159;
	or.b32  	%r1161, %r1158, %r1160;
	ld.const.u32 	%r1162, [_ZN6tetsuo1KE+72];
	add.s32 	%r1163, %r1161, %r1073;
	add.s32 	%r1164, %r1163, %r1157;
	add.s32 	%r1165, %r1164, %r1162;
	add.s32 	%r1166, %r1165, %r99;
	shf.l.wrap.b32 	%r1167, %r1152, %r1152, 30;
	shf.l.wrap.b32 	%r1168, %r1152, %r1152, 19;
	xor.b32  	%r1169, %r1167, %r1168;
	shf.l.wrap.b32 	%r1170, %r1152, %r1152, 10;
	xor.b32  	%r1171, %r1169, %r1170;
	xor.b32  	%r1172, %r1126, %r1100;
	and.b32  	%r1173, %r1152, %r1172;
	and.b32  	%r1174, %r1126, %r1100;
	xor.b32  	%r1175, %r1173, %r1174;
	add.s32 	%r1176, %r1171, %r1175;
	add.s32 	%r1177, %r1166, %r1074;
	add.s32 	%r1178, %r1176, %r1166;
	shf.l.wrap.b32 	%r1179, %r1177, %r1177, 26;
	shf.l.wrap.b32 	%r1180, %r1177, %r1177, 21;
	xor.b32  	%r1181, %r1179, %r1180;
	shf.l.wrap.b32 	%r1182, %r1177, %r1177, 7;
	xor.b32  	%r1183, %r1181, %r1182;
	and.b32  	%r1184, %r1177, %r1151;
	not.b32 	%r1185, %r1177;
	and.b32  	%r1186, %r1125, %r1185;
	or.b32  	%r1187, %r1184, %r1186;
	ld.const.u32 	%r1188, [_ZN6tetsuo1KE+76];
	add.s32 	%r1189, %r1187, %r1099;
	add.s32 	%r1190, %r1189, %r1183;
	add.s32 	%r1191, %r1190, %r1188;
	add.s32 	%r1192, %r1191, %r112;
	shf.l.wrap.b32 	%r1193, %r1178, %r1178, 30;
	shf.l.wrap.b32 	%r1194, %r1178, %r1178, 19;
	xor.b32  	%r1195, %r1193, %r1194;
	shf.l.wrap.b32 	%r1196, %r1178, %r1178, 10;
	xor.b32  	%r1197, %r1195, %r1196;
	xor.b32  	%r1198, %r1152, %r1126;
	and.b32  	%r1199, %r1178, %r1198;
	and.b32  	%r1200, %r1152, %r1126;
	xor.b32  	%r1201, %r1199, %r1200;
	add.s32 	%r1202, %r1197, %r1201;
	add.s32 	%r1203, %r1192, %r1100;
	add.s32 	%r1204, %r1202, %r1192;
	shf.l.wrap.b32 	%r1205, %r1203, %r1203, 26;
	shf.l.wrap.b32 	%r1206, %r1203, %r1203, 21;
	xor.b32  	%r1207, %r1205, %r1206;
	shf.l.wrap.b32 	%r1208, %r1203, %r1203, 7;
	xor.b32  	%r1209, %r1207, %r1208;
	and.b32  	%r1210, %r1203, %r1177;
	not.b32 	%r1211, %r1203;
	and.b32  	%r1212, %r1151, %r1211;
	or.b32  	%r1213, %r1210, %r1212;
	ld.const.u32 	%r1214, [_ZN6tetsuo1KE+80];
	add.s32 	%r1215, %r1213, %r1125;
	add.s32 	%r1216, %r1215, %r1209;
	add.s32 	%r1217, %r1216, %r1214;
	add.s32 	%r1218, %r1217, %r125;
	shf.l.wrap.b32 	%r1219, %r1204, %r1204, 30;
	shf.l.wrap.b32 	%r1220, %r1204, %r1204, 19;
	xor.b32  	%r1221, %r1219, %r1220;
	shf.l.wrap.b32 	%r1222, %r1204, %r1204, 10;
	xor.b32  	%r1223, %r1221, %r1222;
	xor.b32  	%r1224, %r1178, %r1152;
	and.b32  	%r1225, %r1204, %r1224;
	and.b32  	%r1226, %r1178, %r1152;
	xor.b32  	%r1227, %r1225, %r1226;
	add.s32 	%r1228, %r1223, %r1227;
	add.s32 	%r1229, %r1218, %r1126;
	add.s32 	%r1230, %r1228, %r1218;
	shf.l.wrap.b32 	%r1231, %r1229, %r1229, 26;
	shf.l.wrap.b32 	%r1232, %r1229, %r1229, 21;
	xor.b32  	%r1233, %r1231, %r1232;
	shf.l.wrap.b32 	%r1234, %r1229, %r1229, 7;
	xor.b32  	%r1235, %r1233, %r1234;
	and.b32  	%r1236, %r1229, %r1203;
	not.b32 	%r1237, %r1229;
	and.b32  	%r1238, %r1177, %r1237;
	or.b32  	%r1239, %r1236, %r1238;
	ld.const.u32 	%r1240, [_ZN6tetsuo1KE+84];
	add.s32 	%r1241, %r1239, %r1151;
	add.s32 	%r1242, %r1241, %r1235;
	add.s32 	%r1243, %r1242, %r1240;
	add.s32 	%r1244, %r1243, %r138;
	shf.l.wrap.b32 	%r1245, %r1230, %r1230, 30;
	shf.l.wrap.b32 	%r1246, %r1230, %r1230, 19;
	xor.b32  	%r1247, %r1245, %r1246;
	shf.l.wrap.b32 	%r1248, %r1230, %r1230, 10;
	xor.b32  	%r1249, %r1247, %r1248;
	xor.b32  	%r1250, %r1204, %r1178;
	and.b32  	%r1251, %r1230, %r1250;
	and.b32  	%r1252, %r1204, %r1178;
	xor.b32  	%r1253, %r1251, %r1252;
	add.s32 	%r1254, %r1249, %r1253;
	add.s32 	%r1255, %r1244, %r1152;
	add.s32 	%r1256, %r1254, %r1244;
	shf.l.wrap.b32 	%r1257, %r1255, %r1255, 26;
	shf.l.wrap.b32 	%r1258, %r1255, %r1255, 21;
	xor.b32  	%r1259, %r1257, %r1258;
	shf.l.wrap.b32 	%r1260, %r1255, %r1255, 7;
	xor.b32  	%r1261, %r1259, %r1260;
	and.b32  	%r1262, %r1255, %r1229;
	not.b32 	%r1263, %r1255;
	and.b32  	%r1264, %r1203, %r1263;
	or.b32  	%r1265, %r1262, %r1264;
	ld.const.u32 	%r1266, [_ZN6tetsuo1KE+88];
	add.s32 	%r1267, %r1265, %r1177;
	add.s32 	%r1268, %r1267, %r1261;
	add.s32 	%r1269, %r1268, %r1266;
	add.s32 	%r1270, %r1269, %r151;
	shf.l.wrap.b32 	%r1271, %r1256, %r1256, 30;
	shf.l.wrap.b32 	%r1272, %r1256, %r1256, 19;
	xor.b32  	%r1273, %r1271, %r1272;
	shf.l.wrap.b32 	%r1274, %r1256, %r1256, 10;
	xor.b32  	%r1275, %r1273, %r1274;
	xor.b32  	%r1276, %r1230, %r1204;
	and.b32  	%r1277, %r1256, %r1276;
	and.b32  	%r1278, %r1230, %r1204;
	xor.b32  	%r1279, %r1277, %r1278;
	add.s32 	%r1280, %r1275, %r1279;
	add.s32 	%r1281, %r1270, %r1178;
	add.s32 	%r1282, %r1280, %r1270;
	shf.l.wrap.b32 	%r1283, %r1281, %r1281, 26;
	shf.l.wrap.b32 	%r1284, %r1281, %r1281, 21;
	xor.b32  	%r1285, %r1283, %r1284;
	shf.l.wrap.b32 	%r1286, %r1281, %r1281, 7;
	xor.b32  	%r1287, %r1285, %r1286;
	and.b32  	%r1288, %r1281, %r1255;
	not.b32 	%r1289, %r1281;
	and.b32  	%r1290, %r1229, %r1289;
	or.b32  	%r1291, %r1288, %r1290;
	ld.const.u32 	%r1292, [_ZN6tetsuo1KE+92];
	add.s32 	%r1293, %r1291, %r1203;
	add.s32 	%r1294, %r1293, %r1287;
	add.s32 	%r1295, %r1294, %r1292;
	add.s32 	%r1296, %r1295, %r164;
	shf.l.wrap.b32 	%r1297, %r1282, %r1282, 30;
	shf.l.wrap.b32 	%r1298, %r1282, %r1282, 19;
	xor.b32  	%r1299, %r1297, %r1298;
	shf.l.wrap.b32 	%r1300, %r1282, %r1282, 10;
	xor.b32  	%r1301, %r1299, %r1300;
	xor.b32  	%r1302, %r1256, %r1230;
	and.b32  	%r1303, %r1282, %r1302;
	and.b32  	%r1304, %r1256, %r1230;
	xor.b32  	%r1305, %r1303, %r1304;
	add.s32 	%r1306, %r1301, %r1305;
	add.s32 	%r1307, %r1296, %r1204;
	add.s32 	%r1308, %r1306, %r1296;
	shf.l.wrap.b32 	%r1309, %r1307, %r1307, 26;
	shf.l.wrap.b32 	%r1310, %r1307, %r1307, 21;
	xor.b32  	%r1311, %r1309, %r1310;
	shf.l.wrap.b32 	%r1312, %r1307, %r1307, 7;
	xor.b32  	%r1313, %r1311, %r1312;
	and.b32  	%r1314, %r1307, %r1281;
	not.b32 	%r1315, %r1307;
	and.b32  	%r1316, %r1255, %r1315;
	or.b32  	%r1317, %r1314, %r1316;
	ld.const.u32 	%r1318, [_ZN6tetsuo1KE+96];
	add.s32 	%r1319, %r1317, %r1229;
	add.s32 	%r1320, %r1319, %r1313;
	add.s32 	%r1321, %r1320, %r1318;
	add.s32 	%r1322, %r1321, %r177;
	shf.l.wrap.b32 	%r1323, %r1308, %r1308, 30;
	shf.l.wrap.b32 	%r1324, %r1308, %r1308, 19;
	xor.b32  	%r1325, %r1323, %r1324;
	shf.l.wrap.b32 	%r1326, %r1308, %r1308, 10;
	xor.b32  	%r1327, %r1325, %r1326;
	xor.b32  	%r1328, %r1282, %r1256;
	and.b32  	%r1329, %r1308, %r1328;
	and.b32  	%r1330, %r1282, %r1256;
	xor.b32  	%r1331, %r1329, %r1330;
	add.s32 	%r1332, %r1327, %r1331;
	add.s32 	%r1333, %r1322, %r1230;
	add.s32 	%r1334, %r1332, %r1322;
	shf.l.wrap.b32 	%r1335, %r1333, %r1333, 26;
	shf.l.wrap.b32 	%r1336, %r1333, %r1333, 21;
	xor.b32  	%r1337, %r1335, %r1336;
	shf.l.wrap.b32 	%r1338, %r1333, %r1333, 7;
	xor.b32  	%r1339, %r1337, %r1338;
	and.b32  	%r1340, %r1333, %r1307;
	not.b32 	%r1341, %r1333;
	and.b32  	%r1342, %r1281, %r1341;
	or.b32  	%r1343, %r1340, %r1342;
	ld.const.u32 	%r1344, [_ZN6tetsuo1KE+100];
	add.s32 	%r1345, %r1343, %r1255;
	add.s32 	%r1346, %r1345, %r1339;
	add.s32 	%r1347, %r1346, %r1344;
	add.s32 	%r1348, %r1347, %r190;
	shf.l.wrap.b32 	%r1349, %r1334, %r1334, 30;
	shf.l.wrap.b32 	%r1350, %r1334, %r1334, 19;
	xor.b32  	%r1351, %r1349, %r1350;
	shf.l.wrap.b32 	%r1352, %r1334, %r1334, 10;
	xor.b32  	%r1353, %r1351, %r1352;
	xor.b32  	%r1354, %r1308, %r1282;
	and.b32  	%r1355, %r1334, %r1354;
	and.b32  	%r1356, %r1308, %r1282;
	xor.b32  	%r1357, %r1355, %r1356;
	add.s32 	%r1358, %r1353, %r1357;
	add.s32 	%r1359, %r1348, %r1256;
	add.s32 	%r1360, %r1358, %r1348;
	shf.l.wrap.b32 	%r1361, %r1359, %r1359, 26;
	shf.l.wrap.b32 	%r1362, %r1359, %r1359, 21;
	xor.b32  	%r1363, %r1361, %r1362;
	shf.l.wrap.b32 	%r1364, %r1359, %r1359, 7;
	xor.b32  	%r1365, %r1363, %r1364;
	and.b32  	%r1366, %r1359, %r1333;
	not.b32 	%r1367, %r1359;
	and.b32  	%r1368, %r1307, %r1367;
	or.b32  	%r1369, %r1366, %r1368;
	ld.const.u32 	%r1370, [_ZN6tetsuo1KE+104];
	add.s32 	%r1371, %r1369, %r1281;
	add.s32 	%r1372, %r1371, %r1365;
	add.s32 	%r1373, %r1372, %r1370;
	add.s32 	%r1374, %r1373, %r203;
	shf.l.wrap.b32 	%r1375, %r1360, %r1360, 30;
	shf.l.wrap.b32 	%r1376, %r1360, %r1360, 19;
	xor.b32  	%r1377, %r1375, %r1376;
	shf.l.wrap.b32 	%r1378, %r1360, %r1360, 10;
	xor.b32  	%r1379, %r1377, %r1378;
	xor.b32  	%r1380, %r1334, %r1308;
	and.b32  	%r1381, %r1360, %r1380;
	and.b32  	%r1382, %r1334, %r1308;
	xor.b32  	%r1383, %r1381, %r1382;
	add.s32 	%r1384, %r1379, %r1383;
	add.s32 	%r1385, %r1374, %r1282;
	add.s32 	%r1386, %r1384, %r1374;
	shf.l.wrap.b32 	%r1387, %r1385, %r1385, 26;
	shf.l.wrap.b32 	%r1388, %r1385, %r1385, 21;
	xor.b32  	%r1389, %r1387, %r1388;
	shf.l.wrap.b32 	%r1390, %r1385, %r1385, 7;
	xor.b32  	%r1391, %r1389, %r1390;
	and.b32  	%r1392, %r1385, %r1359;
	not.b32 	%r1393, %r1385;
	and.b32  	%r1394, %r1333, %r1393;
	or.b32  	%r1395, %r1392, %r1394;
	ld.const.u32 	%r1396, [_ZN6tetsuo1KE+108];
	add.s32 	%r1397, %r1395, %r1307;
	add.s32 	%r1398, %r1397, %r1391;
	add.s32 	%r1399, %r1398, %r1396;
	add.s32 	%r1400, %r1399, %r216;
	shf.l.wrap.b32 	%r1401, %r1386, %r1386, 30;
	shf.l.wrap.b32 	%r1402, %r1386, %r1386, 19;
	xor.b32  	%r1403, %r1401, %r1402;
	shf.l.wrap.b32 	%r1404, %r1386, %r1386, 10;
	xor.b32  	%r1405, %r1403, %r1404;
	xor.b32  	%r1406, %r1360, %r1334;
	and.b32  	%r1407, %r1386, %r1406;
	and.b32  	%r1408, %r1360, %r1334;
	xor.b32  	%r1409, %r1407, %r1408;
	add.s32 	%r1410, %r1405, %r1409;
	add.s32 	%r1411, %r1400, %r1308;
	add.s32 	%r1412, %r1410, %r1400;
	shf.l.wrap.b32 	%r1413, %r1411, %r1411, 26;
	shf.l.wrap.b32 	%r1414, %r1411, %r1411, 21;
	xor.b32  	%r1415, %r1413, %r1414;
	shf.l.wrap.b32 	%r1416, %r1411, %r1411, 7;
	xor.b32  	%r1417, %r1415, %r1416;
	and.b32  	%r1418, %r1411, %r1385;
	not.b32 	%r1419, %r1411;
	and.b32  	%r1420, %r1359, %r1419;
	or.b32  	%r1421, %r1418, %r1420;
	ld.const.u32 	%r1422, [_ZN6tetsuo1KE+112];
	add.s32 	%r1423, %r1421, %r1333;
	add.s32 	%r1424, %r1423, %r1417;
	add.s32 	%r1425, %r1424, %r1422;
	add.s32 	%r1426, %r1425, %r229;
	shf.l.wrap.b32 	%r1427, %r1412, %r1412, 30;
	shf.l.wrap.b32 	%r1428, %r1412, %r1412, 19;
	xor.b32  	%r1429, %r1427, %r1428;
	shf.l.wrap.b32 	%r1430, %r1412, %r1412, 10;
	xor.b32  	%r1431, %r1429, %r1430;
	xor.b32  	%r1432, %r1386, %r1360;
	and.b32  	%r1433, %r1412, %r1432;
	and.b32  	%r1434, %r1386, %r1360;
	xor.b32  	%r1435, %r1433, %r1434;
	add.s32 	%r1436, %r1431, %r1435;
	add.s32 	%r1437, %r1426, %r1334;
	add.s32 	%r1438, %r1436, %r1426;
	shf.l.wrap.b32 	%r1439, %r1437, %r1437, 26;
	shf.l.wrap.b32 	%r1440, %r1437, %r1437, 21;
	xor.b32  	%r1441, %r1439, %r1440;
	shf.l.wrap.b32 	%r1442, %r1437, %r1437, 7;
	xor.b32  	%r1443, %r1441, %r1442;
	and.b32  	%r1444, %r1437, %r1411;
	not.b32 	%r1445, %r1437;
	and.b32  	%r1446, %r1385, %r1445;
	or.b32  	%r1447, %r1444, %r1446;
	ld.const.u32 	%r1448, [_ZN6tetsuo1KE+116];
	add.s32 	%r1449, %r1447, %r1359;
	add.s32 	%r1450, %r1449, %r1443;
	add.s32 	%r1451, %r1450, %r1448;
	add.s32 	%r1452, %r1451, %r242;
	shf.l.wrap.b32 	%r1453, %r1438, %r1438, 30;
	shf.l.wrap.b32 	%r1454, %r1438, %r1438, 19;
	xor.b32  	%r1455, %r1453, %r1454;
	shf.l.wrap.b32 	%r1456, %r1438, %r1438, 10;
	xor.b32  	%r1457, %r1455, %r1456;
	xor.b32  	%r1458, %r1412, %r1386;
	and.b32  	%r1459, %r1438, %r1458;
	and.b32  	%r1460, %r1412, %r1386;
	xor.b32  	%r1461, %r1459, %r1460;
	add.s32 	%r1462, %r1457, %r1461;
	add.s32 	%r1463, %r1452, %r1360;
	add.s32 	%r1464, %r1462, %r1452;
	shf.l.wrap.b32 	%r1465, %r1463, %r1463, 26;
	shf.l.wrap.b32 	%r1466, %r1463, %r1463, 21;
	xor.b32  	%r1467, %r1465, %r1466;
	shf.l.wrap.b32 	%r1468, %r1463, %r1463, 7;
	xor.b32  	%r1469, %r1467, %r1468;
	and.b32  	%r1470, %r1463, %r1437;
	not.b32 	%r1471, %r1463;
	and.b32  	%r1472, %r1411, %r1471;
	or.b32  	%r1473, %r1470, %r1472;
	ld.const.u32 	%r1474, [_ZN6tetsuo1KE+120];
	add.s32 	%r1475, %r1473, %r1385;
	add.s32 	%r1476, %r1475, %r1469;
	add.s32 	%r1477, %r1476, %r1474;
	add.s32 	%r1478, %r1477, %r255;
	shf.l.wrap.b32 	%r1479, %r1464, %r1464, 30;
	shf.l.wrap.b32 	%r1480, %r1464, %r1464, 19;
	xor.b32  	%r1481, %r1479, %r1480;
	shf.l.wrap.b32 	%r1482, %r1464, %r1464, 10;
	xor.b32  	%r1483, %r1481, %r1482;
	xor.b32  	%r1484, %r1438, %r1412;
	and.b32  	%r1485, %r1464, %r1484;
	and.b32  	%r1486, %r1438, %r1412;
	xor.b32  	%r1487, %r1485, %r1486;
	add.s32 	%r1488, %r1483, %r1487;
	add.s32 	%r1489, %r1478, %r1386;
	add.s32 	%r1490, %r1488, %r1478;
	shf.l.wrap.b32 	%r1491, %r1489, %r1489, 26;
	shf.l.wrap.b32 	%r1492, %r1489, %r1489, 21;
	xor.b32  	%r1493, %r1491, %r1492;
	shf.l.wrap.b32 	%r1494, %r1489, %r1489, 7;
	xor.b32  	%r1495, %r1493, %r1494;
	and.b32  	%r1496, %r1489, %r1463;
	not.b32 	%r1497, %r1489;
	and.b32  	%r1498, %r1437, %r1497;
	or.b32  	%r1499, %r1496, %r1498;
	ld.const.u32 	%r1500, [_ZN6tetsuo1KE+124];
	add.s32 	%r1501, %r1499, %r1411;
	add.s32 	%r1502, %r1501, %r1495;
	add.s32 	%r1503, %r1502, %r1500;
	add.s32 	%r1504, %r1503, %r268;
	shf.l.wrap.b32 	%r1505, %r1490, %r1490, 30;
	shf.l.wrap.b32 	%r1506, %r1490, %r1490, 19;
	xor.b32  	%r1507, %r1505, %r1506;
	shf.l.wrap.b32 	%r1508, %r1490, %r1490, 10;
	xor.b32  	%r1509, %r1507, %r1508;
	xor.b32  	%r1510, %r1464, %r1438;
	and.b32  	%r1511, %r1490, %r1510;
	and.b32  	%r1512, %r1464, %r1438;
	xor.b32  	%r1513, %r1511, %r1512;
	add.s32 	%r1514, %r1509, %r1513;
	add.s32 	%r1515, %r1504, %r1412;
	add.s32 	%r1516, %r1514, %r1504;
	shf.l.wrap.b32 	%r1517, %r1515, %r1515, 26;
	shf.l.wrap.b32 	%r1518, %r1515, %r1515, 21;
	xor.b32  	%r1519, %r1517, %r1518;
	shf.l.wrap.b32 	%r1520, %r1515, %r1515, 7;
	xor.b32  	%r1521, %r1519, %r1520;
	and.b32  	%r1522, %r1515, %r1489;
	not.b32 	%r1523, %r1515;
	and.b32  	%r1524, %r1463, %r1523;
	or.b32  	%r1525, %r1522, %r1524;
	ld.const.u32 	%r1526, [_ZN6tetsuo1KE+128];
	add.s32 	%r1527, %r1525, %r1437;
	add.s32 	%r1528, %r1527, %r1521;
	add.s32 	%r1529, %r1528, %r1526;
	add.s32 	%r1530, %r1529, %r281;
	shf.l.wrap.b32 	%r1531, %r1516, %r1516, 30;
	shf.l.wrap.b32 	%r1532, %r1516, %r1516, 19;
	xor.b32  	%r1533, %r1531, %r1532;
	shf.l.wrap.b32 	%r1534, %r1516, %r1516, 10;
	xor.b32  	%r1535, %r1533, %r1534;
	xor.b32  	%r1536, %r1490, %r1464;
	and.b32  	%r1537, %r1516, %r1536;
	and.b32  	%r1538, %r1490, %r1464;
	xor.b32  	%r1539, %r1537, %r1538;
	add.s32 	%r1540, %r1535, %r1539;
	add.s32 	%r1541, %r1530, %r1438;
	add.s32 	%r1542, %r1540, %r1530;
	shf.l.wrap.b32 	%r1543, %r1541, %r1541, 26;
	shf.l.wrap.b32 	%r1544, %r1541, %r1541, 21;
	xor.b32  	%r1545, %r1543, %r1544;
	shf.l.wrap.b32 	%r1546, %r1541, %r1541, 7;
	xor.b32  	%r1547, %r1545, %r1546;
	and.b32  	%r1548, %r1541, %r1515;
	not.b32 	%r1549, %r1541;
	and.b32  	%r1550, %r1489, %r1549;
	or.b32  	%r1551, %r1548, %r1550;
	ld.const.u32 	%r1552, [_ZN6tetsuo1KE+132];
	add.s32 	%r1553, %r1551, %r1463;
	add.s32 	%r1554, %r1553, %r1547;
	add.s32 	%r1555, %r1554, %r1552;
	add.s32 	%r1556, %r1555, %r294;
	shf.l.wrap.b32 	%r1557, %r1542, %r1542, 30;
	shf.l.wrap.b32 	%r1558, %r1542, %r1542, 19;
	xor.b32  	%r1559, %r1557, %r1558;
	shf.l.wrap.b32 	%r1560, %r1542, %r1542, 10;
	xor.b32  	%r1561, %r1559, %r1560;
	xor.b32  	%r1562, %r1516, %r1490;
	and.b32  	%r1563, %r1542, %r1562;
	and.b32  	%r1564, %r1516, %r1490;
	xor.b32  	%r1565, %r1563, %r1564;
	add.s32 	%r1566, %r1561, %r1565;
	add.s32 	%r1567, %r1556, %r1464;
	add.s32 	%r1568, %r1566, %r1556;
	shf.l.wrap.b32 	%r1569, %r1567, %r1567, 26;
	shf.l.wrap.b32 	%r1570, %r1567, %r1567, 21;
	xor.b32  	%r1571, %r1569, %r1570;
	shf.l.wrap.b32 	%r1572, %r1567, %r1567, 7;
	xor.b32  	%r1573, %r1571, %r1572;
	and.b32  	%r1574, %r1567, %r1541;
	not.b32 	%r1575, %r1567;
	and.b32  	%r1576, %r1515, %r1575;
	or.b32  	%r1577, %r1574, %r1576;
	ld.const.u32 	%r1578, [_ZN6tetsuo1KE+136];
	add.s32 	%r1579, %r1577, %r1489;
	add.s32 	%r1580, %r1579, %r1573;
	add.s32 	%r1581, %r1580, %r1578;
	add.s32 	%r1582, %r1581, %r307;
	shf.l.wrap.b32 	%r1583, %r1568, %r1568, 30;
	shf.l.wrap.b32 	%r1584, %r1568, %r1568, 19;
	xor.b32  	%r1585, %r1583, %r1584;
	shf.l.wrap.b32 	%r1586, %r1568, %r1568, 10;
	xor.b32  	%r1587, %r1585, %r1586;
	xor.b32  	%r1588, %r1542, %r1516;
	and.b32  	%r1589, %r1568, %r1588;
	and.b32  	%r1590, %r1542, %r1516;
	xor.b32  	%r1591, %r1589, %r1590;
	add.s32 	%r1592, %r1587, %r1591;
	add.s32 	%r1593, %r1582, %r1490;
	add.s32 	%r1594, %r1592, %r1582;
	shf.l.wrap.b32 	%r1595, %r1593, %r1593, 26;
	shf.l.wrap.b32 	%r1596, %r1593, %r1593, 21;
	xor.b32  	%r1597, %r1595, %r1596;
	shf.l.wrap.b32 	%r1598, %r1593, %r1593, 7;
	xor.b32  	%r1599, %r1597, %r1598;
	and.b32  	%r1600, %r1593, %r1567;
	not.b32 	%r1601, %r1593;
	and.b32  	%r1602, %r1541, %r1601;
	or.b32  	%r1603, %r1600, %r1602;
	ld.const.u32 	%r1604, [_ZN6tetsuo1KE+140];
	add.s32 	%r1605, %r1603, %r1515;
	add.s32 	%r1606, %r1605, %r1599;
	add.s32 	%r1607, %r1606, %r1604;
	add.s32 	%r1608, %r1607, %r320;
	shf.l.wrap.b32 	%r1609, %r1594, %r1594, 30;
	shf.l.wrap.b32 	%r1610, %r1594, %r1594, 19;
	xor.b32  	%r1611, %r1609, %r1610;
	shf.l.wrap.b32 	%r1612, %r1594, %r1594, 10;
	xor.b32  	%r1613, %r1611, %r1612;
	xor.b32  	%r1614, %r1568, %r1542;
	and.b32  	%r1615, %r1594, %r1614;
	and.b32  	%r1616, %r1568, %r1542;
	xor.b32  	%r1617, %r1615, %r1616;
	add.s32 	%r1618, %r1613, %r1617;
	add.s32 	%r1619, %r1608, %r1516;
	add.s32 	%r1620, %r1618, %r1608;
	shf.l.wrap.b32 	%r1621, %r1619, %r1619, 26;
	shf.l.wrap.b32 	%r1622, %r1619, %r1619, 21;
	xor.b32  	%r1623, %r1621, %r1622;
	shf.l.wrap.b32 	%r1624, %r1619, %r1619, 7;
	xor.b32  	%r1625, %r1623, %r1624;
	and.b32  	%r1626, %r1619, %r1593;
	not.b32 	%r1627, %r1619;
	and.b32  	%r1628, %r1567, %r1627;
	or.b32  	%r1629, %r1626, %r1628;
	ld.const.u32 	%r1630, [_ZN6tetsuo1KE+144];
	add.s32 	%r1631, %r1629, %r1541;
	add.s32 	%r1632, %r1631, %r1625;
	add.s32 	%r1633, %r1632, %r1630;
	add.s32 	%r1634, %r1633, %r333;
	shf.l.wrap.b32 	%r1635, %r1620, %r1620, 30;
	shf.l.wrap.b32 	%r1636, %r1620, %r1620, 19;
	xor.b32  	%r1637, %r1635, %r1636;
	shf.l.wrap.b32 	%r1638, %r1620, %r1620, 10;
	xor.b32  	%r1639, %r1637, %r1638;
	xor.b32  	%r1640, %r1594, %r1568;
	and.b32  	%r1641, %r1620, %r1640;
	and.b32  	%r1642, %r1594, %r1568;
	xor.b32  	%r1643, %r1641, %r1642;
	add.s32 	%r1644, %r1639, %r1643;
	add.s32 	%r1645, %r1634, %r1542;
	add.s32 	%r1646, %r1644, %r1634;
	shf.l.wrap.b32 	%r1647, %r1645, %r1645, 26;
	shf.l.wrap.b32 	%r1648, %r1645, %r1645, 21;
	xor.b32  	%r1649, %r1647, %r1648;
	shf.l.wrap.b32 	%r1650, %r1645, %r1645, 7;
	xor.b32  	%r1651, %r1649, %r1650;
	and.b32  	%r1652, %r1645, %r1619;
	not.b32 	%r1653, %r1645;
	and.b32  	%r1654, %r1593, %r1653;
	or.b32  	%r1655, %r1652, %r1654;
	ld.const.u32 	%r1656, [_ZN6tetsuo1KE+148];
	add.s32 	%r1657, %r1655, %r1567;
	add.s32 	%r1658, %r1657, %r1651;
	add.s32 	%r1659, %r1658, %r1656;
	add.s32 	%r1660, %r1659, %r346;
	shf.l.wrap.b32 	%r1661, %r1646, %r1646, 30;
	shf.l.wrap.b32 	%r1662, %r1646, %r1646, 19;
	xor.b32  	%r1663, %r1661, %r1662;
	shf.l.wrap.b32 	%r1664, %r1646, %r1646, 10;
	xor.b32  	%r1665, %r1663, %r1664;
	xor.b32  	%r1666, %r1620, %r1594;
	and.b32  	%r1667, %r1646, %r1666;
	and.b32  	%r1668, %r1620, %r1594;
	xor.b32  	%r1669, %r1667, %r1668;
	add.s32 	%r1670, %r1665, %r1669;
	add.s32 	%r1671, %r1660, %r1568;
	add.s32 	%r1672, %r1670, %r1660;
	shf.l.wrap.b32 	%r1673, %r1671, %r1671, 26;
	shf.l.wrap.b32 	%r1674, %r1671, %r1671, 21;
	xor.b32  	%r1675, %r1673, %r1674;
	shf.l.wrap.b32 	%r1676, %r1671, %r1671, 7;
	xor.b32  	%r1677, %r1675, %r1676;
	and.b32  	%r1678, %r1671, %r1645;
	not.b32 	%r1679, %r1671;
	and.b32  	%r1680, %r1619, %r1679;
	or.b32  	%r1681, %r1678, %r1680;
	ld.const.u32 	%r1682, [_ZN6tetsuo1KE+152];
	add.s32 	%r1683, %r1681, %r1593;
	add.s32 	%r1684, %r1683, %r1677;
	add.s32 	%r1685, %r1684, %r1682;
	add.s32 	%r1686, %r1685, %r359;
	shf.l.wrap.b32 	%r1687, %r1672, %r1672, 30;
	shf.l.wrap.b32 	%r1688, %r1672, %r1672, 19;
	xor.b32  	%r1689, %r1687, %r1688;
	shf.l.wrap.b32 	%r1690, %r1672, %r1672, 10;
	xor.b32  	%r1691, %r1689, %r1690;
	xor.b32  	%r1692, %r1646, %r1620;
	and.b32  	%r1693, %r1672, %r1692;
	and.b32  	%r1694, %r1646, %r1620;
	xor.b32  	%r1695, %r1693, %r1694;
	add.s32 	%r1696, %r1691, %r1695;
	add.s32 	%r1697, %r1686, %r1594;
	add.s32 	%r1698, %r1696, %r1686;
	shf.l.wrap.b32 	%r1699, %r1697, %r1697, 26;
	shf.l.wrap.b32 	%r1700, %r1697, %r1697, 21;
	xor.b32  	%r1701, %r1699, %r1700;
	shf.l.wrap.b32 	%r1702, %r1697, %r1697, 7;
	xor.b32  	%r1703, %r1701, %r1702;
	and.b32  	%r1704, %r1697, %r1671;
	not.b32 	%r1705, %r1697;
	and.b32  	%r1706, %r1645, %r1705;
	or.b32  	%r1707, %r1704, %r1706;
	ld.const.u32 	%r1708, [_ZN6tetsuo1KE+156];
	add.s32 	%r1709, %r1707, %r1619;
	add.s32 	%r1710, %r1709, %r1703;
	add.s32 	%r1711, %r1710, %r1708;
	add.s32 	%r1712, %r1711, %r372;
	shf.l.wrap.b32 	%r1713, %r1698, %r1698, 30;
	shf.l.wrap.b32 	%r1714, %r1698, %r1698, 19;
	xor.b32  	%r1715, %r1713, %r1714;
	shf.l.wrap.b32 	%r1716, %r1698, %r1698, 10;
	xor.b32  	%r1717, %r1715, %r1716;
	xor.b32  	%r1718, %r1672, %r1646;
	and.b32  	%r1719, %r1698, %r1718;
	and.b32  	%r1720, %r1672, %r1646;
	xor.b32  	%r1721, %r1719, %r1720;
	add.s32 	%r1722, %r1717, %r1721;
	add.s32 	%r1723, %r1712, %r1620;
	add.s32 	%r1724, %r1722, %r1712;
	shf.l.wrap.b32 	%r1725, %r1723, %r1723, 26;
	shf.l.wrap.b32 	%r1726, %r1723, %r1723, 21;
	xor.b32  	%r1727, %r1725, %r1726;
	shf.l.wrap.b32 	%r1728, %r1723, %r1723, 7;
	xor.b32  	%r1729, %r1727, %r1728;
	and.b32  	%r1730, %r1723, %r1697;
	not.b32 	%r1731, %r1723;
	and.b32  	%r1732, %r1671, %r1731;
	or.b32  	%r1733, %r1730, %r1732;
	ld.const.u32 	%r1734, [_ZN6tetsuo1KE+160];
	add.s32 	%r1735, %r1733, %r1645;
	add.s32 	%r1736, %r1735, %r1729;
	add.s32 	%r1737, %r1736, %r1734;
	add.s32 	%r1738, %r1737, %r385;
	shf.l.wrap.b32 	%r1739, %r1724, %r1724, 30;
	shf.l.wrap.b32 	%r1740, %r1724, %r1724, 19;
	xor.b32  	%r1741, %r1739, %r1740;
	shf.l.wrap.b32 	%r1742, %r1724, %r1724, 10;
	xor.b32  	%r1743, %r1741, %r1742;
	xor.b32  	%r1744, %r1698, %r1672;
	and.b32  	%r1745, %r1724, %r1744;
	and.b32  	%r1746, %r1698, %r1672;
	xor.b32  	%r1747, %r1745, %r1746;
	add.s32 	%r1748, %r1743, %r1747;
	add.s32 	%r1749, %r1738, %r1646;
	add.s32 	%r1750, %r1748, %r1738;
	shf.l.wrap.b32 	%r1751, %r1749, %r1749, 26;
	shf.l.wrap.b32 	%r1752, %r1749, %r1749, 21;
	xor.b32  	%r1753, %r1751, %r1752;
	shf.l.wrap.b32 	%r1754, %r1749, %r1749, 7;
	xor.b32  	%r1755, %r1753, %r1754;
	and.b32  	%r1756, %r1749, %r1723;
	not.b32 	%r1757, %r1749;
	and.b32  	%r1758, %r1697, %r1757;
	or.b32  	%r1759, %r1756, %r1758;
	ld.const.u32 	%r1760, [_ZN6tetsuo1KE+164];
	add.s32 	%r1761, %r1759, %r1671;
	add.s32 	%r1762, %r1761, %r1755;
	add.s32 	%r1763, %r1762, %r1760;
	add.s32 	%r1764, %r1763, %r398;
	shf.l.wrap.b32 	%r1765, %r1750, %r1750, 30;
	shf.l.wrap.b32 	%r1766, %r1750, %r1750, 19;
	xor.b32  	%r1767, %r1765, %r1766;
	shf.l.wrap.b32 	%r1768, %r1750, %r1750, 10;
	xor.b32  	%r1769, %r1767, %r1768;
	xor.b32  	%r1770, %r1724, %r1698;
	and.b32  	%r1771, %r1750, %r1770;
	and.b32  	%r1772, %r1724, %r1698;
	xor.b32  	%r1773, %r1771, %r1772;
	add.s32 	%r1774, %r1769, %r1773;
	add.s32 	%r1775, %r1764, %r1672;
	add.s32 	%r1776, %r1774, %r1764;
	shf.l.wrap.b32 	%r1777, %r1775, %r1775, 26;
	shf.l.wrap.b32 	%r1778, %r1775, %r1775, 21;
	xor.b32  	%r1779, %r1777, %r1778;
	shf.l.wrap.b32 	%r1780, %r1775, %r1775, 7;
	xor.b32  	%r1781, %r1779, %r1780;
	and.b32  	%r1782, %r1775, %r1749;
	not.b32 	%r1783, %r1775;
	and.b32  	%r1784, %r1723, %r1783;
	or.b32  	%r1785, %r1782, %r1784;
	ld.const.u32 	%r1786, [_ZN6tetsuo1KE+168];
	add.s32 	%r1787, %r1785, %r1697;
	add.s32 	%r1788, %r1787, %r1781;
	add.s32 	%r1789, %r1788, %r1786;
	add.s32 	%r1790, %r1789, %r411;
	shf.l.wrap.b32 	%r1791, %r1776, %r1776, 30;
	shf.l.wrap.b32 	%r1792, %r1776, %r1776, 19;
	xor.b32  	%r1793, %r1791, %r1792;
	shf.l.wrap.b32 	%r1794, %r1776, %r1776, 10;
	xor.b32  	%r1795, %r1793, %r1794;
	xor.b32  	%r1796, %r1750, %r1724;
	and.b32  	%r1797, %r1776, %r1796;
	and.b32  	%r1798, %r1750, %r1724;
	xor.b32  	%r1799, %r1797, %r1798;
	add.s32 	%r1800, %r1795, %r1799;
	add.s32 	%r1801, %r1790, %r1698;
	add.s32 	%r1802, %r1800, %r1790;
	shf.l.wrap.b32 	%r1803, %r1801, %r1801, 26;
	shf.l.wrap.b32 	%r1804, %r1801, %r1801, 21;
	xor.b32  	%r1805, %r1803, %r1804;
	shf.l.wrap.b32 	%r1806, %r1801, %r1801, 7;
	xor.b32  	%r1807, %r1805, %r1806;
	and.b32  	%r1808, %r1801, %r1775;
	not.b32 	%r1809, %r1801;
	and.b32  	%r1810, %r1749, %r1809;
	or.b32  	%r1811, %r1808, %r1810;
	ld.const.u32 	%r1812, [_ZN6tetsuo1KE+172];
	add.s32 	%r1813, %r1811, %r1723;
	add.s32 	%r1814, %r1813, %r1807;
	add.s32 	%r1815, %r1814, %r1812;
	add.s32 	%r1816, %r1815, %r424;
	shf.l.wrap.b32 	%r1817, %r1802, %r1802, 30;
	shf.l.wrap.b32 	%r1818, %r1802, %r1802, 19;
	xor.b32  	%r1819, %r1817, %r1818;
	shf.l.wrap.b32 	%r1820, %r1802, %r1802, 10;
	xor.b32  	%r1821, %r1819, %r1820;
	xor.b32  	%r1822, %r1776, %r1750;
	and.b32  	%r1823, %r1802, %r1822;
	and.b32  	%r1824, %r1776, %r1750;
	xor.b32  	%r1825, %r1823, %r1824;
	add.s32 	%r1826, %r1821, %r1825;
	add.s32 	%r1827, %r1816, %r1724;
	add.s32 	%r1828, %r1826, %r1816;
	shf.l.wrap.b32 	%r1829, %r1827, %r1827, 26;
	shf.l.wrap.b32 	%r1830, %r1827, %r1827, 21;
	xor.b32  	%r1831, %r1829, %r1830;
	shf.l.wrap.b32 	%r1832, %r1827, %r1827, 7;
	xor.b32  	%r1833, %r1831, %r1832;
	and.b32  	%r1834, %r1827, %r1801;
	not.b32 	%r1835, %r1827;
	and.b32  	%r1836, %r1775, %r1835;
	or.b32  	%r1837, %r1834, %r1836;
	ld.const.u32 	%r1838, [_ZN6tetsuo1KE+176];
	add.s32 	%r1839, %r1837, %r1749;
	add.s32 	%r1840, %r1839, %r1833;
	add.s32 	%r1841, %r1840, %r1838;
	add.s32 	%r1842, %r1841, %r437;
	shf.l.wrap.b32 	%r1843, %r1828, %r1828, 30;
	shf.l.wrap.b32 	%r1844, %r1828, %r1828, 19;
	xor.b32  	%r1845, %r1843, %r1844;
	shf.l.wrap.b32 	%r1846, %r1828, %r1828, 10;
	xor.b32  	%r1847, %r1845, %r1846;
	xor.b32  	%r1848, %r1802, %r1776;
	and.b32  	%r1849, %r1828, %r1848;
	and.b32  	%r1850, %r1802, %r1776;
	xor.b32  	%r1851, %r1849, %r1850;
	add.s32 	%r1852, %r1847, %r1851;
	add.s32 	%r1853, %r1842, %r1750;
	add.s32 	%r1854, %r1852, %r1842;
	shf.l.wrap.b32 	%r1855, %r1853, %r1853, 26;
	shf.l.wrap.b32 	%r1856, %r1853, %r1853, 21;
	xor.b32  	%r1857, %r1855, %r1856;
	shf.l.wrap.b32 	%r1858, %r1853, %r1853, 7;
	xor.b32  	%r1859, %r1857, %r1858;
	and.b32  	%r1860, %r1853, %r1827;
	not.b32 	%r1861, %r1853;
	and.b32  	%r1862, %r1801, %r1861;
	or.b32  	%r1863, %r1860, %r1862;
	ld.const.u32 	%r1864, [_ZN6tetsuo1KE+180];
	add.s32 	%r1865, %r1863, %r1775;
	add.s32 	%r1866, %r1865, %r1859;
	add.s32 	%r1867, %r1866, %r1864;
	add.s32 	%r1868, %r1867, %r450;
	shf.l.wrap.b32 	%r1869, %r1854, %r1854, 30;
	shf.l.wrap.b32 	%r1870, %r1854, %r1854, 19;
	xor.b32  	%r1871, %r1869, %r1870;
	shf.l.wrap.b32 	%r1872, %r1854, %r1854, 10;
	xor.b32  	%r1873, %r1871, %r1872;
	xor.b32  	%r1874, %r1828, %r1802;
	and.b32  	%r1875, %r1854, %r1874;
	and.b32  	%r1876, %r1828, %r1802;
	xor.b32  	%r1877, %r1875, %r1876;
	add.s32 	%r1878, %r1873, %r1877;
	add.s32 	%r1879, %r1868, %r1776;
	add.s32 	%r1880, %r1878, %r1868;
	shf.l.wrap.b32 	%r1881, %r1879, %r1879, 26;
	shf.l.wrap.b32 	%r1882, %r1879, %r1879, 21;
	xor.b32  	%r1883, %r1881, %r1882;
	shf.l.wrap.b32 	%r1884, %r1879, %r1879, 7;
	xor.b32  	%r1885, %r1883, %r1884;
	and.b32  	%r1886, %r1879, %r1853;
	not.b32 	%r1887, %r1879;
	and.b32  	%r1888, %r1827, %r1887;
	or.b32  	%r1889, %r1886, %r1888;
	ld.const.u32 	%r1890, [_ZN6tetsuo1KE+184];
	add.s32 	%r1891, %r1889, %r1801;
	add.s32 	%r1892, %r1891, %r1885;
	add.s32 	%r1893, %r1892, %r1890;
	add.s32 	%r1894, %r1893, %r463;
	shf.l.wrap.b32 	%r1895, %r1880, %r1880, 30;
	shf.l.wrap.b32 	%r1896, %r1880, %r1880, 19;
	xor.b32  	%r1897, %r1895, %r1896;
	shf.l.wrap.b32 	%r1898, %r1880, %r1880, 10;
	xor.b32  	%r1899, %r1897, %r1898;
	xor.b32  	%r1900, %r1854, %r1828;
	and.b32  	%r1901, %r1880, %r1900;
	and.b32  	%r1902, %r1854, %r1828;
	xor.b32  	%r1903, %r1901, %r1902;
	add.s32 	%r1904, %r1899, %r1903;
	add.s32 	%r1905, %r1894, %r1802;
	add.s32 	%r1906, %r1904, %r1894;
	shf.l.wrap.b32 	%r1907, %r1905, %r1905, 26;
	shf.l.wrap.b32 	%r1908, %r1905, %r1905, 21;
	xor.b32  	%r1909, %r1907, %r1908;
	shf.l.wrap.b32 	%r1910, %r1905, %r1905, 7;
	xor.b32  	%r1911, %r1909, %r1910;
	and.b32  	%r1912, %r1905, %r1879;
	not.b32 	%r1913, %r1905;
	and.b32  	%r1914, %r1853, %r1913;
	or.b32  	%r1915, %r1912, %r1914;
	ld.const.u32 	%r1916, [_ZN6tetsuo1KE+188];
	add.s32 	%r1917, %r1915, %r1827;
	add.s32 	%r1918, %r1917, %r1911;
	add.s32 	%r1919, %r1918, %r1916;
	add.s32 	%r1920, %r1919, %r476;
	shf.l.wrap.b32 	%r1921, %r1906, %r1906, 30;
	shf.l.wrap.b32 	%r1922, %r1906, %r1906, 19;
	xor.b32  	%r1923, %r1921, %r1922;
	shf.l.wrap.b32 	%r1924, %r1906, %r1906, 10;
	xor.b32  	%r1925, %r1923, %r1924;
	xor.b32  	%r1926, %r1880, %r1854;
	and.b32  	%r1927, %r1906, %r1926;
	and.b32  	%r1928, %r1880, %r1854;
	xor.b32  	%r1929, %r1927, %r1928;
	add.s32 	%r1930, %r1925, %r1929;
	add.s32 	%r1931, %r1920, %r1828;
	add.s32 	%r1932, %r1930, %r1920;
	shf.l.wrap.b32 	%r1933, %r1931, %r1931, 26;
	shf.l.wrap.b32 	%r1934, %r1931, %r1931, 21;
	xor.b32  	%r1935, %r1933, %r1934;
	shf.l.wrap.b32 	%r1936, %r1931, %r1931, 7;
	xor.b32  	%r1937, %r1935, %r1936;
	and.b32  	%r1938, %r1931, %r1905;
	not.b32 	%r1939, %r1931;
	and.b32  	%r1940, %r1879, %r1939;
	or.b32  	%r1941, %r1938, %r1940;
	ld.const.u32 	%r1942, [_ZN6tetsuo1KE+192];
	add.s32 	%r1943, %r1941, %r1853;
	add.s32 	%r1944, %r1943, %r1937;
	add.s32 	%r1945, %r1944, %r1942;
	add.s32 	%r1946, %r1945, %r489;
	shf.l.wrap.b32 	%r1947, %r1932, %r1932, 30;
	shf.l.wrap.b32 	%r1948, %r1932, %r1932, 19;
	xor.b32  	%r1949, %r1947, %r1948;
	shf.l.wrap.b32 	%r1950, %r1932, %r1932, 10;
	xor.b32  	%r1951, %r1949, %r1950;
	xor.b32  	%r1952, %r1906, %r1880;
	and.b32  	%r1953, %r1932, %r1952;
	and.b32  	%r1954, %r1906, %r1880;
	xor.b32  	%r1955, %r1953, %r1954;
	add.s32 	%r1956, %r1951, %r1955;
	add.s32 	%r1957, %r1946, %r1854;
	add.s32 	%r1958, %r1956, %r1946;
	shf.l.wrap.b32 	%r1959, %r1957, %r1957, 26;
	shf.l.wrap.b32 	%r1960, %r1957, %r1957, 21;
	xor.b32  	%r1961, %r1959, %r1960;
	shf.l.wrap.b32 	%r1962, %r1957, %r1957, 7;
	xor.b32  	%r1963, %r1961, %r1962;
	and.b32  	%r1964, %r1957, %r1931;
	not.b32 	%r1965, %r1957;
	and.b32  	%r1966, %r1905, %r1965;
	or.b32  	%r1967, %r1964, %r1966;
	ld.const.u32 	%r1968, [_ZN6tetsuo1KE+196];
	add.s32 	%r1969, %r1967, %r1879;
	add.s32 	%r1970, %r1969, %r1963;
	add.s32 	%r1971, %r1970, %r1968;
	add.s32 	%r1972, %r1971, %r502;
	shf.l.wrap.b32 	%r1973, %r1958, %r1958, 30;
	shf.l.wrap.b32 	%r1974, %r1958, %r1958, 19;
	xor.b32  	%r1975, %r1973, %r1974;
	shf.l.wrap.b32 	%r1976, %r1958, %r1958, 10;
	xor.b32  	%r1977, %r1975, %r1976;
	xor.b32  	%r1978, %r1932, %r1906;
	and.b32  	%r1979, %r1958, %r1978;
	and.b32  	%r1980, %r1932, %r1906;
	xor.b32  	%r1981, %r1979, %r1980;
	add.s32 	%r1982, %r1977, %r1981;
	add.s32 	%r1983, %r1972, %r1880;
	add.s32 	%r1984, %r1982, %r1972;
	shf.l.wrap.b32 	%r1985, %r1983, %r1983, 26;
	shf.l.wrap.b32 	%r1986, %r1983, %r1983, 21;
	xor.b32  	%r1987, %r1985, %r1986;
	shf.l.wrap.b32 	%r1988, %r1983, %r1983, 7;
	xor.b32  	%r1989, %r1987, %r1988;
	and.b32  	%r1990, %r1983, %r1957;
	not.b32 	%r1991, %r1983;
	and.b32  	%r1992, %r1931, %r1991;
	or.b32  	%r1993, %r1990, %r1992;
	ld.const.u32 	%r1994, [_ZN6tetsuo1KE+200];
	add.s32 	%r1995, %r1993, %r1905;
	add.s32 	%r1996, %r1995, %r1989;
	add.s32 	%r1997, %r1996, %r1994;
	add.s32 	%r1998, %r1997, %r515;
	shf.l.wrap.b32 	%r1999, %r1984, %r1984, 30;
	shf.l.wrap.b32 	%r2000, %r1984, %r1984, 19;
	xor.b32  	%r2001, %r1999, %r2000;
	shf.l.wrap.b32 	%r2002, %r1984, %r1984, 10;
	xor.b32  	%r2003, %r2001, %r2002;
	xor.b32  	%r2004, %r1958, %r1932;
	and.b32  	%r2005, %r1984, %r2004;
	and.b32  	%r2006, %r1958, %r1932;
	xor.b32  	%r2007, %r2005, %r2006;
	add.s32 	%r2008, %r2003, %r2007;
	add.s32 	%r2009, %r1998, %r1906;
	add.s32 	%r2010, %r2008, %r1998;
	shf.l.wrap.b32 	%r2011, %r2009, %r2009, 26;
	shf.l.wrap.b32 	%r2012, %r2009, %r2009, 21;
	xor.b32  	%r2013, %r2011, %r2012;
	shf.l.wrap.b32 	%r2014, %r2009, %r2009, 7;
	xor.b32  	%r2015, %r2013, %r2014;
	and.b32  	%r2016, %r2009, %r1983;
	not.b32 	%r2017, %r2009;
	and.b32  	%r2018, %r1957, %r2017;
	or.b32  	%r2019, %r2016, %r2018;
	ld.const.u32 	%r2020, [_ZN6tetsuo1KE+204];
	add.s32 	%r2021, %r2019, %r1931;
	add.s32 	%r2022, %r2021, %r2015;
	add.s32 	%r2023, %r2022, %r2020;
	add.s32 	%r2024, %r2023, %r528;
	shf.l.wrap.b32 	%r2025, %r2010, %r2010, 30;
	shf.l.wrap.b32 	%r2026, %r2010, %r2010, 19;
	xor.b32  	%r2027, %r2025, %r2026;
	shf.l.wrap.b32 	%r2028, %r2010, %r2010, 10;
	xor.b32  	%r2029, %r2027, %r2028;
	xor.b32  	%r2030, %r1984, %r1958;
	and.b32  	%r2031, %r2010, %r2030;
	and.b32  	%r2032, %r1984, %r1958;
	xor.b32  	%r2033, %r2031, %r2032;
	add.s32 	%r2034, %r2029, %r2033;
	add.s32 	%r2035, %r2024, %r1932;
	add.s32 	%r2036, %r2034, %r2024;
	shf.l.wrap.b32 	%r2037, %r2035, %r2035, 26;
	shf.l.wrap.b32 	%r2038, %r2035, %r2035, 21;
	xor.b32  	%r2039, %r2037, %r2038;
	shf.l.wrap.b32 	%r2040, %r2035, %r2035, 7;
	xor.b32  	%r2041, %r2039, %r2040;
	and.b32  	%r2042, %r2035, %r2009;
	not.b32 	%r2043, %r2035;
	and.b32  	%r2044, %r1983, %r2043;
	or.b32  	%r2045, %r2042, %r2044;
	ld.const.u32 	%r2046, [_ZN6tetsuo1KE+208];
	add.s32 	%r2047, %r2045, %r1957;
	add.s32 	%r2048, %r2047, %r2041;
	add.s32 	%r2049, %r2048, %r2046;
	add.s32 	%r2050, %r2049, %r541;
	shf.l.wrap.b32 	%r2051, %r2036, %r2036, 30;
	shf.l.wrap.b32 	%r2052, %r2036, %r2036, 19;
	xor.b32  	%r2053, %r2051, %r2052;
	shf.l.wrap.b32 	%r2054, %r2036, %r2036, 10;
	xor.b32  	%r2055, %r2053, %r2054;
	xor.b32  	%r2056, %r2010, %r1984;
	and.b32  	%r2057, %r2036, %r2056;
	and.b32  	%r2058, %r2010, %r1984;
	xor.b32  	%r2059, %r2057, %r2058;
	add.s32 	%r2060, %r2055, %r2059;
	add.s32 	%r2061, %r2050, %r1958;
	add.s32 	%r2062, %r2060, %r2050;
	shf.l.wrap.b32 	%r2063, %r2061, %r2061, 26;
	shf.l.wrap.b32 	%r2064, %r2061, %r2061, 21;
	xor.b32  	%r2065, %r2063, %r2064;
	shf.l.wrap.b32 	%r2066, %r2061, %r2061, 7;
	xor.b32  	%r2067, %r2065, %r2066;
	and.b32  	%r2068, %r2061, %r2035;
	not.b32 	%r2069, %r2061;
	and.b32  	%r2070, %r2009, %r2069;
	or.b32  	%r2071, %r2068, %r2070;
	ld.const.u32 	%r2072, [_ZN6tetsuo1KE+212];
	add.s32 	%r2073, %r2071, %r1983;
	add.s32 	%r2074, %r2073, %r2067;
	add.s32 	%r2075, %r2074, %r2072;
	add.s32 	%r2076, %r2075, %r554;
	shf.l.wrap.b32 	%r2077, %r2062, %r2062, 30;
	shf.l.wrap.b32 	%r2078, %r2062, %r2062, 19;
	xor.b32  	%r2079, %r2077, %r2078;
	shf.l.wrap.b32 	%r2080, %r2062, %r2062, 10;
	xor.b32  	%r2081, %r2079, %r2080;
	xor.b32  	%r2082, %r2036, %r2010;
	and.b32  	%r2083, %r2062, %r2082;
	and.b32  	%r2084, %r2036, %r2010;
	xor.b32  	%r2085, %r2083, %r2084;
	add.s32 	%r2086, %r2081, %r2085;
	add.s32 	%r2087, %r2076, %r1984;
	add.s32 	%r2088, %r2086, %r2076;
	shf.l.wrap.b32 	%r2089, %r2087, %r2087, 26;
	shf.l.wrap.b32 	%r2090, %r2087, %r2087, 21;
	xor.b32  	%r2091, %r2089, %r2090;
	shf.l.wrap.b32 	%r2092, %r2087, %r2087, 7;
	xor.b32  	%r2093, %r2091, %r2092;
	and.b32  	%r2094, %r2087, %r2061;
	not.b32 	%r2095, %r2087;
	and.b32  	%r2096, %r2035, %r2095;
	or.b32  	%r2097, %r2094, %r2096;
	ld.const.u32 	%r2098, [_ZN6tetsuo1KE+216];
	add.s32 	%r2099, %r2097, %r2009;
	add.s32 	%r2100, %r2099, %r2093;
	add.s32 	%r2101, %r2100, %r2098;
	add.s32 	%r2102, %r2101, %r567;
	shf.l.wrap.b32 	%r2103, %r2088, %r2088, 30;
	shf.l.wrap.b32 	%r2104, %r2088, %r2088, 19;
	xor.b32  	%r2105, %r2103, %r2104;
	shf.l.wrap.b32 	%r2106, %r2088, %r2088, 10;
	xor.b32  	%r2107, %r2105, %r2106;
	xor.b32  	%r2108, %r2062, %r2036;
	and.b32  	%r2109, %r2088, %r2108;
	and.b32  	%r2110, %r2062, %r2036;
	xor.b32  	%r2111, %r2109, %r2110;
	add.s32 	%r2112, %r2107, %r2111;
	add.s32 	%r2113, %r2102, %r2010;
	add.s32 	%r2114, %r2112, %r2102;
	shf.l.wrap.b32 	%r2115, %r2113, %r2113, 26;
	shf.l.wrap.b32 	%r2116, %r2113, %r2113, 21;
	xor.b32  	%r2117, %r2115, %r2116;
	shf.l.wrap.b32 	%r2118, %r2113, %r2113, 7;
	xor.b32  	%r2119, %r2117, %r2118;
	and.b32  	%r2120, %r2113, %r2087;
	not.b32 	%r2121, %r2113;
	and.b32  	%r2122, %r2061, %r2121;
	or.b32  	%r2123, %r2120, %r2122;
	ld.const.u32 	%r2124, [_ZN6tetsuo1KE+220];
	add.s32 	%r2125, %r2123, %r2035;
	add.s32 	%r2126, %r2125, %r2119;
	add.s32 	%r2127, %r2126, %r2124;
	add.s32 	%r2128, %r2127, %r580;
	shf.l.wrap.b32 	%r2129, %r2114, %r2114, 30;
	shf.l.wrap.b32 	%r2130, %r2114, %r2114, 19;
	xor.b32  	%r2131, %r2129, %r2130;
	shf.l.wrap.b32 	%r2132, %r2114, %r2114, 10;
	xor.b32  	%r2133, %r2131, %r2132;
	xor.b32  	%r2134, %r2088, %r2062;
	and.b32  	%r2135, %r2114, %r2134;
	and.b32  	%r2136, %r2088, %r2062;
	xor.b32  	%r2137, %r2135, %r2136;
	add.s32 	%r2138, %r2133, %r2137;
	add.s32 	%r2139, %r2128, %r2036;
	add.s32 	%r2140, %r2138, %r2128;
	shf.l.wrap.b32 	%r2141, %r2139, %r2139, 26;
	shf.l.wrap.b32 	%r2142, %r2139, %r2139, 21;
	xor.b32  	%r2143, %r2141, %r2142;
	shf.l.wrap.b32 	%r2144, %r2139, %r2139, 7;
	xor.b32  	%r2145, %r2143, %r2144;
	and.b32  	%r2146, %r2139, %r2113;
	not.b32 	%r2147, %r2139;
	and.b32  	%r2148, %r2087, %r2147;
	or.b32  	%r2149, %r2146, %r2148;
	ld.const.u32 	%r2150, [_ZN6tetsuo1KE+224];
	add.s32 	%r2151, %r2149, %r2061;
	add.s32 	%r2152, %r2151, %r2145;
	add.s32 	%r2153, %r2152, %r2150;
	add.s32 	%r2154, %r2153, %r593;
	shf.l.wrap.b32 	%r2155, %r2140, %r2140, 30;
	shf.l.wrap.b32 	%r2156, %r2140, %r2140, 19;
	xor.b32  	%r2157, %r2155, %r2156;
	shf.l.wrap.b32 	%r2158, %r2140, %r2140, 10;
	xor.b32  	%r2159, %r2157, %r2158;
	xor.b32  	%r2160, %r2114, %r2088;
	and.b32  	%r2161, %r2140, %r2160;
	and.b32  	%r2162, %r2114, %r2088;
	xor.b32  	%r2163, %r2161, %r2162;
	add.s32 	%r2164, %r2159, %r2163;
	add.s32 	%r2165, %r2154, %r2062;
	add.s32 	%r2166, %r2164, %r2154;
	shf.l.wrap.b32 	%r2167, %r2165, %r2165, 26;
	shf.l.wrap.b32 	%r2168, %r2165, %r2165, 21;
	xor.b32  	%r2169, %r2167, %r2168;
	shf.l.wrap.b32 	%r2170, %r2165, %r2165, 7;
	xor.b32  	%r2171, %r2169, %r2170;
	and.b32  	%r2172, %r2165, %r2139;
	not.b32 	%r2173, %r2165;
	and.b32  	%r2174, %r2113, %r2173;
	or.b32  	%r2175, %r2172, %r2174;
	ld.const.u32 	%r2176, [_ZN6tetsuo1KE+228];
	add.s32 	%r2177, %r2175, %r2087;
	add.s32 	%r2178, %r2177, %r2171;
	add.s32 	%r2179, %r2178, %r2176;
	add.s32 	%r2180, %r2179, %r606;
	shf.l.wrap.b32 	%r2181, %r2166, %r2166, 30;
	shf.l.wrap.b32 	%r2182, %r2166, %r2166, 19;
	xor.b32  	%r2183, %r2181, %r2182;
	shf.l.wrap.b32 	%r2184, %r2166, %r2166, 10;
	xor.b32  	%r2185, %r2183, %r2184;
	xor.b32  	%r2186, %r2140, %r2114;
	and.b32  	%r2187, %r2166, %r2186;
	and.b32  	%r2188, %r2140, %r2114;
	xor.b32  	%r2189, %r2187, %r2188;
	add.s32 	%r2190, %r2185, %r2189;
	add.s32 	%r2191, %r2180, %r2088;
	add.s32 	%r2192, %r2190, %r2180;
	shf.l.wrap.b32 	%r2193, %r2191, %r2191, 26;
	shf.l.wrap.b32 	%r2194, %r2191, %r2191, 21;
	xor.b32  	%r2195, %r2193, %r2194;
	shf.l.wrap.b32 	%r2196, %r2191, %r2191, 7;
	xor.b32  	%r2197, %r2195, %r2196;
	and.b32  	%r2198, %r2191, %r2165;
	not.b32 	%r2199, %r2191;
	and.b32  	%r2200, %r2139, %r2199;
	or.b32  	%r2201, %r2198, %r2200;
	ld.const.u32 	%r2202, [_ZN6tetsuo1KE+232];
	add.s32 	%r2203, %r2201, %r2113;
	add.s32 	%r2204, %r2203, %r2197;
	add.s32 	%r2205, %r2204, %r2202;
	add.s32 	%r2206, %r2205, %r619;
	shf.l.wrap.b32 	%r2207, %r2192, %r2192, 30;
	shf.l.wrap.b32 	%r2208, %r2192, %r2192, 19;
	xor.b32  	%r2209, %r2207, %r2208;
	shf.l.wrap.b32 	%r2210, %r2192, %r2192, 10;
	xor.b32  	%r2211, %r2209, %r2210;
	xor.b32  	%r2212, %r2166, %r2140;
	and.b32  	%r2213, %r2192, %r2212;
	and.b32  	%r2214, %r2166, %r2140;
	xor.b32  	%r2215, %r2213, %r2214;
	add.s32 	%r2216, %r2211, %r2215;
	add.s32 	%r2217, %r2206, %r2114;
	add.s32 	%r2218, %r2216, %r2206;
	shf.l.wrap.b32 	%r2219, %r2217, %r2217, 26;
	shf.l.wrap.b32 	%r2220, %r2217, %r2217, 21;
	xor.b32  	%r2221, %r2219, %r2220;
	shf.l.wrap.b32 	%r2222, %r2217, %r2217, 7;
	xor.b32  	%r2223, %r2221, %r2222;
	and.b32  	%r2224, %r2217, %r2191;
	not.b32 	%r2225, %r2217;
	and.b32  	%r2226, %r2165, %r2225;
	or.b32  	%r2227, %r2224, %r2226;
	ld.const.u32 	%r2228, [_ZN6tetsuo1KE+236];
	add.s32 	%r2229, %r2227, %r2139;
	add.s32 	%r2230, %r2229, %r2223;
	add.s32 	%r2231, %r2230, %r2228;
	add.s32 	%r2232, %r2231, %r632;
	shf.l.wrap.b32 	%r2233, %r2218, %r2218, 30;
	shf.l.wrap.b32 	%r2234, %r2218, %r2218, 19;
	xor.b32  	%r2235, %r2233, %r2234;
	shf.l.wrap.b32 	%r2236, %r2218, %r2218, 10;
	xor.b32  	%r2237, %r2235, %r2236;
	xor.b32  	%r2238, %r2192, %r2166;
	and.b32  	%r2239, %r2218, %r2238;
	and.b32  	%r2240, %r2192, %r2166;
	xor.b32  	%r2241, %r2239, %r2240;
	add.s32 	%r2242, %r2237, %r2241;
	add.s32 	%r2243, %r2232, %r2140;
	add.s32 	%r2244, %r2242, %r2232;
	shf.l.wrap.b32 	%r2245, %r2243, %r2243, 26;
	shf.l.wrap.b32 	%r2246, %r2243, %r2243, 21;
	xor.b32  	%r2247, %r2245, %r2246;
	shf.l.wrap.b32 	%r2248, %r2243, %r2243, 7;
	xor.b32  	%r2249, %r2247, %r2248;
	and.b32  	%r2250, %r2243, %r2217;
	not.b32 	%r2251, %r2243;
	and.b32  	%r2252, %r2191, %r2251;
	or.b32  	%r2253, %r2250, %r2252;
	ld.const.u32 	%r2254, [_ZN6tetsuo1KE+240];
	add.s32 	%r2255, %r2253, %r2165;
	add.s32 	%r2256, %r2255, %r2249;
	add.s32 	%r2257, %r2256, %r2254;
	add.s32 	%r2258, %r2257, %r645;
	shf.l.wrap.b32 	%r2259, %r2244, %r2244, 30;
	shf.l.wrap.b32 	%r2260, %r2244, %r2244, 19;
	xor.b32  	%r2261, %r2259, %r2260;
	shf.l.wrap.b32 	%r2262, %r2244, %r2244, 10;
	xor.b32  	%r2263, %r2261, %r2262;
	xor.b32  	%r2264, %r2218, %r2192;
	and.b32  	%r2265, %r2244, %r2264;
	and.b32  	%r2266, %r2218, %r2192;
	xor.b32  	%r2267, %r2265, %r2266;
	add.s32 	%r2268, %r2263, %r2267;
	add.s32 	%r2269, %r2258, %r2166;
	add.s32 	%r2270, %r2268, %r2258;
	shf.l.wrap.b32 	%r2271, %r2269, %r2269, 26;
	shf.l.wrap.b32 	%r2272, %r2269, %r2269, 21;
	xor.b32  	%r2273, %r2271, %r2272;
	shf.l.wrap.b32 	%r2274, %r2269, %r2269, 7;
	xor.b32  	%r2275, %r2273, %r2274;
	and.b32  	%r2276, %r2269, %r2243;
	not.b32 	%r2277, %r2269;
	and.b32  	%r2278, %r2217, %r2277;
	or.b32  	%r2279, %r2276, %r2278;
	ld.const.u32 	%r2280, [_ZN6tetsuo1KE+244];
	add.s32 	%r2281, %r2279, %r2191;
	add.s32 	%r2282, %r2281, %r2275;
	add.s32 	%r2283, %r2282, %r2280;
	add.s32 	%r2284, %r2283, %r658;
	shf.l.wrap.b32 	%r2285, %r2270, %r2270, 30;
	shf.l.wrap.b32 	%r2286, %r2270, %r2270, 19;
	xor.b32  	%r2287, %r2285, %r2286;
	shf.l.wrap.b32 	%r2288, %r2270, %r2270, 10;
	xor.b32  	%r2289, %r2287, %r2288;
	xor.b32  	%r2290, %r2244, %r2218;
	and.b32  	%r2291, %r2270, %r2290;
	and.b32  	%r2292, %r2244, %r2218;
	xor.b32  	%r2293, %r2291, %r2292;
	add.s32 	%r2294, %r2289, %r2293;
	add.s32 	%r2295, %r2284, %r2192;
	add.s32 	%r2296, %r2294, %r2284;
	shf.l.wrap.b32 	%r2297, %r2295, %r2295, 26;
	shf.l.wrap.b32 	%r2298, %r2295, %r2295, 21;
	xor.b32  	%r2299, %r2297, %r2298;
	shf.l.wrap.b32 	%r2300, %r2295, %r2295, 7;
	xor.b32  	%r2301, %r2299, %r2300;
	and.b32  	%r2302, %r2295, %r2269;
	not.b32 	%r2303, %r2295;
	and.b32  	%r2304, %r2243, %r2303;
	or.b32  	%r2305, %r2302, %r2304;
	ld.const.u32 	%r2306, [_ZN6tetsuo1KE+248];
	add.s32 	%r2307, %r2305, %r2217;
	add.s32 	%r2308, %r2307, %r2301;
	add.s32 	%r2309, %r2308, %r2306;
	add.s32 	%r2310, %r2309, %r671;
	shf.l.wrap.b32 	%r2311, %r2296, %r2296, 30;
	shf.l.wrap.b32 	%r2312, %r2296, %r2296, 19;
	xor.b32  	%r2313, %r2311, %r2312;
	shf.l.wrap.b32 	%r2314, %r2296, %r2296, 10;
	xor.b32  	%r2315, %r2313, %r2314;
	xor.b32  	%r2316, %r2270, %r2244;
	and.b32  	%r2317, %r2296, %r2316;
	and.b32  	%r2318, %r2270, %r2244;
	xor.b32  	%r2319, %r2317, %r2318;
	add.s32 	%r2320, %r2315, %r2319;
	add.s32 	%r2321, %r2310, %r2218;
	add.s32 	%r2322, %r2320, %r2310;
	shf.l.wrap.b32 	%r2323, %r2321, %r2321, 26;
	shf.l.wrap.b32 	%r2324, %r2321, %r2321, 21;
	xor.b32  	%r2325, %r2323, %r2324;
	shf.l.wrap.b32 	%r2326, %r2321, %r2321, 7;
	xor.b32  	%r2327, %r2325, %r2326;
	and.b32  	%r2328, %r2321, %r2295;
	not.b32 	%r2329, %r2321;
	and.b32  	%r2330, %r2269, %r2329;
	or.b32  	%r2331, %r2328, %r2330;
	ld.const.u32 	%r2332, [_ZN6tetsuo1KE+252];
	add.s32 	%r2333, %r2331, %r2243;
	add.s32 	%r2334, %r2333, %r2327;
	add.s32 	%r2335, %r2334, %r2332;
	add.s32 	%r2336, %r2335, %r684;
	shf.l.wrap.b32 	%r2337, %r2322, %r2322, 30;
	shf.l.wrap.b32 	%r2338, %r2322, %r2322, 19;
	xor.b32  	%r2339, %r2337, %r2338;
	shf.l.wrap.b32 	%r2340, %r2322, %r2322, 10;
	xor.b32  	%r2341, %r2339, %r2340;
	xor.b32  	%r2342, %r2296, %r2270;
	and.b32  	%r2343, %r2322, %r2342;
	and.b32  	%r2344, %r2296, %r2270;
	xor.b32  	%r2345, %r2343, %r2344;
	add.s32 	%r2346, %r2341, %r2345;
	add.s32 	%r2347, %r2336, %r2244;
	add.s32 	%r2348, %r2346, %r2336;
	add.s32 	%r2349, %r19, %r2348;
	add.s32 	%r2350, %r20, %r2322;
	add.s32 	%r2351, %r21, %r2296;
	add.s32 	%r2352, %r22, %r2270;
	add.s32 	%r2353, %r23, %r2347;
	add.s32 	%r2354, %r24, %r2321;
	add.s32 	%r2355, %r25, %r2295;
	add.s32 	%r2356, %r26, %r2269;
	ld.global.nc.u32 	%r2357, [%rd7+64];
	prmt.b32 	%r2358, %r2357, %r29, %r28;
	ld.global.nc.u32 	%r2359, [%rd7+68];
	prmt.b32 	%r2360, %r2359, %r29, %r28;
	ld.global.nc.u32 	%r2361, [%rd7+72];
	prmt.b32 	%r2362, %r2361, %r29, %r28;
	mov.u32 	%r2363, %ctaid.x;
	mov.u32 	%r2364, %ntid.x;
	mov.u32 	%r2365, %tid.x;
	mad.lo.s32 	%r2366, %r2363, %r2364, %r2365;
	add.s32 	%r1, %r2366, %r6630;
	prmt.b32 	%r2367, %r1, %r29, %r28;
	shf.l.wrap.b32 	%r2368, %r2360, %r2360, 25;
	shf.l.wrap.b32 	%r2369, %r2360, %r2360, 14;
	xor.b32  	%r2370, %r2368, %r2369;
	shr.u32 	%r2371, %r2360, 3;
	xor.b32  	%r2372, %r2370, %r2371;
	add.s32 	%r2373, %r2358, %r2372;
	shf.l.wrap.b32 	%r2374, %r2362, %r2362, 25;
	shf.l.wrap.b32 	%r2375, %r2362, %r2362, 14;
	xor.b32  	%r2376, %r2374, %r2375;
	shr.u32 	%r2377, %r2362, 3;
	xor.b32  	%r2378, %r2376, %r2377;
	add.s32 	%r2379, %r2360, %r2378;
	add.s32 	%r2380, %r2379, 17825792;
	shf.l.wrap.b32 	%r2381, %r2373, %r2373, 15;
	shf.l.wrap.b32 	%r2382, %r2373, %r2373, 13;
	xor.b32  	%r2383, %r2381, %r2382;
	shr.u32 	%r2384, %r2373, 10;
	xor.b32  	%r2385, %r2383, %r2384;
	shf.l.wrap.b32 	%r2386, %r2367, %r2367, 25;
	shf.l.wrap.b32 	%r2387, %r2367, %r2367, 14;
	xor.b32  	%r2388, %r2386, %r2387;
	shr.u32 	%r2389, %r2367, 3;
	xor.b32  	%r2390, %r2388, %r2389;
	add.s32 	%r2391, %r2385, %r2362;
	add.s32 	%r2392, %r2391, %r2390;
	shf.l.wrap.b32 	%r2393, %r2380, %r2380, 15;
	shf.l.wrap.b32 	%r2394, %r2380, %r2380, 13;
	xor.b32  	%r2395, %r2393, %r2394;
	shr.u32 	%r2396, %r2380, 10;
	xor.b32  	%r2397, %r2395, %r2396;
	add.s32 	%r2398, %r2397, %r2367;
	add.s32 	%r2399, %r2398, 285220864;
	shf.l.wrap.b32 	%r2400, %r2392, %r2392, 15;
	shf.l.wrap.b32 	%r2401, %r2392, %r2392, 13;
	xor.b32  	%r2402, %r2400, %r2401;
	shr.u32 	%r2403, %r2392, 10;
	xor.b32  	%r2404, %r2402, %r2403;
	xor.b32  	%r2405, %r2404, -2147483648;
	shf.l.wrap.b32 	%r2406, %r2399, %r2399, 15;
	shf.l.wrap.b32 	%r2407, %r2399, %r2399, 13;
	xor.b32  	%r2408, %r2406, %r2407;
	shr.u32 	%r2409, %r2399, 10;
	xor.b32  	%r2410, %r2408, %r2409;
	shf.l.wrap.b32 	%r2411, %r2405, %r2404, 15;
	shf.l.wrap.b32 	%r2412, %r2405, %r2404, 13;
	xor.b32  	%r2413, %r2411, %r2412;
	shr.u32 	%r2414, %r2405, 10;
	xor.b32  	%r2415, %r2413, %r2414;
	add.s32 	%r2416, %r2415, 640;
	shf.l.wrap.b32 	%r2417, %r2410, %r2410, 15;
	shf.l.wrap.b32 	%r2418, %r2410, %r2410, 13;
	xor.b32  	%r2419, %r2417, %r2418;
	shr.u32 	%r2420, %r2410, 10;
	xor.b32  	%r2421, %r2419, %r2420;
	add.s32 	%r2422, %r2421, %r2373;
	shf.l.wrap.b32 	%r2423, %r2416, %r2416, 15;
	shf.l.wrap.b32 	%r2424, %r2416, %r2416, 13;
	xor.b32  	%r2425, %r2423, %r2424;
	shr.u32 	%r2426, %r2416, 10;
	xor.b32  	%r2427, %r2425, %r2426;
	add.s32 	%r2428, %r2427, %r2380;
	shf.l.wrap.b32 	%r2429, %r2422, %r2422, 15;
	shf.l.wrap.b32 	%r2430, %r2422, %r2422, 13;
	xor.b32  	%r2431, %r2429, %r2430;
	shr.u32 	%r2432, %r2422, 10;
	xor.b32  	%r2433, %r2431, %r2432;
	add.s32 	%r2434, %r2433, %r2392;
	shf.l.wrap.b32 	%r2435, %r2428, %r2428, 15;
	shf.l.wrap.b32 	%r2436, %r2428, %r2428, 13;
	xor.b32  	%r2437, %r2435, %r2436;
	shr.u32 	%r2438, %r2428, 10;
	xor.b32  	%r2439, %r2437, %r2438;
	add.s32 	%r2440, %r2439, %r2399;
	shf.l.wrap.b32 	%r2441, %r2434, %r2434, 15;
	shf.l.wrap.b32 	%r2442, %r2434, %r2434, 13;
	xor.b32  	%r2443, %r2441, %r2442;
	shr.u32 	%r2444, %r2434, 10;
	xor.b32  	%r2445, %r2443, %r2444;
	add.s32 	%r2446, %r2445, %r2405;
	shf.l.wrap.b32 	%r2447, %r2440, %r2440, 15;
	shf.l.wrap.b32 	%r2448, %r2440, %r2440, 13;
	xor.b32  	%r2449, %r2447, %r2448;
	shr.u32 	%r2450, %r2440, 10;
	xor.b32  	%r2451, %r2449, %r2450;
	add.s32 	%r2452, %r2451, %r2410;
	shf.l.wrap.b32 	%r2453, %r2446, %r2446, 15;
	shf.l.wrap.b32 	%r2454, %r2446, %r2446, 13;
	xor.b32  	%r2455, %r2453, %r2454;
	shr.u32 	%r2456, %r2446, 10;
	xor.b32  	%r2457, %r2455, %r2456;
	add.s32 	%r2458, %r2457, %r2416;
	shf.l.wrap.b32 	%r2459, %r2452, %r2452, 15;
	shf.l.wrap.b32 	%r2460, %r2452, %r2452, 13;
	xor.b32  	%r2461, %r2459, %r2460;
	shr.u32 	%r2462, %r2452, 10;
	xor.b32  	%r2463, %r2461, %r2462;
	add.s32 	%r2464, %r2463, %r2422;
	add.s32 	%r2465, %r2464, 10485845;
	shf.l.wrap.b32 	%r2466, %r2458, %r2458, 15;
	shf.l.wrap.b32 	%r2467, %r2458, %r2458, 13;
	xor.b32  	%r2468, %r2466, %r2467;
	shr.u32 	%r2469, %r2458, 10;
	xor.b32  	%r2470, %r2468, %r2469;
	add.s32 	%r2471, %r2470, %r2428;
	shf.l.wrap.b32 	%r2472, %r2373, %r2373, 25;
	shf.l.wrap.b32 	%r2473, %r2373, %r2373, 14;
	xor.b32  	%r2474, %r2472, %r2473;
	shr.u32 	%r2475, %r2373, 3;
	xor.b32  	%r2476, %r2474, %r2475;
	add.s32 	%r2477, %r2471, %r2476;
	add.s32 	%r2478, %r2477, 640;
	shf.l.wrap.b32 	%r2479, %r2465, %r2465, 15;
	shf.l.wrap.b32 	%r2480, %r2465, %r2465, 13;
	xor.b32  	%r2481, %r2479, %r2480;
	shr.u32 	%r2482, %r2465, 10;
	xor.b32  	%r2483, %r2481, %r2482;
	add.s32 	%r2484, %r2483, %r2434;
	shf.l.wrap.b32 	%r2485, %r2380, %r2380, 25;
	shf.l.wrap.b32 	%r2486, %r2380, %r2380, 14;
	xor.b32  	%r2487, %r2485, %r2486;
	shr.u32 	%r2488, %r2380, 3;
	xor.b32  	%r2489, %r2487, %r2488;
	add.s32 	%r2490, %r2484, %r2373;
	add.s32 	%r2491, %r2490, %r2489;
	shf.l.wrap.b32 	%r2492, %r2478, %r2478, 15;
	shf.l.wrap.b32 	%r2493, %r2478, %r2478, 13;
	xor.b32  	%r2494, %r2492, %r2493;
	shr.u32 	%r2495, %r2478, 10;
	xor.b32  	%r2496, %r2494, %r2495;
	add.s32 	%r2497, %r2496, %r2440;
	shf.l.wrap.b32 	%r2498, %r2392, %r2392, 25;
	shf.l.wrap.b32 	%r2499, %r2392, %r2392, 14;
	xor.b32  	%r2500, %r2498, %r2499;
	shr.u32 	%r2501, %r2392, 3;
	xor.b32  	%r2502, %r2500, %r2501;
	add.s32 	%r2503, %r2497, %r2380;
	add.s32 	%r2504, %r2503, %r2502;
	shf.l.wrap.b32 	%r2505, %r2491, %r2491, 15;
	shf.l.wrap.b32 	%r2506, %r2491, %r2491, 13;
	xor.b32  	%r2507, %r2505, %r2506;
	shr.u32 	%r2508, %r2491, 10;
	xor.b32  	%r2509, %r2507, %r2508;
	add.s32 	%r2510, %r2509, %r2446;
	shf.l.wrap.b32 	%r2511, %r2399, %r2399, 25;
	shf.l.wrap.b32 	%r2512, %r2399, %r2399, 14;
	xor.b32  	%r2513, %r2511, %r2512;
	shr.u32 	%r2514, %r2399, 3;
	xor.b32  	%r2515, %r2513, %r2514;
	add.s32 	%r2516, %r2510, %r2392;
	add.s32 	%r2517, %r2516, %r2515;
	shf.l.wrap.b32 	%r2518, %r2504, %r2504, 15;
	shf.l.wrap.b32 	%r2519, %r2504, %r2504, 13;
	xor.b32  	%r2520, %r2518, %r2519;
	shr.u32 	%r2521, %r2504, 10;
	xor.b32  	%r2522, %r2520, %r2521;
	add.s32 	%r2523, %r2522, %r2452;
	shf.l.wrap.b32 	%r2524, %r2405, %r2404, 25;
	shf.l.wrap.b32 	%r2525, %r2405, %r2404, 14;
	xor.b32  	%r2526, %r2524, %r2525;
	shr.u32 	%r2527, %r2405, 3;
	xor.b32  	%r2528, %r2526, %r2527;
	add.s32 	%r2529, %r2523, %r2399;
	add.s32 	%r2530, %r2529, %r2528;
	shf.l.wrap.b32 	%r2531, %r2517, %r2517, 15;
	shf.l.wrap.b32 	%r2532, %r2517, %r2517, 13;
	xor.b32  	%r2533, %r2531, %r2532;
	shr.u32 	%r2534, %r2517, 10;
	xor.b32  	%r2535, %r2533, %r2534;
	add.s32 	%r2536, %r2535, %r2458;
	shf.l.wrap.b32 	%r2537, %r2410, %r2410, 25;
	shf.l.wrap.b32 	%r2538, %r2410, %r2410, 14;
	xor.b32  	%r2539, %r2537, %r2538;
	shr.u32 	%r2540, %r2410, 3;
	xor.b32  	%r2541, %r2539, %r2540;
	add.s32 	%r2542, %r2536, %r2405;
	add.s32 	%r2543, %r2542, %r2541;
	shf.l.wrap.b32 	%r2544, %r2530, %r2530, 15;
	shf.l.wrap.b32 	%r2545, %r2530, %r2530, 13;
	xor.b32  	%r2546, %r2544, %r2545;
	shr.u32 	%r2547, %r2530, 10;
	xor.b32  	%r2548, %r2546, %r2547;
	add.s32 	%r2549, %r2548, %r2465;
	shf.l.wrap.b32 	%r2550, %r2416, %r2416, 25;
	shf.l.wrap.b32 	%r2551, %r2416, %r2416, 14;
	xor.b32  	%r2552, %r2550, %r2551;
	shr.u32 	%r2553, %r2416, 3;
	xor.b32  	%r2554, %r2552, %r2553;
	add.s32 	%r2555, %r2549, %r2410;
	add.s32 	%r2556, %r2555, %r2554;
	shf.l.wrap.b32 	%r2557, %r2543, %r2543, 15;
	shf.l.wrap.b32 	%r2558, %r2543, %r2543, 13;
	xor.b32  	%r2559, %r2557, %r2558;
	shr.u32 	%r2560, %r2543, 10;
	xor.b32  	%r2561, %r2559, %r2560;
	add.s32 	%r2562, %r2561, %r2478;
	shf.l.wrap.b32 	%r2563, %r2422, %r2422, 25;
	shf.l.wrap.b32 	%r2564, %r2422, %r2422, 14;
	xor.b32  	%r2565, %r2563, %r2564;
	shr.u32 	%r2566, %r2422, 3;
	xor.b32  	%r2567, %r2565, %r2566;
	add.s32 	%r2568, %r2562, %r2416;
	add.s32 	%r2569, %r2568, %r2567;
	shf.l.wrap.b32 	%r2570, %r2556, %r2556, 15;
	shf.l.wrap.b32 	%r2571, %r2556, %r2556, 13;
	xor.b32  	%r2572, %r2570, %r2571;
	shr.u32 	%r2573, %r2556, 10;
	xor.b32  	%r2574, %r2572, %r2573;
	add.s32 	%r2575, %r2574, %r2491;
	shf.l.wrap.b32 	%r2576, %r2428, %r2428, 25;
	shf.l.wrap.b32 	%r2577, %r2428, %r2428, 14;
	xor.b32  	%r2578, %r2576, %r2577;
	shr.u32 	%r2579, %r2428, 3;
	xor.b32  	%r2580, %r2578, %r2579;
	add.s32 	%r2581, %r2575, %r2422;
	add.s32 	%r2582, %r2581, %r2580;
	shf.l.wrap.b32 	%r2583, %r2569, %r2569, 15;
	shf.l.wrap.b32 	%r2584, %r2569, %r2569, 13;
	xor.b32  	%r2585, %r2583, %r2584;
	shr.u32 	%r2586, %r2569, 10;
	xor.b32  	%r2587, %r2585, %r2586;
	add.s32 	%r2588, %r2587, %r2504;
	shf.l.wrap.b32 	%r2589, %r2434, %r2434, 25;
	shf.l.wrap.b32 	%r2590, %r2434, %r2434, 14;
	xor.b32  	%r2591, %r2589, %r2590;
	shr.u32 	%r2592, %r2434, 3;
	xor.b32  	%r2593, %r2591, %r2592;
	add.s32 	%r2594, %r2588, %r2428;
	add.s32 	%r2595, %r2594, %r2593;
	shf.l.wrap.b32 	%r2596, %r2582, %r2582, 15;
	shf.l.wrap.b32 	%r2597, %r2582, %r2582, 13;
	xor.b32  	%r2598, %r2596, %r2597;
	shr.u32 	%r2599, %r2582, 10;
	xor.b32  	%r2600, %r2598, %r2599;
	add.s32 	%r2601, %r2600, %r2517;
	shf.l.wrap.b32 	%r2602, %r2440, %r2440, 25;
	shf.l.wrap.b32 	%r2603, %r2440, %r2440, 14;
	xor.b32  	%r2604, %r2602, %r2603;
	shr.u32 	%r2605, %r2440, 3;
	xor.b32  	%r2606, %r2604, %r2605;
	add.s32 	%r2607, %r2601, %r2434;
	add.s32 	%r2608, %r2607, %r2606;
	shf.l.wrap.b32 	%r2609, %r2595, %r2595, 15;
	shf.l.wrap.b32 	%r2610, %r2595, %r2595, 13;
	xor.b32  	%r2611, %r2609, %r2610;
	shr.u32 	%r2612, %r2595, 10;
	xor.b32  	%r2613, %r2611, %r2612;
	add.s32 	%r2614, %r2613, %r2530;
	shf.l.wrap.b32 	%r2615, %r2446, %r2446, 25;
	shf.l.wrap.b32 	%r2616, %r2446, %r2446, 14;
	xor.b32  	%r2617, %r2615, %r2616;
	shr.u32 	%r2618, %r2446, 3;
	xor.b32  	%r2619, %r2617, %r2618;
	add.s32 	%r2620, %r2614, %r2440;
	add.s32 	%r2621, %r2620, %r2619;
	shf.l.wrap.b32 	%r2622, %r2608, %r2608, 15;
	shf.l.wrap.b32 	%r2623, %r2608, %r2608, 13;
	xor.b32  	%r2624, %r2622, %r2623;
	shr.u32 	%r2625, %r2608, 10;
	xor.b32  	%r2626, %r2624, %r2625;
	add.s32 	%r2627, %r2626, %r2543;
	shf.l.wrap.b32 	%r2628, %r2452, %r2452, 25;
	shf.l.wrap.b32 	%r2629, %r2452, %r2452, 14;
	xor.b32  	%r2630, %r2628, %r2629;
	shr.u32 	%r2631, %r2452, 3;
	xor.b32  	%r2632, %r2630, %r2631;
	add.s32 	%r2633, %r2627, %r2446;
	add.s32 	%r2634, %r2633, %r2632;
	shf.l.wrap.b32 	%r2635, %r2621, %r2621, 15;
	shf.l.wrap.b32 	%r2636, %r2621, %r2621, 13;
	xor.b32  	%r2637, %r2635, %r2636;
	shr.u32 	%r2638, %r2621, 10;
	xor.b32  	%r2639, %r2637, %r2638;
	add.s32 	%r2640, %r2639, %r2556;
	shf.l.wrap.b32 	%r2641, %r2458, %r2458, 25;
	shf.l.wrap.b32 	%r2642, %r2458, %r2458, 14;
	xor.b32  	%r2643, %r2641, %r2642;
	shr.u32 	%r2644, %r2458, 3;
	xor.b32  	%r2645, %r2643, %r2644;
	add.s32 	%r2646, %r2640, %r2452;
	add.s32 	%r2647, %r2646, %r2645;
	shf.l.wrap.b32 	%r2648, %r2634, %r2634, 15;
	shf.l.wrap.b32 	%r2649, %r2634, %r2634, 13;
	xor.b32  	%r2650, %r2648, %r2649;
	shr.u32 	%r2651, %r2634, 10;
	xor.b32  	%r2652, %r2650, %r2651;
	add.s32 	%r2653, %r2652, %r2569;
	shf.l.wrap.b32 	%r2654, %r2465, %r2465, 25;
	shf.l.wrap.b32 	%r2655, %r2465, %r2465, 14;
	xor.b32  	%r2656, %r2654, %r2655;
	shr.u32 	%r2657, %r2465, 3;
	xor.b32  	%r2658, %r2656, %r2657;
	add.s32 	%r2659, %r2653, %r2458;
	add.s32 	%r2660, %r2659, %r2658;
	shf.l.wrap.b32 	%r2661, %r2647, %r2647, 15;
	shf.l.wrap.b32 	%r2662, %r2647, %r2647, 13;
	xor.b32  	%r2663, %r2661, %r2662;
	shr.u32 	%r2664, %r2647, 10;
	xor.b32  	%r2665, %r2663, %r2664;
	add.s32 	%r2666, %r2665, %r2582;
	shf.l.wrap.b32 	%r2667, %r2478, %r2478, 25;
	shf.l.wrap.b32 	%r2668, %r2478, %r2478, 14;
	xor.b32  	%r2669, %r2667, %r2668;
	shr.u32 	%r2670, %r2478, 3;
	xor.b32  	%r2671, %r2669, %r2670;
	add.s32 	%r2672, %r2666, %r2465;
	add.s32 	%r2673, %r2672, %r2671;
	shf.l.wrap.b32 	%r2674, %r2660, %r2660, 15;
	shf.l.wrap.b32 	%r2675, %r2660, %r2660, 13;
	xor.b32  	%r2676, %r2674, %r2675;
	shr.u32 	%r2677, %r2660, 10;
	xor.b32  	%r2678, %r2676, %r2677;
	add.s32 	%r2679, %r2678, %r2595;
	shf.l.wrap.b32 	%r2680, %r2491, %r2491, 25;
	shf.l.wrap.b32 	%r2681, %r2491, %r2491, 14;
	xor.b32  	%r2682, %r2680, %r2681;
	shr.u32 	%r2683, %r2491, 3;
	xor.b32  	%r2684, %r2682, %r2683;
	add.s32 	%r2685, %r2679, %r2478;
	add.s32 	%r2686, %r2685, %r2684;
	shf.l.wrap.b32 	%r2687, %r2673, %r2673, 15;
	shf.l.wrap.b32 	%r2688, %r2673, %r2673, 13;
	xor.b32  	%r2689, %r2687, %r2688;
	shr.u32 	%r2690, %r2673, 10;
	xor.b32  	%r2691, %r2689, %r2690;
	add.s32 	%r2692, %r2691, %r2608;
	shf.l.wrap.b32 	%r2693, %r2504, %r2504, 25;
	shf.l.wrap.b32 	%r2694, %r2504, %r2504, 14;
	xor.b32  	%r2695, %r2693, %r2694;
	shr.u32 	%r2696, %r2504, 3;
	xor.b32  	%r2697, %r2695, %r2696;
	add.s32 	%r2698, %r2692, %r2491;
	add.s32 	%r2699, %r2698, %r2697;
	shf.l.wrap.b32 	%r2700, %r2686, %r2686, 15;
	shf.l.wrap.b32 	%r2701, %r2686, %r2686, 13;
	xor.b32  	%r2702, %r2700, %r2701;
	shr.u32 	%r2703, %r2686, 10;
	xor.b32  	%r2704, %r2702, %r2703;
	add.s32 	%r2705, %r2704, %r2621;
	shf.l.wrap.b32 	%r2706, %r2517, %r2517, 25;
	shf.l.wrap.b32 	%r2707, %r2517, %r2517, 14;
	xor.b32  	%r2708, %r2706, %r2707;
	shr.u32 	%r2709, %r2517, 3;
	xor.b32  	%r2710, %r2708, %r2709;
	add.s32 	%r2711, %r2705, %r2504;
	add.s32 	%r2712, %r2711, %r2710;
	shf.l.wrap.b32 	%r2713, %r2699, %r2699, 15;
	shf.l.wrap.b32 	%r2714, %r2699, %r2699, 13;
	xor.b32  	%r2715, %r2713, %r2714;
	shr.u32 	%r2716, %r2699, 10;
	xor.b32  	%r2717, %r2715, %r2716;
	add.s32 	%r2718, %r2717, %r2634;
	shf.l.wrap.b32 	%r2719, %r2530, %r2530, 25;
	shf.l.wrap.b32 	%r2720, %r2530, %r2530, 14;
	xor.b32  	%r2721, %r2719, %r2720;
	shr.u32 	%r2722, %r2530, 3;
	xor.b32  	%r2723, %r2721, %r2722;
	add.s32 	%r2724, %r2718, %r2517;
	add.s32 	%r2725, %r2724, %r2723;
	shf.l.wrap.b32 	%r2726, %r2712, %r2712, 15;
	shf.l.wrap.b32 	%r2727, %r2712, %r2712, 13;
	xor.b32  	%r2728, %r2726, %r2727;
	shr.u32 	%r2729, %r2712, 10;
	xor.b32  	%r2730, %r2728, %r2729;
	add.s32 	%r2731, %r2730, %r2647;
	shf.l.wrap.b32 	%r2732, %r2543, %r2543, 25;
	shf.l.wrap.b32 	%r2733, %r2543, %r2543, 14;
	xor.b32  	%r2734, %r2732, %r2733;
	shr.u32 	%r2735, %r2543, 3;
	xor.b32  	%r2736, %r2734, %r2735;
	add.s32 	%r2737, %r2731, %r2530;
	add.s32 	%r2738, %r2737, %r2736;
	shf.l.wrap.b32 	%r2739, %r2725, %r2725, 15;
	shf.l.wrap.b32 	%r2740, %r2725, %r2725, 13;
	xor.b32  	%r2741, %r2739, %r2740;
	shr.u32 	%r2742, %r2725, 10;
	xor.b32  	%r2743, %r2741, %r2742;
	add.s32 	%r2744, %r2743, %r2660;
	shf.l.wrap.b32 	%r2745, %r2556, %r2556, 25;
	shf.l.wrap.b32 	%r2746, %r2556, %r2556, 14;
	xor.b32  	%r2747, %r2745, %r2746;
	shr.u32 	%r2748, %r2556, 3;
	xor.b32  	%r2749, %r2747, %r2748;
	add.s32 	%r2750, %r2744, %r2543;
	add.s32 	%r2751, %r2750, %r2749;
	shf.l.wrap.b32 	%r2752, %r2738, %r2738, 15;
	shf.l.wrap.b32 	%r2753, %r2738, %r2738, 13;
	xor.b32  	%r2754, %r2752, %r2753;
	shr.u32 	%r2755, %r2738, 10;
	xor.b32  	%r2756, %r2754, %r2755;
	add.s32 	%r2757, %r2756, %r2673;
	shf.l.wrap.b32 	%r2758, %r2569, %r2569, 25;
	shf.l.wrap.b32 	%r2759, %r2569, %r2569, 14;
	xor.b32  	%r2760, %r2758, %r2759;
	shr.u32 	%r2761, %r2569, 3;
	xor.b32  	%r2762, %r2760, %r2761;
	add.s32 	%r2763, %r2757, %r2556;
	add.s32 	%r2764, %r2763, %r2762;
	shf.l.wrap.b32 	%r2765, %r2751, %r2751, 15;
	shf.l.wrap.b32 	%r2766, %r2751, %r2751, 13;
	xor.b32  	%r2767, %r2765, %r2766;
	shr.u32 	%r2768, %r2751, 10;
	xor.b32  	%r2769, %r2767, %r2768;
	add.s32 	%r2770, %r2769, %r2686;
	shf.l.wrap.b32 	%r2771, %r2582, %r2582, 25;
	shf.l.wrap.b32 	%r2772, %r2582, %r2582, 14;
	xor.b32  	%r2773, %r2771, %r2772;
	shr.u32 	%r2774, %r2582, 3;
	xor.b32  	%r2775, %r2773, %r2774;
	add.s32 	%r2776, %r2770, %r2569;
	add.s32 	%r2777, %r2776, %r2775;
	shf.l.wrap.b32 	%r2778, %r2764, %r2764, 15;
	shf.l.wrap.b32 	%r2779, %r2764, %r2764, 13;
	xor.b32  	%r2780, %r2778, %r2779;
	shr.u32 	%r2781, %r2764, 10;
	xor.b32  	%r2782, %r2780, %r2781;
	add.s32 	%r2783, %r2782, %r2699;
	shf.l.wrap.b32 	%r2784, %r2595, %r2595, 25;
	shf.l.wrap.b32 	%r2785, %r2595, %r2595, 14;
	xor.b32  	%r2786, %r2784, %r2785;
	shr.u32 	%r2787, %r2595, 3;
	xor.b32  	%r2788, %r2786, %r2787;
	add.s32 	%r2789, %r2783, %r2582;
	add.s32 	%r2790, %r2789, %r2788;
	shf.l.wrap.b32 	%r2791, %r2777, %r2777, 15;
	shf.l.wrap.b32 	%r2792, %r2777, %r2777, 13;
	xor.b32  	%r2793, %r2791, %r2792;
	shr.u32 	%r2794, %r2777, 10;
	xor.b32  	%r2795, %r2793, %r2794;
	add.s32 	%r2796, %r2795, %r2712;
	shf.l.wrap.b32 	%r2797, %r2608, %r2608, 25;
	shf.l.wrap.b32 	%r2798, %r2608, %r2608, 14;
	xor.b32  	%r2799, %r2797, %r2798;
	shr.u32 	%r2800, %r2608, 3;
	xor.b32  	%r2801, %r2799, %r2800;
	add.s32 	%r2802, %r2796, %r2595;
	add.s32 	%r2803, %r2802, %r2801;
	shf.l.wrap.b32 	%r2804, %r2790, %r2790, 15;
	shf.l.wrap.b32 	%r2805, %r2790, %r2790, 13;
	xor.b32  	%r2806, %r2804, %r2805;
	shr.u32 	%r2807, %r2790, 10;
	xor.b32  	%r2808, %r2806, %r2807;
	add.s32 	%r2809, %r2808, %r2725;
	shf.l.wrap.b32 	%r2810, %r2621, %r2621, 25;
	shf.l.wrap.b32 	%r2811, %r2621, %r2621, 14;
	xor.b32  	%r2812, %r2810, %r2811;
	shr.u32 	%r2813, %r2621, 3;
	xor.b32  	%r2814, %r2812, %r2813;
	add.s32 	%r2815, %r2809, %r2608;
	add.s32 	%r2816, %r2815, %r2814;
	shf.l.wrap.b32 	%r2817, %r2803, %r2803, 15;
	shf.l.wrap.b32 	%r2818, %r2803, %r2803, 13;
	xor.b32  	%r2819, %r2817, %r2818;
	shr.u32 	%r2820, %r2803, 10;
	xor.b32  	%r2821, %r2819, %r2820;
	add.s32 	%r2822, %r2821, %r2738;
	shf.l.wrap.b32 	%r2823, %r2634, %r2634, 25;
	shf.l.wrap.b32 	%r2824, %r2634, %r2634, 14;
	xor.b32  	%r2825, %r2823, %r2824;
	shr.u32 	%r2826, %r2634, 3;
	xor.b32  	%r2827, %r2825, %r2826;
	add.s32 	%r2828, %r2822, %r2621;
	add.s32 	%r2829, %r2828, %r2827;
	shf.l.wrap.b32 	%r2830, %r2816, %r2816, 15;
	shf.l.wrap.b32 	%r2831, %r2816, %r2816, 13;
	xor.b32  	%r2832, %r2830, %r2831;
	shr.u32 	%r2833, %r2816, 10;
	xor.b32  	%r2834, %r2832, %r2833;
	add.s32 	%r2835, %r2834, %r2751;
	shf.l.wrap.b32 	%r2836, %r2647, %r2647, 25;
	shf.l.wrap.b32 	%r2837, %r2647, %r2647, 14;
	xor.b32  	%r2838, %r2836, %r2837;
	shr.u32 	%r2839, %r2647, 3;
	xor.b32  	%r2840, %r2838, %r2839;
	add.s32 	%r2841, %r2835, %r2634;
	add.s32 	%r2842, %r2841, %r2840;
	shf.l.wrap.b32 	%r2843, %r2829, %r2829, 15;
	shf.l.wrap.b32 	%r2844, %r2829, %r2829, 13;
	xor.b32  	%r2845, %r2843, %r2844;
	shr.u32 	%r2846, %r2829, 10;
	xor.b32  	%r2847, %r2845, %r2846;
	add.s32 	%r2848, %r2847, %r2764;
	shf.l.wrap.b32 	%r2849, %r2660, %r2660, 25;
	shf.l.wrap.b32 	%r2850, %r2660, %r2660, 14;
	xor.b32  	%r2851, %r2849, %r2850;
	shr.u32 	%r2852, %r2660, 3;
	xor.b32  	%r2853, %r2851, %r2852;
	add.s32 	%r2854, %r2848, %r2647;
	add.s32 	%r2855, %r2854, %r2853;
	shf.l.wrap.b32 	%r2856, %r2842, %r2842, 15;
	shf.l.wrap.b32 	%r2857, %r2842, %r2842, 13;
	xor.b32  	%r2858, %r2856, %r2857;
	shr.u32 	%r2859, %r2842, 10;
	xor.b32  	%r2860, %r2858, %r2859;
	add.s32 	%r2861, %r2860, %r2777;
	shf.l.wrap.b32 	%r2862, %r2673, %r2673, 25;
	shf.l.wrap.b32 	%r2863, %r2673, %r2673, 14;
	xor.b32  	%r2864, %r2862, %r2863;
	shr.u32 	%r2865, %r2673, 3;
	xor.b32  	%r2866, %r2864, %r2865;
	add.s32 	%r2867, %r2861, %r2660;
	add.s32 	%r2868, %r2867, %r2866;
	shf.l.wrap.b32 	%r2869, %r2855, %r2855, 15;
	shf.l.wrap.b32 	%r2870, %r2855, %r2855, 13;
	xor.b32  	%r2871, %r2869, %r2870;
	shr.u32 	%r2872, %r2855, 10;
	xor.b32  	%r2873, %r2871, %r2872;
	add.s32 	%r2874, %r2873, %r2790;
	shf.l.wrap.b32 	%r2875, %r2686, %r2686, 25;
	shf.l.wrap.b32 	%r2876, %r2686, %r2686, 14;
	xor.b32  	%r2877, %r2875, %r2876;
	shr.u32 	%r2878, %r2686, 3;
	xor.b32  	%r2879, %r2877, %r2878;
	add.s32 	%r2880, %r2874, %r2673;
	add.s32 	%r2881, %r2880, %r2879;
	shf.l.wrap.b32 	%r2882, %r2868, %r2868, 15;
	shf.l.wrap.b32 	%r2883, %r2868, %r2868, 13;
	xor.b32  	%r2884, %r2882, %r2883;
	shr.u32 	%r2885, %r2868, 10;
	xor.b32  	%r2886, %r2884, %r2885;
	add.s32 	%r2887, %r2886, %r2803;
	shf.l.wrap.b32 	%r2888, %r2699, %r2699, 25;
	shf.l.wrap.b32 	%r2889, %r2699, %r2699, 14;
	xor.b32  	%r2890, %r2888, %r2889;
	shr.u32 	%r2891, %r2699, 3;
	xor.b32  	%r2892, %r2890, %r2891;
	add.s32 	%r2893, %r2887, %r2686;
	add.s32 	%r2894, %r2893, %r2892;
	shf.l.wrap.b32 	%r2895, %r2353, %r2353, 26;
	shf.l.wrap.b32 	%r2896, %r2353, %r2353, 21;
	xor.b32  	%r2897, %r2895, %r2896;
	shf.l.wrap.b32 	%r2898, %r2353, %r2353, 7;
	xor.b32  	%r2899, %r2897, %r2898;
	and.b32  	%r2900, %r2353, %r2354;
	not.b32 	%r2901, %r2353;
	and.b32  	%r2902, %r2355, %r2901;
	or.b32  	%r2903, %r2900, %r2902;
	add.s32 	%r2904, %r2903, %r2356;
	add.s32 	%r2905, %r2904, %r2899;
	add.s32 	%r2906, %r2905, %r694;
	add.s32 	%r2907, %r2906, %r2358;
	shf.l.wrap.b32 	%r2908, %r2349, %r2349, 30;
	shf.l.wrap.b32 	%r2909, %r2349, %r2349, 19;
	xor.b32  	%r2910, %r2908, %r2909;
	shf.l.wrap.b32 	%r2911, %r2349, %r2349, 10;
	xor.b32  	%r2912, %r2910, %r2911;
	xor.b32  	%r2913, %r2350, %r2351;
	and.b32  	%r2914, %r2349, %r2913;
	and.b32  	%r2915, %r2350, %r2351;
	xor.b32  	%r2916, %r2914, %r2915;
	add.s32 	%r2917, %r2912, %r2916;
	add.s32 	%r2918, %r2907, %r2352;
	add.s32 	%r2919, %r2917, %r2907;
	shf.l.wrap.b32 	%r2920, %r2918, %r2918, 26;
	shf.l.wrap.b32 	%r2921, %r2918, %r2918, 21;
	xor.b32  	%r2922, %r2920, %r2921;
	shf.l.wrap.b32 	%r2923, %r2918, %r2918, 7;
	xor.b32  	%r2924, %r2922, %r2923;
	and.b32  	%r2925, %r2918, %r2353;
	not.b32 	%r2926, %r2918;
	and.b32  	%r2927, %r2354, %r2926;
	or.b32  	%r2928, %r2925, %r2927;
	add.s32 	%r2929, %r2928, %r2355;
	add.s32 	%r2930, %r2929, %r2924;
	add.s32 	%r2931, %r2930, %r720;
	add.s32 	%r2932, %r2931, %r2360;
	shf.l.wrap.b32 	%r2933, %r2919, %r2919, 30;
	shf.l.wrap.b32 	%r2934, %r2919, %r2919, 19;
	xor.b32  	%r2935, %r2933, %r2934;
	shf.l.wrap.b32 	%r2936, %r2919, %r2919, 10;
	xor.b32  	%r2937, %r2935, %r2936;
	xor.b32  	%r2938, %r2349, %r2350;
	and.b32  	%r2939, %r2919, %r2938;
	and.b32  	%r2940, %r2349, %r2350;
	xor.b32  	%r2941, %r2939, %r2940;
	add.s32 	%r2942, %r2937, %r2941;
	add.s32 	%r2943, %r2932, %r2351;
	add.s32 	%r2944, %r2942, %r2932;
	shf.l.wrap.b32 	%r2945, %r2943, %r2943, 26;
	shf.l.wrap.b32 	%r2946, %r2943, %r2943, 21;
	xor.b32  	%r2947, %r2945, %r2946;
	shf.l.wrap.b32 	%r2948, %r2943, %r2943, 7;
	xor.b32  	%r2949, %r2947, %r2948;
	and.b32  	%r2950, %r2943, %r2918;
	not.b32 	%r2951, %r2943;
	and.b32  	%r2952, %r2353, %r2951;
	or.b32  	%r2953, %r2950, %r2952;
	add.s32 	%r2954, %r2953, %r2354;
	add.s32 	%r2955, %r2954, %r2949;
	add.s32 	%r2956, %r2955, %r746;
	add.s32 	%r2957, %r2956, %r2362;
	shf.l.wrap.b32 	%r2958, %r2944, %r2944, 30;
	shf.l.wrap.b32 	%r2959, %r2944, %r2944, 19;
	xor.b32  	%r2960, %r2958, %r2959;
	shf.l.wrap.b32 	%r2961, %r2944, %r2944, 10;
	xor.b32  	%r2962, %r2960, %r2961;
	xor.b32  	%r2963, %r2919, %r2349;
	and.b32  	%r2964, %r2944, %r2963;
	and.b32  	%r2965, %r2919, %r2349;
	xor.b32  	%r2966, %r2964, %r2965;
	add.s32 	%r2967, %r2962, %r2966;
	add.s32 	%r2968, %r2957, %r2350;
	add.s32 	%r2969, %r2967, %r2957;
	shf.l.wrap.b32 	%r2970, %r2968, %r2968, 26;
	shf.l.wrap.b32 	%r2971, %r2968, %r2968, 21;
	xor.b32  	%r2972, %r2970, %r2971;
	shf.l.wrap.b32 	%r2973, %r2968, %r2968, 7;
	xor.b32  	%r2974, %r2972, %r2973;
	and.b32  	%r2975, %r2968, %r2943;
	not.b32 	%r2976, %r2968;
	and.b32  	%r2977, %r2918, %r2976;
	or.b32  	%r2978, %r2975, %r2977;
	add.s32 	%r2979, %r2978, %r2353;
	add.s32 	%r2980, %r2979, %r2974;
	add.s32 	%r2981, %r2980, %r772;
	add.s32 	%r2982, %r2981, %r2367;
	shf.l.wrap.b32 	%r2983, %r2969, %r2969, 30;
	shf.l.wrap.b32 	%r2984, %r2969, %r2969, 19;
	xor.b32  	%r2985, %r2983, %r2984;
	shf.l.wrap.b32 	%r2986, %r2969, %r2969, 10;
	xor.b32  	%r2987, %r2985, %r2986;
	xor.b32  	%r2988, %r2944, %r2919;
	and.b32  	%r2989, %r2969, %r2988;
	and.b32  	%r2990, %r2944, %r2919;
	xor.b32  	%r2991, %r2989, %r2990;
	add.s32 	%r2992, %r2987, %r2991;
	add.s32 	%r2993, %r2982, %r2349;
	add.s32 	%r2994, %r2992, %r2982;
	shf.l.wrap.b32 	%r2995, %r2993, %r2993, 26;
	shf.l.wrap.b32 	%r2996, %r2993, %r2993, 21;
	xor.b32  	%r2997, %r2995, %r2996;
	shf.l.wrap.b32 	%r2998, %r2993, %r2993, 7;
	xor.b32  	%r2999, %r2997, %r2998;
	and.b32  	%r3000, %r2993, %r2968;
	not.b32 	%r3001, %r2993;
	and.b32  	%r3002, %r2943, %r3001;
	or.b32  	%r3003, %r3000, %r3002;
	add.s32 	%r3004, %r3003, %r2918;
	add.s32 	%r3005, %r3004, %r2999;
	add.s32 	%r3006, %r3005, %r798;
	xor.b32  	%r3007, %r3006, -2147483648;
	shf.l.wrap.b32 	%r3008, %r2994, %r2994, 30;
	shf.l.wrap.b32 	%r3009, %r2994, %r2994, 19;
	xor.b32  	%r3010, %r3008, %r3009;
	shf.l.wrap.b32 	%r3011, %r2994, %r2994, 10;
	xor.b32  	%r3012, %r3010, %r3011;
	xor.b32  	%r3013, %r2969, %r2944;
	and.b32  	%r3014, %r2994, %r3013;
	and.b32  	%r3015, %r2969, %r2944;
	xor.b32  	%r3016, %r3014, %r3015;
	add.s32 	%r3017, %r3012, %r3016;
	add.s32 	%r3018, %r3007, %r2919;
	add.s32 	%r3019, %r3017, %r3007;
	shf.l.wrap.b32 	%r3020, %r3018, %r3018, 26;
	shf.l.wrap.b32 	%r3021, %r3018, %r3018, 21;
	xor.b32  	%r3022, %r3020, %r3021;
	shf.l.wrap.b32 	%r3023, %r3018, %r3018, 7;
	xor.b32  	%r3024, %r3022, %r3023;
	and.b32  	%r3025, %r3018, %r2993;
	not.b32 	%r3026, %r3018;
	and.b32  	%r3027, %r2968, %r3026;
	or.b32  	%r3028, %r3025, %r3027;
	add.s32 	%r3029, %r3028, %r2943;
	add.s32 	%r3030, %r3029, %r3024;
	add.s32 	%r3031, %r3030, %r824;
	shf.l.wrap.b32 	%r3032, %r3019, %r3019, 30;
	shf.l.wrap.b32 	%r3033, %r3019, %r3019, 19;
	xor.b32  	%r3034, %r3032, %r3033;
	shf.l.wrap.b32 	%r3035, %r3019, %r3019, 10;
	xor.b32  	%r3036, %r3034, %r3035;
	xor.b32  	%r3037, %r2994, %r2969;
	and.b32  	%r3038, %r3019, %r3037;
	and.b32  	%r3039, %r2994, %r2969;
	xor.b32  	%r3040, %r3038, %r3039;
	add.s32 	%r3041, %r3036, %r3040;
	add.s32 	%r3042, %r3031, %r2944;
	add.s32 	%r3043, %r3041, %r3031;
	shf.l.wrap.b32 	%r3044, %r3042, %r3042, 26;
	shf.l.wrap.b32 	%r3045, %r3042, %r3042, 21;
	xor.b32  	%r3046, %r3044, %r3045;
	shf.l.wrap.b32 	%r3047, %r3042, %r3042, 7;
	xor.b32  	%r3048, %r3046, %r3047;
	and.b32  	%r3049, %r3042, %r3018;
	not.b32 	%r3050, %r3042;
	and.b32  	%r3051, %r2993, %r3050;
	or.b32  	%r3052, %r3049, %r3051;
	add.s32 	%r3053, %r3052, %r2968;
	add.s32 	%r3054, %r3053, %r3048;
	add.s32 	%r3055, %r3054, %r850;
	shf.l.wrap.b32 	%r3056, %r3043, %r3043, 30;
	shf.l.wrap.b32 	%r3057, %r3043, %r3043, 19;
	xor.b32  	%r3058, %r3056, %r3057;
	shf.l.wrap.b32 	%r3059, %r3043, %r3043, 10;
	xor.b32  	%r3060, %r3058, %r3059;
	xor.b32  	%r3061, %r3019, %r2994;
	and.b32  	%r3062, %r3043, %r3061;
	and.b32  	%r3063, %r3019, %r2994;
	xor.b32  	%r3064, %r3062, %r3063;
	add.s32 	%r3065, %r3060, %r3064;
	add.s32 	%r3066, %r3055, %r2969;
	add.s32 	%r3067, %r3065, %r3055;
	shf.l.wrap.b32 	%r3068, %r3066, %r3066, 26;
	shf.l.wrap.b32 	%r3069, %r3066, %r3066, 21;
	xor.b32  	%r3070, %r3068, %r3069;
	shf.l.wrap.b32 	%r3071, %r3066, %r3066, 7;
	xor.b32  	%r3072, %r3070, %r3071;
	and.b32  	%r3073, %r3066, %r3042;
	not.b32 	%r3074, %r3066;
	and.b32  	%r3075, %r3018, %r3074;
	or.b32  	%r3076, %r3073, %r3075;
	add.s32 	%r3077, %r3076, %r2993;
	add.s32 	%r3078, %r3077, %r3072;
	add.s32 	%r3079, %r3078, %r876;
	shf.l.wrap.b32 	%r3080, %r3067, %r3067, 30;
	shf.l.wrap.b32 	%r3081, %r3067, %r3067, 19;
	xor.b32  	%r3082, %r3080, %r3081;
	shf.l.wrap.b32 	%r3083, %r3067, %r3067, 10;
	xor.b32  	%r3084, %r3082, %r3083;
	xor.b32  	%r3085, %r3043, %r3019;
	and.b32  	%r3086, %r3067, %r3085;
	and.b32  	%r3087, %r3043, %r3019;
	xor.b32  	%r3088, %r3086, %r3087;
	add.s32 	%r3089, %r3084, %r3088;
	add.s32 	%r3090, %r3079, %r2994;
	add.s32 	%r3091, %r3089, %r3079;
	shf.l.wrap.b32 	%r3092, %r3090, %r3090, 26;
	shf.l.wrap.b32 	%r3093, %r3090, %r3090, 21;
	xor.b32  	%r3094, %r3092, %r3093;
	shf.l.wrap.b32 	%r3095, %r3090, %r3090, 7;
	xor.b32  	%r3096, %r3094, %r3095;
	and.b32  	%r3097, %r3090, %r3066;
	not.b32 	%r3098, %r3090;
	and.b32  	%r3099, %r3042, %r3098;
	or.b32  	%r3100, %r3097, %r3099;
	add.s32 	%r3101, %r3100, %r3018;
	add.s32 	%r3102, %r3101, %r3096;
	add.s32 	%r3103, %r3102, %r902;
	shf.l.wrap.b32 	%r3104, %r3091, %r3091, 30;
	shf.l.wrap.b32 	%r3105, %r3091, %r3091, 19;
	xor.b32  	%r3106, %r3104, %r3105;
	shf.l.wrap.b32 	%r3107, %r3091, %r3091, 10;
	xor.b32  	%r3108, %r3106, %r3107;
	xor.b32  	%r3109, %r3067, %r3043;
	and.b32  	%r3110, %r3091, %r3109;
	and.b32  	%r3111, %r3067, %r3043;
	xor.b32  	%r3112, %r3110, %r3111;
	add.s32 	%r3113, %r3108, %r3112;
	add.s32 	%r3114, %r3103, %r3019;
	add.s32 	%r3115, %r3113, %r3103;
	shf.l.wrap.b32 	%r3116, %r3114, %r3114, 26;
	shf.l.wrap.b32 	%r3117, %r3114, %r3114, 21;
	xor.b32  	%r3118, %r3116, %r3117;
	shf.l.wrap.b32 	%r3119, %r3114, %r3114, 7;
	xor.b32  	%r3120, %r3118, %r3119;
	and.b32  	%r3121, %r3114, %r3090;
	not.b32 	%r3122, %r3114;
	and.b32  	%r3123, %r3066, %r3122;
	or.b32  	%r3124, %r3121, %r3123;
	add.s32 	%r3125, %r3124, %r3042;
	add.s32 	%r3126, %r3125, %r3120;
	add.s32 	%r3127, %r3126, %r928;
	shf.l.wrap.b32 	%r3128, %r3115, %r3115, 30;
	shf.l.wrap.b32 	%r3129, %r3115, %r3115, 19;
	xor.b32  	%r3130, %r3128, %r3129;
	shf.l.wrap.b32 	%r3131, %r3115, %r3115, 10;
	xor.b32  	%r3132, %r3130, %r3131;
	xor.b32  	%r3133, %r3091, %r3067;
	and.b32  	%r3134, %r3115, %r3133;
	and.b32  	%r3135, %r3091, %r3067;
	xor.b32  	%r3136, %r3134, %r3135;
	add.s32 	%r3137, %r3132, %r3136;
	add.s32 	%r3138, %r3127, %r3043;
	add.s32 	%r3139, %r3137, %r3127;
	shf.l.wrap.b32 	%r3140, %r3138, %r3138, 26;
	shf.l.wrap.b32 	%r3141, %r3138, %r3138, 21;
	xor.b32  	%r3142, %r3140, %r3141;
	shf.l.wrap.b32 	%r3143, %r3138, %r3138, 7;
	xor.b32  	%r3144, %r3142, %r3143;
	and.b32  	%r3145, %r3138, %r3114;
	not.b32 	%r3146, %r3138;
	and.b32  	%r3147, %r3090, %r3146;
	or.b32  	%r3148, %r3145, %r3147;
	add.s32 	%r3149, %r3148, %r3066;
	add.s32 	%r3150, %r3149, %r3144;
	add.s32 	%r3151, %r3150, %r954;
	shf.l.wrap.b32 	%r3152, %r3139, %r3139, 30;
	shf.l.wrap.b32 	%r3153, %r3139, %r3139, 19;
	xor.b32  	%r3154, %r3152, %r3153;
	shf.l.wrap.b32 	%r3155, %r3139, %r3139, 10;
	xor.b32  	%r3156, %r3154, %r3155;
	xor.b32  	%r3157, %r3115, %r3091;
	and.b32  	%r3158, %r3139, %r3157;
	and.b32  	%r3159, %r3115, %r3091;
	xor.b32  	%r3160, %r3158, %r3159;
	add.s32 	%r3161, %r3156, %r3160;
	add.s32 	%r3162, %r3151, %r3067;
	add.s32 	%r3163, %r3161, %r3151;
	shf.l.wrap.b32 	%r3164, %r3162, %r3162, 26;
	shf.l.wrap.b32 	%r3165, %r3162, %r3162, 21;
	xor.b32  	%r3166, %r3164, %r3165;
	shf.l.wrap.b32 	%r3167, %r3162, %r3162, 7;
	xor.b32  	%r3168, %r3166, %r3167;
	and.b32  	%r3169, %r3162, %r3138;
	not.b32 	%r3170, %r3162;
	and.b32  	%r3171, %r3114, %r3170;
	or.b32  	%r3172, %r3169, %r3171;
	add.s32 	%r3173, %r3172, %r3090;
	add.s32 	%r3174, %r3173, %r3168;
	add.s32 	%r3175, %r3174, %r980;
	shf.l.wrap.b32 	%r3176, %r3163, %r3163, 30;
	shf.l.wrap.b32 	%r3177, %r3163, %r3163, 19;
	xor.b32  	%r3178, %r3176, %r3177;
	shf.l.wrap.b32 	%r3179, %r3163, %r3163, 10;
	xor.b32  	%r3180, %r3178, %r3179;
	xor.b32  	%r3181, %r3139, %r3115;
	and.b32  	%r3182, %r3163, %r3181;
	and.b32  	%r3183, %r3139, %r3115;
	xor.b32  	%r3184, %r3182, %r3183;
	add.s32 	%r3185, %r3180, %r3184;
	add.s32 	%r3186, %r3175, %r3091;
	add.s32 	%r3187, %r3185, %r3175;
	shf.l.wrap.b32 	%r3188, %r3186, %r3186, 26;
	shf.l.wrap.b32 	%r3189, %r3186, %r3186, 21;
	xor.b32  	%r3190, %r3188, %r3189;
	shf.l.wrap.b32 	%r3191, %r3186, %r3186, 7;
	xor.b32  	%r3192, %r3190, %r3191;
	and.b32  	%r3193, %r3186, %r3162;
	not.b32 	%r3194, %r3186;
	and.b32  	%r3195, %r3138, %r3194;
	or.b32  	%r3196, %r3193, %r3195;
	add.s32 	%r3197, %r3196, %r3114;
	add.s32 	%r3198, %r3197, %r3192;
	add.s32 	%r3199, %r3198, %r1006;
	shf.l.wrap.b32 	%r3200, %r3187, %r3187, 30;
	shf.l.wrap.b32 	%r3201, %r3187, %r3187, 19;
	xor.b32  	%r3202, %r3200, %r3201;
	shf.l.wrap.b32 	%r3203, %r3187, %r3187, 10;
	xor.b32  	%r3204, %r3202, %r3203;
	xor.b32  	%r3205, %r3163, %r3139;
	and.b32  	%r3206, %r3187, %r3205;
	and.b32  	%r3207, %r3163, %r3139;
	xor.b32  	%r3208, %r3206, %r3207;
	add.s32 	%r3209, %r3204, %r3208;
	add.s32 	%r3210, %r3199, %r3115;
	add.s32 	%r3211, %r3209, %r3199;
	shf.l.wrap.b32 	%r3212, %r3210, %r3210, 26;
	shf.l.wrap.b32 	%r3213, %r3210, %r3210, 21;
	xor.b32  	%r3214, %r3212, %r3213;
	shf.l.wrap.b32 	%r3215, %r3210, %r3210, 7;
	xor.b32  	%r3216, %r3214, %r3215;
	and.b32  	%r3217, %r3210, %r3186;
	not.b32 	%r3218, %r3210;
	and.b32  	%r3219, %r3162, %r3218;
	or.b32  	%r3220, %r3217, %r3219;
	add.s32 	%r3221, %r3220, %r3138;
	add.s32 	%r3222, %r3221, %r3216;
	add.s32 	%r3223, %r3222, %r1032;
	shf.l.wrap.b32 	%r3224, %r3211, %r3211, 30;
	shf.l.wrap.b32 	%r3225, %r3211, %r3211, 19;
	xor.b32  	%r3226, %r3224, %r3225;
	shf.l.wrap.b32 	%r3227, %r3211, %r3211, 10;
	xor.b32  	%r3228, %r3226, %r3227;
	xor.b32  	%r3229, %r3187, %r3163;
	and.b32  	%r3230, %r3211, %r3229;
	and.b32  	%r3231, %r3187, %r3163;
	xor.b32  	%r3232, %r3230, %r3231;
	add.s32 	%r3233, %r3228, %r3232;
	add.s32 	%r3234, %r3223, %r3139;
	add.s32 	%r3235, %r3233, %r3223;
	shf.l.wrap.b32 	%r3236, %r3234, %r3234, 26;
	shf.l.wrap.b32 	%r3237, %r3234, %r3234, 21;
	xor.b32  	%r3238, %r3236, %r3237;
	shf.l.wrap.b32 	%r3239, %r3234, %r3234, 7;
	xor.b32  	%r3240, %r3238, %r3239;
	and.b32  	%r3241, %r3234, %r3210;
	not.b32 	%r3242, %r3234;
	and.b32  	%r3243, %r3186, %r3242;
	or.b32  	%r3244, %r3241, %r3243;
	add.s32 	%r3245, %r3244, %r3162;
	add.s32 	%r3246, %r3245, %r3240;
	add.s32 	%r3247, %r3246, %r1058;
	shf.l.wrap.b32 	%r3248, %r3235, %r3235, 30;
	shf.l.wrap.b32 	%r3249, %r3235, %r3235, 19;
	xor.b32  	%r3250, %r3248, %r3249;
	shf.l.wrap.b32 	%r3251, %r3235, %r3235, 10;
	xor.b32  	%r3252, %r3250, %r3251;
	xor.b32  	%r3253, %r3211, %r3187;
	and.b32  	%r3254, %r3235, %r3253;
	and.b32  	%r3255, %r3211, %r3187;
	xor.b32  	%r3256, %r3254, %r3255;
	add.s32 	%r3257, %r3252, %r3256;
	add.s32 	%r3258, %r3247, %r3163;
	add.s32 	%r3259, %r3257, %r3247;
	shf.l.wrap.b32 	%r3260, %r3258, %r3258, 26;
	shf.l.wrap.b32 	%r3261, %r3258, %r3258, 21;
	xor.b32  	%r3262, %r3260, %r3261;
	shf.l.wrap.b32 	%r3263, %r3258, %r3258, 7;
	xor.b32  	%r3264, %r3262, %r3263;
	and.b32  	%r3265, %r3258, %r3234;
	not.b32 	%r3266, %r3258;
	and.b32  	%r3267, %r3210, %r3266;
	or.b32  	%r3268, %r3265, %r3267;
	add.s32 	%r3269, %r3268, %r3186;
	add.s32 	%r3270, %r3269, %r3264;
	add.s32 	%r3271, %r3270, %r1084;
	add.s32 	%r3272, %r3271, 640;
	shf.l.wrap.b32 	%r3273, %r3259, %r3259, 30;
	shf.l.wrap.b32 	%r3274, %r3259, %r3259, 19;
	xor.b32  	%r3275, %r3273, %r3274;
	shf.l.wrap.b32 	%r3276, %r3259, %r3259, 10;
	xor.b32  	%r3277, %r3275, %r3276;
	xor.b32  	%r3278, %r3235, %r3211;
	and.b32  	%r3279, %r3259, %r3278;
	and.b32  	%r3280, %r3235, %r3211;
	xor.b32  	%r3281, %r3279, %r3280;
	add.s32 	%r3282, %r3277, %r3281;
	add.s32 	%r3283, %r3272, %r3187;
	add.s32 	%r3284, %r3282, %r3272;
	shf.l.wrap.b32 	%r3285, %r3283, %r3283, 26;
	shf.l.wrap.b32 	%r3286, %r3283, %r3283, 21;
	xor.b32  	%r3287, %r3285, %r3286;
	shf.l.wrap.b32 	%r3288, %r3283, %r3283, 7;
	xor.b32  	%r3289, %r3287, %r3288;
	and.b32  	%r3290, %r3283, %r3258;
	not.b32 	%r3291, %r3283;
	and.b32  	%r3292, %r3234, %r3291;
	or.b32  	%r3293, %r3290, %r3292;
	add.s32 	%r3294, %r3293, %r3210;
	add.s32 	%r3295, %r3294, %r3289;
	add.s32 	%r3296, %r3295, %r1110;
	add.s32 	%r3297, %r3296, %r2373;
	shf.l.wrap.b32 	%r3298, %r3284, %r3284, 30;
	shf.l.wrap.b32 	%r3299, %r3284, %r3284, 19;
	xor.b32  	%r3300, %r3298, %r3299;
	shf.l.wrap.b32 	%r3301, %r3284, %r3284, 10;
	xor.b32  	%r3302, %r3300, %r3301;
	xor.b32  	%r3303, %r3259, %r3235;
	and.b32  	%r3304, %r3284, %r3303;
	and.b32  	%r3305, %r3259, %r3235;
	xor.b32  	%r3306, %r3304, %r3305;
	add.s32 	%r3307, %r3302, %r3306;
	add.s32 	%r3308, %r3297, %r3211;
	add.s32 	%r3309, %r3307, %r3297;
	shf.l.wrap.b32 	%r3310, %r3308, %r3308, 26;
	shf.l.wrap.b32 	%r3311, %r3308, %r3308, 21;
	xor.b32  	%r3312, %r3310, %r3311;
	shf.l.wrap.b32 	%r3313, %r3308, %r3308, 7;
	xor.b32  	%r3314, %r3312, %r3313;
	and.b32  	%r3315, %r3308, %r3283;
	not.b32 	%r3316, %r3308;
	and.b32  	%r3317, %r3258, %r3316;
	or.b32  	%r3318, %r3315, %r3317;
	add.s32 	%r3319, %r3318, %r3234;
	add.s32 	%r3320, %r3319, %r3314;
	add.s32 	%r3321, %r3320, %r1136;
	add.s32 	%r3322, %r3321, %r2380;
	shf.l.wrap.b32 	%r3323, %r3309, %r3309, 30;
	shf.l.wrap.b32 	%r3324, %r3309, %r3309, 19;
	xor.b32  	%r3325, %r3323, %r3324;
	shf.l.wrap.b32 	%r3326, %r3309, %r3309, 10;
	xor.b32  	%r3327, %r3325, %r3326;
	xor.b32  	%r3328, %r3284, %r3259;
	and.b32  	%r3329, %r3309, %r3328;
	and.b32  	%r3330, %r3284, %r3259;
	xor.b32  	%r3331, %r3329, %r3330;
	add.s32 	%r3332, %r3327, %r3331;
	add.s32 	%r3333, %r3322, %r3235;
	add.s32 	%r3334, %r3332, %r3322;
	shf.l.wrap.b32 	%r3335, %r3333, %r3333, 26;
	shf.l.wrap.b32 	%r3336, %r3333, %r3333, 21;
	xor.b32  	%r3337, %r3335, %r3336;
	shf.l.wrap.b32 	%r3338, %r3333, %r3333, 7;
	xor.b32  	%r3339, %r3337, %r3338;
	and.b32  	%r3340, %r3333, %r3308;
	not.b32 	%r3341, %r3333;
	and.b32  	%r3342, %r3283, %r3341;
	or.b32  	%r3343, %r3340, %r3342;
	add.s32 	%r3344, %r3343, %r3258;
	add.s32 	%r3345, %r3344, %r3339;
	add.s32 	%r3346, %r3345, %r1162;
	add.s32 	%r3347, %r3346, %r2392;
	shf.l.wrap.b32 	%r3348, %r3334, %r3334, 30;
	shf.l.wrap.b32 	%r3349, %r3334, %r3334, 19;
	xor.b32  	%r3350, %r3348, %r3349;
	shf.l.wrap.b32 	%r3351, %r3334, %r3334, 10;
	xor.b32  	%r3352, %r3350, %r3351;
	xor.b32  	%r3353, %r3309, %r3284;
	and.b32  	%r3354, %r3334, %r3353;
	and.b32  	%r3355, %r3309, %r3284;
	xor.b32  	%r3356, %r3354, %r3355;
	add.s32 	%r3357, %r3352, %r3356;
	add.s32 	%r3358, %r3347, %r3259;
	add.s32 	%r3359, %r3357, %r3347;
	shf.l.wrap.b32 	%r3360, %r3358, %r3358, 26;
	shf.l.wrap.b32 	%r3361, %r3358, %r3358, 21;
	xor.b32  	%r3362, %r3360, %r3361;
	shf.l.wrap.b32 	%r3363, %r3358, %r3358, 7;
	xor.b32  	%r3364, %r3362, %r3363;
	and.b32  	%r3365, %r3358, %r3333;
	not.b32 	%r3366, %r3358;
	and.b32  	%r3367, %r3308, %r3366;
	or.b32  	%r3368, %r3365, %r3367;
	add.s32 	%r3369, %r3368, %r3283;
	add.s32 	%r3370, %r3369, %r3364;
	add.s32 	%r3371, %r3370, %r1188;
	add.s32 	%r3372, %r3371, %r2399;
	shf.l.wrap.b32 	%r3373, %r3359, %r3359, 30;
	shf.l.wrap.b32 	%r3374, %r3359, %r3359, 19;
	xor.b32  	%r3375, %r3373, %r3374;
	shf.l.wrap.b32 	%r3376, %r3359, %r3359, 10;
	xor.b32  	%r3377, %r3375, %r3376;
	xor.b32  	%r3378, %r3334, %r3309;
	and.b32  	%r3379, %r3359, %r3378;
	and.b32  	%r3380, %r3334, %r3309;
	xor.b32  	%r3381, %r3379, %r3380;
	add.s32 	%r3382, %r3377, %r3381;
	add.s32 	%r3383, %r3372, %r3284;
	add.s32 	%r3384, %r3382, %r3372;
	shf.l.wrap.b32 	%r3385, %r3383, %r3383, 26;
	shf.l.wrap.b32 	%r3386, %r3383, %r3383, 21;
	xor.b32  	%r3387, %r3385, %r3386;
	shf.l.wrap.b32 	%r3388, %r3383, %r3383, 7;
	xor.b32  	%r3389, %r3387, %r3388;
	and.b32  	%r3390, %r3383, %r3358;
	not.b32 	%r3391, %r3383;
	and.b32  	%r3392, %r3333, %r3391;
	or.b32  	%r3393, %r3390, %r3392;
	add.s32 	%r3394, %r3393, %r3308;
	add.s32 	%r3395, %r3394, %r3389;
	add.s32 	%r3396, %r3395, %r1214;
	add.s32 	%r3397, %r3396, %r2405;
	shf.l.wrap.b32 	%r3398, %r3384, %r3384, 30;
	shf.l.wrap.b32 	%r3399, %r3384, %r3384, 19;
	xor.b32  	%r3400, %r3398, %r3399;
	shf.l.wrap.b32 	%r3401, %r3384, %r3384, 10;
	xor.b32  	%r3402, %r3400, %r3401;
	xor.b32  	%r3403, %r3359, %r3334;
	and.b32  	%r3404, %r3384, %r3403;
	and.b32  	%r3405, %r3359, %r3334;
	xor.b32  	%r3406, %r3404, %r3405;
	add.s32 	%r3407, %r3402, %r3406;
	add.s32 	%r3408, %r3397, %r3309;
	add.s32 	%r3409, %r3407, %r3397;
	shf.l.wrap.b32 	%r3410, %r3408, %r3408, 26;
	shf.l.wrap.b32 	%r3411, %r3408, %r3408, 21;
	xor.b32  	%r3412, %r3410, %r3411;
	shf.l.wrap.b32 	%r3413, %r3408, %r3408, 7;
	xor.b32  	%r3414, %r3412, %r3413;
	and.b32  	%r3415, %r3408, %r3383;
	not.b32 	%r3416, %r3408;
	and.b32  	%r3417, %r3358, %r3416;
	or.b32  	%r3418, %r3415, %r3417;
	add.s32 	%r3419, %r3418, %r3333;
	add.s32 	%r3420, %r3419, %r3414;
	add.s32 	%r3421, %r3420, %r1240;
	add.s32 	%r3422, %r3421, %r2410;
	shf.l.wrap.b32 	%r3423, %r3409, %r3409, 30;
	shf.l.wrap.b32 	%r3424, %r3409, %r3409, 19;
	xor.b32  	%r3425, %r3423, %r3424;
	shf.l.wrap.b32 	%r3426, %r3409, %r3409, 10;
	xor.b32  	%r3427, %r3425, %r3426;
	xor.b32  	%r3428, %r3384, %r3359;
	and.b32  	%r3429, %r3409, %r3428;
	and.b32  	%r3430, %r3384, %r3359;
	xor.b32  	%r3431, %r3429, %r3430;
	add.s32 	%r3432, %r3427, %r3431;
	add.s32 	%r3433, %r3422, %r3334;
	add.s32 	%r3434, %r3432, %r3422;
	shf.l.wrap.b32 	%r3435, %r3433, %r3433, 26;
	shf.l.wrap.b32 	%r3436, %r3433, %r3433, 21;
	xor.b32  	%r3437, %r3435, %r3436;
	shf.l.wrap.b32 	%r3438, %r3433, %r3433, 7;
	xor.b32  	%r3439, %r3437, %r3438;
	and.b32  	%r3440, %r3433, %r3408;
	not.b32 	%r3441, %r3433;
	and.b32  	%r3442, %r3383, %r3441;
	or.b32  	%r3443, %r3440, %r3442;
	add.s32 	%r3444, %r3443, %r3358;
	add.s32 	%r3445, %r3444, %r3439;
	add.s32 	%r3446, %r3445, %r1266;
	add.s32 	%r3447, %r3446, %r2416;
	shf.l.wrap.b32 	%r3448, %r3434, %r3434, 30;
	shf.l.wrap.b32 	%r3449, %r3434, %r3434, 19;
	xor.b32  	%r3450, %r3448, %r3449;
	shf.l.wrap.b32 	%r3451, %r3434, %r3434, 10;
	xor.b32  	%r3452, %r3450, %r3451;
	xor.b32  	%r3453, %r3409, %r3384;
	and.b32  	%r3454, %r3434, %r3453;
	and.b32  	%r3455, %r3409, %r3384;
	xor.b32  	%r3456, %r3454, %r3455;
	add.s32 	%r3457, %r3452, %r3456;
	add.s32 	%r3458, %r3447, %r3359;
	add.s32 	%r3459, %r3457, %r3447;
	shf.l.wrap.b32 	%r3460, %r3458, %r3458, 26;
	shf.l.wrap.b32 	%r3461, %r3458, %r3458, 21;
	xor.b32  	%r3462, %r3460, %r3461;
	shf.l.wrap.b32 	%r3463, %r3458, %r3458, 7;
	xor.b32  	%r3464, %r3462, %r3463;
	and.b32  	%r3465, %r3458, %r3433;
	not.b32 	%r3466, %r3458;
	and.b32  	%r3467, %r3408, %r3466;
	or.b32  	%r3468, %r3465, %r3467;
	add.s32 	%r3469, %r3468, %r3383;
	add.s32 	%r3470, %r3469, %r3464;
	add.s32 	%r3471, %r3470, %r1292;
	add.s32 	%r3472, %r3471, %r2422;
	shf.l.wrap.b32 	%r3473, %r3459, %r3459, 30;
	shf.l.wrap.b32 	%r3474, %r3459, %r3459, 19;
	xor.b32  	%r3475, %r3473, %r3474;
	shf.l.wrap.b32 	%r3476, %r3459, %r3459, 10;
	xor.b32  	%r3477, %r3475, %r3476;
	xor.b32  	%r3478, %r3434, %r3409;
	and.b32  	%r3479, %r3459, %r3478;
	and.b32  	%r3480, %r3434, %r3409;
	xor.b32  	%r3481, %r3479, %r3480;
	add.s32 	%r3482, %r3477, %r3481;
	add.s32 	%r3483, %r3472, %r3384;
	add.s32 	%r3484, %r3482, %r3472;
	shf.l.wrap.b32 	%r3485, %r3483, %r3483, 26;
	shf.l.wrap.b32 	%r3486, %r3483, %r3483, 21;
	xor.b32  	%r3487, %r3485, %r3486;
	shf.l.wrap.b32 	%r3488, %r3483, %r3483, 7;
	xor.b32  	%r3489, %r3487, %r3488;
	and.b32  	%r3490, %r3483, %r3458;
	not.b32 	%r3491, %r3483;
	and.b32  	%r3492, %r3433, %r3491;
	or.b32  	%r3493, %r3490, %r3492;
	add.s32 	%r3494, %r3493, %r3408;
	add.s32 	%r3495, %r3494, %r3489;
	add.s32 	%r3496, %r3495, %r1318;
	add.s32 	%r3497, %r3496, %r2428;
	shf.l.wrap.b32 	%r3498, %r3484, %r3484, 30;
	shf.l.wrap.b32 	%r3499, %r3484, %r3484, 19;
	xor.b32  	%r3500, %r3498, %r3499;
	shf.l.wrap.b32 	%r3501, %r3484, %r3484, 10;
	xor.b32  	%r3502, %r3500, %r3501;
	xor.b32  	%r3503, %r3459, %r3434;
	and.b32  	%r3504, %r3484, %r3503;
	and.b32  	%r3505, %r3459, %r3434;
	xor.b32  	%r3506, %r3504, %r3505;
	add.s32 	%r3507, %r3502, %r3506;
	add.s32 	%r3508, %r3497, %r3409;
	add.s32 	%r3509, %r3507, %r3497;
	shf.l.wrap.b32 	%r3510, %r3508, %r3508, 26;
	shf.l.wrap.b32 	%r3511, %r3508, %r3508, 21;
	xor.b32  	%r3512, %r3510, %r3511;
	shf.l.wrap.b32 	%r3513, %r3508, %r3508, 7;
	xor.b32  	%r3514, %r3512, %r3513;
	and.b32  	%r3515, %r3508, %r3483;
	not.b32 	%r3516, %r3508;
	and.b32  	%r3517, %r3458, %r3516;
	or.b32  	%r3518, %r3515, %r3517;
	add.s32 	%r3519, %r3518, %r3433;
	add.s32 	%r3520, %r3519, %r3514;
	add.s32 	%r3521, %r3520, %r1344;
	add.s32 	%r3522, %r3521, %r2434;
	shf.l.wrap.b32 	%r3523, %r3509, %r3509, 30;
	shf.l.wrap.b32 	%r3524, %r3509, %r3509, 19;
	xor.b32  	%r3525, %r3523, %r3524;
	shf.l.wrap.b32 	%r3526, %r3509, %r3509, 10;
	xor.b32  	%r3527, %r3525, %r3526;
	xor.b32  	%r3528, %r3484, %r3459;
	and.b32  	%r3529, %r3509, %r3528;
	and.b32  	%r3530, %r3484, %r3459;
	xor.b32  	%r3531, %r3529, %r3530;
	add.s32 	%r3532, %r3527, %r3531;
	add.s32 	%r3533, %r3522, %r3434;
	add.s32 	%r3534, %r3532, %r3522;
	shf.l.wrap.b32 	%r3535, %r3533, %r3533, 26;
	shf.l.wrap.b32 	%r3536, %r3533, %r3533, 21;
	xor.b32  	%r3537, %r3535, %r3536;
	shf.l.wrap.b32 	%r3538, %r3533, %r3533, 7;
	xor.b32  	%r3539, %r3537, %r3538;
	and.b32  	%r3540, %r3533, %r3508;
	not.b32 	%r3541, %r3533;
	and.b32  	%r3542, %r3483, %r3541;
	or.b32  	%r3543, %r3540, %r3542;
	add.s32 	%r3544, %r3543, %r3458;
	add.s32 	%r3545, %r3544, %r3539;
	add.s32 	%r3546, %r3545, %r1370;
	add.s32 	%r3547, %r3546, %r2440;
	shf.l.wrap.b32 	%r3548, %r3534, %r3534, 30;
	shf.l.wrap.b32 	%r3549, %r3534, %r3534, 19;
	xor.b32  	%r3550, %r3548, %r3549;
	shf.l.wrap.b32 	%r3551, %r3534, %r3534, 10;
	xor.b32  	%r3552, %r3550, %r3551;
	xor.b32  	%r3553, %r3509, %r3484;
	and.b32  	%r3554, %r3534, %r3553;
	and.b32  	%r3555, %r3509, %r3484;
	xor.b32  	%r3556, %r3554, %r3555;
	add.s32 	%r3557, %r3552, %r3556;
	add.s32 	%r3558, %r3547, %r3459;
	add.s32 	%r3559, %r3557, %r3547;
	shf.l.wrap.b32 	%r3560, %r3558, %r3558, 26;
	shf.l.wrap.b32 	%r3561, %r3558, %r3558, 21;
	xor.b32  	%r3562, %r3560, %r3561;
	shf.l.wrap.b32 	%r3563, %r3558, %r3558, 7;
	xor.b32  	%r3564, %r3562, %r3563;
	and.b32  	%r3565, %r3558, %r3533;
	not.b32 	%r3566, %r3558;
	and.b32  	%r3567, %r3508, %r3566;
	or.b32  	%r3568, %r3565, %r3567;
	add.s32 	%r3569, %r3568, %r3483;
	add.s32 	%r3570, %r3569, %r3564;
	add.s32 	%r3571, %r3570, %r1396;
	add.s32 	%r3572, %r3571, %r2446;
	shf.l.wrap.b32 	%r3573, %r3559, %r3559, 30;
	shf.l.wrap.b32 	%r3574, %r3559, %r3559, 19;
	xor.b32  	%r3575, %r3573, %r3574;
	shf.l.wrap.b32 	%r3576, %r3559, %r3559, 10;
	xor.b32  	%r3577, %r3575, %r3576;
	xor.b32  	%r3578, %r3534, %r3509;
	and.b32  	%r3579, %r3559, %r3578;
	and.b32  	%r3580, %r3534, %r3509;
	xor.b32  	%r3581, %r3579, %r3580;
	add.s32 	%r3582, %r3577, %r3581;
	add.s32 	%r3583, %r3572, %r3484;
	add.s32 	%r3584, %r3582, %r3572;
	shf.l.wrap.b32 	%r3585, %r3583, %r3583, 26;
	shf.l.wrap.b32 	%r3586, %r3583, %r3583, 21;
	xor.b32  	%r3587, %r3585, %r3586;
	shf.l.wrap.b32 	%r3588, %r3583, %r3583, 7;
	xor.b32  	%r3589, %r3587, %r3588;
	and.b32  	%r3590, %r3583, %r3558;
	not.b32 	%r3591, %r3583;
	and.b32  	%r3592, %r3533, %r3591;
	or.b32  	%r3593, %r3590, %r3592;
	add.s32 	%r3594, %r3593, %r3508;
	add.s32 	%r3595, %r3594, %r3589;
	add.s32 	%r3596, %r3595, %r1422;
	add.s32 	%r3597, %r3596, %r2452;
	shf.l.wrap.b32 	%r3598, %r3584, %r3584, 30;
	shf.l.wrap.b32 	%r3599, %r3584, %r3584, 19;
	xor.b32  	%r3600, %r3598, %r3599;
	shf.l.wrap.b32 	%r3601, %r3584, %r3584, 10;
	xor.b32  	%r3602, %r3600, %r3601;
	xor.b32  	%r3603, %r3559, %r3534;
	and.b32  	%r3604, %r3584, %r3603;
	and.b32  	%r3605, %r3559, %r3534;
	xor.b32  	%r3606, %r3604, %r3605;
	add.s32 	%r3607, %r3602, %r3606;
	add.s32 	%r3608, %r3597, %r3509;
	add.s32 	%r3609, %r3607, %r3597;
	shf.l.wrap.b32 	%r3610, %r3608, %r3608, 26;
	shf.l.wrap.b32 	%r3611, %r3608, %r3608, 21;
	xor.b32  	%r3612, %r3610, %r3611;
	shf.l.wrap.b32 	%r3613, %r3608, %r3608, 7;
	xor.b32  	%r3614, %r3612, %r3613;
	and.b32  	%r3615, %r3608, %r3583;
	not.b32 	%r3616, %r3608;
	and.b32  	%r3617, %r3558, %r3616;
	or.b32  	%r3618, %r3615, %r3617;
	add.s32 	%r3619, %r3618, %r3533;
	add.s32 	%r3620, %r3619, %r3614;
	add.s32 	%r3621, %r3620, %r1448;
	add.s32 	%r3622, %r3621, %r2458;
	shf.l.wrap.b32 	%r3623, %r3609, %r3609, 30;
	shf.l.wrap.b32 	%r3624, %r3609, %r3609, 19;
	xor.b32  	%r3625, %r3623, %r3624;
	shf.l.wrap.b32 	%r3626, %r3609, %r3609, 10;
	xor.b32  	%r3627, %r3625, %r3626;
	xor.b32  	%r3628, %r3584, %r3559;
	and.b32  	%r3629, %r3609, %r3628;
	and.b32  	%r3630, %r3584, %r3559;
	xor.b32  	%r3631, %r3629, %r3630;
	add.s32 	%r3632, %r3627, %r3631;
	add.s32 	%r3633, %r3622, %r3534;
	add.s32 	%r3634, %r3632, %r3622;
	shf.l.wrap.b32 	%r3635, %r3633, %r3633, 26;
	shf.l.wrap.b32 	%r3636, %r3633, %r3633, 21;
	xor.b32  	%r3637, %r3635, %r3636;
	shf.l.wrap.b32 	%r3638, %r3633, %r3633, 7;
	xor.b32  	%r3639, %r3637, %r3638;
	and.b32  	%r3640, %r3633, %r3608;
	not.b32 	%r3641, %r3633;
	and.b32  	%r3642, %r3583, %r3641;
	or.b32  	%r3643, %r3640, %r3642;
	add.s32 	%r3644, %r3643, %r3558;
	add.s32 	%r3645, %r3644, %r3639;
	add.s32 	%r3646, %r3645, %r1474;
	add.s32 	%r3647, %r3646, %r2465;
	shf.l.wrap.b32 	%r3648, %r3634, %r3634, 30;
	shf.l.wrap.b32 	%r3649, %r3634, %r3634, 19;
	xor.b32  	%r3650, %r3648, %r3649;
	shf.l.wrap.b32 	%r3651, %r3634, %r3634, 10;
	xor.b32  	%r3652, %r3650, %r3651;
	xor.b32  	%r3653, %r3609, %r3584;
	and.b32  	%r3654, %r3634, %r3653;
	and.b32  	%r3655, %r3609, %r3584;
	xor.b32  	%r3656, %r3654, %r3655;
	add.s32 	%r3657, %r3652, %r3656;
	add.s32 	%r3658, %r3647, %r3559;
	add.s32 	%r3659, %r3657, %r3647;
	shf.l.wrap.b32 	%r3660, %r3658, %r3658, 26;
	shf.l.wrap.b32 	%r3661, %r3658, %r3658, 21;
	xor.b32  	%r3662, %r3660, %r3661;
	shf.l.wrap.b32 	%r3663, %r3658, %r3658, 7;
	xor.b32  	%r3664, %r3662, %r3663;
	and.b32  	%r3665, %r3658, %r3633;
	not.b32 	%r3666, %r3658;
	and.b32  	%r3667, %r3608, %r3666;
	or.b32  	%r3668, %r3665, %r3667;
	add.s32 	%r3669, %r3668, %r3583;
	add.s32 	%r3670, %r3669, %r3664;
	add.s32 	%r3671, %r3670, %r1500;
	add.s32 	%r3672, %r3671, %r2478;
	shf.l.wrap.b32 	%r3673, %r3659, %r3659, 30;
	shf.l.wrap.b32 	%r3674, %r3659, %r3659, 19;
	xor.b32  	%r3675, %r3673, %r3674;
	shf.l.wrap.b32 	%r3676, %r3659, %r3659, 10;
	xor.b32  	%r3677, %r3675, %r3676;
	xor.b32  	%r3678, %r3634, %r3609;
	and.b32  	%r3679, %r3659, %r3678;
	and.b32  	%r3680, %r3634, %r3609;
	xor.b32  	%r3681, %r3679, %r3680;
	add.s32 	%r3682, %r3677, %r3681;
	add.s32 	%r3683, %r3672, %r3584;
	add.s32 	%r3684, %r3682, %r3672;
	shf.l.wrap.b32 	%r3685, %r3683, %r3683, 26;
	shf.l.wrap.b32 	%r3686, %r3683, %r3683, 21;
	xor.b32  	%r3687, %r3685, %r3686;
	shf.l.wrap.b32 	%r3688, %r3683, %r3683, 7;
	xor.b32  	%r3689, %r3687, %r3688;
	and.b32  	%r3690, %r3683, %r3658;
	not.b32 	%r3691, %r3683;
	and.b32  	%r3692, %r3633, %r3691;
	or.b32  	%r3693, %r3690, %r3692;
	add.s32 	%r3694, %r3693, %r3608;
	add.s32 	%r3695, %r3694, %r3689;
	add.s32 	%r3696, %r3695, %r1526;
	add.s32 	%r3697, %r3696, %r2491;
	shf.l.wrap.b32 	%r3698, %r3684, %r3684, 30;
	shf.l.wrap.b32 	%r3699, %r3684, %r3684, 19;
	xor.b32  	%r3700, %r3698, %r3699;
	shf.l.wrap.b32 	%r3701, %r3684, %r3684, 10;
	xor.b32  	%r3702, %r3700, %r3701;
	xor.b32  	%r3703, %r3659, %r3634;
	and.b32  	%r3704, %r3684, %r3703;
	and.b32  	%r3705, %r3659, %r3634;
	xor.b32  	%r3706, %r3704, %r3705;
	add.s32 	%r3707, %r3702, %r3706;
	add.s32 	%r3708, %r3697, %r3609;
	add.s32 	%r3709, %r3707, %r3697;
	shf.l.wrap.b32 	%r3710, %r3708, %r3708, 26;
	shf.l.wrap.b32 	%r3711, %r3708, %r3708, 21;
	xor.b32  	%r3712, %r3710, %r3711;
	shf.l.wrap.b32 	%r3713, %r3708, %r3708, 7;
	xor.b32  	%r3714, %r3712, %r3713;
	and.b32  	%r3715, %r3708, %r3683;
	not.b32 	%r3716, %r3708;
	and.b32  	%r3717, %r3658, %r3716;
	or.b32  	%r3718, %r3715, %r3717;
	add.s32 	%r3719, %r3718, %r3633;
	add.s32 	%r3720, %r3719, %r3714;
	add.s32 	%r3721, %r3720, %r1552;
	add.s32 	%r3722, %r3721, %r2504;
	shf.l.wrap.b32 	%r3723, %r3709, %r3709, 30;
	shf.l.wrap.b32 	%r3724, %r3709, %r3709, 19;
	xor.b32  	%r3725, %r3723, %r3724;
	shf.l.wrap.b32 	%r3726, %r3709, %r3709, 10;
	xor.b32  	%r3727, %r3725, %r3726;
	xor.b32  	%r3728, %r3684, %r3659;
	and.b32  	%r3729, %r3709, %r3728;
	and.b32  	%r3730, %r3684, %r3659;
	xor.b32  	%r3731, %r3729, %r3730;
	add.s32 	%r3732, %r3727, %r3731;
	add.s32 	%r3733, %r3722, %r3634;
	add.s32 	%r3734, %r3732, %r3722;
	shf.l.wrap.b32 	%r3735, %r3733, %r3733, 26;
	shf.l.wrap.b32 	%r3736, %r3733, %r3733, 21;
	xor.b32  	%r3737, %r3735, %r3736;
	shf.l.wrap.b32 	%r3738, %r3733, %r3733, 7;
	xor.b32  	%r3739, %r3737, %r3738;
	and.b32  	%r3740, %r3733, %r3708;
	not.b32 	%r3741, %r3733;
	and.b32  	%r3742, %r3683, %r3741;
	or.b32  	%r3743, %r3740, %r3742;
	add.s32 	%r3744, %r3743, %r3658;
	add.s32 	%r3745, %r3744, %r3739;
	add.s32 	%r3746, %r3745, %r1578;
	add.s32 	%r3747, %r3746, %r2517;
	shf.l.wrap.b32 	%r3748, %r3734, %r3734, 30;
	shf.l.wrap.b32 	%r3749, %r3734, %r3734, 19;
	xor.b32  	%r3750, %r3748, %r3749;
	shf.l.wrap.b32 	%r3751, %r3734, %r3734, 10;
	xor.b32  	%r3752, %r3750, %r3751;
	xor.b32  	%r3753, %r3709, %r3684;
	and.b32  	%r3754, %r3734, %r3753;
	and.b32  	%r3755, %r3709, %r3684;
	xor.b32  	%r3756, %r3754, %r3755;
	add.s32 	%r3757, %r3752, %r3756;
	add.s32 	%r3758, %r3747, %r3659;
	add.s32 	%r3759, %r3757, %r3747;
	shf.l.wrap.b32 	%r3760, %r3758, %r3758, 26;
	shf.l.wrap.b32 	%r3761, %r3758, %r3758, 21;
	xor.b32  	%r3762, %r3760, %r3761;
	shf.l.wrap.b32 	%r3763, %r3758, %r3758, 7;
	xor.b32  	%r3764, %r3762, %r3763;
	and.b32  	%r3765, %r3758, %r3733;
	not.b32 	%r3766, %r3758;
	and.b32  	%r3767, %r3708, %r3766;
	or.b32  	%r3768, %r3765, %r3767;
	add.s32 	%r3769, %r3768, %r3683;
	add.s32 	%r3770, %r3769, %r3764;
	add.s32 	%r3771, %r3770, %r1604;
	add.s32 	%r3772, %r3771, %r2530;
	shf.l.wrap.b32 	%r3773, %r3759, %r3759, 30;
	shf.l.wrap.b32 	%r3774, %r3759, %r3759, 19;
	xor.b32  	%r3775, %r3773, %r3774;
	shf.l.wrap.b32 	%r3776, %r3759, %r3759, 10;
	xor.b32  	%r3777, %r3775, %r3776;
	xor.b32  	%r3778, %r3734, %r3709;
	and.b32  	%r3779, %r3759, %r3778;
	and.b32  	%r3780, %r3734, %r3709;
	xor.b32  	%r3781, %r3779, %r3780;
	add.s32 	%r3782, %r3777, %r3781;
	add.s32 	%r3783, %r3772, %r3684;
	add.s32 	%r3784, %r3782, %r3772;
	shf.l.wrap.b32 	%r3785, %r3783, %r3783, 26;
	shf.l.wrap.b32 	%r3786, %r3783, %r3783, 21;
	xor.b32  	%r3787, %r3785, %r3786;
	shf.l.wrap.b32 	%r3788, %r3783, %r3783, 7;
	xor.b32  	%r3789, %r3787, %r3788;
	and.b32  	%r3790, %r3783, %r3758;
	not.b32 	%r3791, %r3783;
	and.b32  	%r3792, %r3733, %r3791;
	or.b32  	%r3793, %r3790, %r3792;
	add.s32 	%r3794, %r3793, %r3708;
	add.s32 	%r3795, %r3794, %r3789;
	add.s32 	%r3796, %r3795, %r1630;
	add.s32 	%r3797, %r3796, %r2543;
	shf.l.wrap.b32 	%r3798, %r3784, %r3784, 30;
	shf.l.wrap.b32 	%r3799, %r3784, %r3784, 19;
	xor.b32  	%r3800, %r3798, %r3799;
	shf.l.wrap.b32 	%r3801, %r3784, %r3784, 10;
	xor.b32  	%r3802, %r3800, %r3801;
	xor.b32  	%r3803, %r3759, %r3734;
	and.b32  	%r3804, %r3784, %r3803;
	and.b32  	%r3805, %r3759, %r3734;
	xor.b32  	%r3806, %r3804, %r3805;
	add.s32 	%r3807, %r3802, %r3806;
	add.s32 	%r3808, %r3797, %r3709;
	add.s32 	%r3809, %r3807, %r3797;
	shf.l.wrap.b32 	%r3810, %r3808, %r3808, 26;
	shf.l.wrap.b32 	%r3811, %r3808, %r3808, 21;
	xor.b32  	%r3812, %r3810, %r3811;
	shf.l.wrap.b32 	%r3813, %r3808, %r3808, 7;
	xor.b32  	%r3814, %r3812, %r3813;
	and.b32  	%r3815, %r3808, %r3783;
	not.b32 	%r3816, %r3808;
	and.b32  	%r3817, %r3758, %r3816;
	or.b32  	%r3818, %r3815, %r3817;
	add.s32 	%r3819, %r3818, %r3733;
	add.s32 	%r3820, %r3819, %r3814;
	add.s32 	%r3821, %r3820, %r1656;
	add.s32 	%r3822, %r3821, %r2556;
	shf.l.wrap.b32 	%r3823, %r3809, %r3809, 30;
	shf.l.wrap.b32 	%r3824, %r3809, %r3809, 19;
	xor.b32  	%r3825, %r3823, %r3824;
	shf.l.wrap.b32 	%r3826, %r3809, %r3809, 10;
	xor.b32  	%r3827, %r3825, %r3826;
	xor.b32  	%r3828, %r3784, %r3759;
	and.b32  	%r3829, %r3809, %r3828;
	and.b32  	%r3830, %r3784, %r3759;
	xor.b32  	%r3831, %r3829, %r3830;
	add.s32 	%r3832, %r3827, %r3831;
	add.s32 	%r3833, %r3822, %r3734;
	add.s32 	%r3834, %r3832, %r3822;
	shf.l.wrap.b32 	%r3835, %r3833, %r3833, 26;
	shf.l.wrap.b32 	%r3836, %r3833, %r3833, 21;
	xor.b32  	%r3837, %r3835, %r3836;
	shf.l.wrap.b32 	%r3838, %r3833, %r3833, 7;
	xor.b32  	%r3839, %r3837, %r3838;
	and.b32  	%r3840, %r3833, %r3808;
	not.b32 	%r3841, %r3833;
	and.b32  	%r3842, %r3783, %r3841;
	or.b32  	%r3843, %r3840, %r3842;
	add.s32 	%r3844, %r3843, %r3758;
	add.s32 	%r3845, %r3844, %r3839;
	add.s32 	%r3846, %r3845, %r1682;
	add.s32 	%r3847, %r3846, %r2569;
	shf.l.wrap.b32 	%r3848, %r3834, %r3834, 30;
	shf.l.wrap.b32 	%r3849, %r3834, %r3834, 19;
	xor.b32  	%r3850, %r3848, %r3849;
	shf.l.wrap.b32 	%r3851, %r3834, %r3834, 10;
	xor.b32  	%r3852, %r3850, %r3851;
	xor.b32  	%r3853, %r3809, %r3784;
	and.b32  	%r3854, %r3834, %r3853;
	and.b32  	%r3855, %r3809, %r3784;
	xor.b32  	%r3856, %r3854, %r3855;
	add.s32 	%r3857, %r3852, %r3856;
	add.s32 	%r3858, %r3847, %r3759;
	add.s32 	%r3859, %r3857, %r3847;
	shf.l.wrap.b32 	%r3860, %r3858, %r3858, 26;
	shf.l.wrap.b32 	%r3861, %r3858, %r3858, 21;
	xor.b32  	%r3862, %r3860, %r3861;
	shf.l.wrap.b32 	%r3863, %r3858, %r3858, 7;
	xor.b32  	%r3864, %r3862, %r3863;
	and.b32  	%r3865, %r3858, %r3833;
	not.b32 	%r3866, %r3858;
	and.b32  	%r3867, %r3808, %r3866;
	or.b32  	%r3868, %r3865, %r3867;
	add.s32 	%r3869, %r3868, %r3783;
	add.s32 	%r3870, %r3869, %r3864;
	add.s32 	%r3871, %r3870, %r1708;
	add.s32 	%r3872, %r3871, %r2582;
	shf.l.wrap.b32 	%r3873, %r3859, %r3859, 30;
	shf.l.wrap.b32 	%r3874, %r3859, %r3859, 19;
	xor.b32  	%r3875, %r3873, %r3874;
	shf.l.wrap.b32 	%r3876, %r3859, %r3859, 10;
	xor.b32  	%r3877, %r3875, %r3876;
	xor.b32  	%r3878, %r3834, %r3809;
	and.b32  	%r3879, %r3859, %r3878;
	and.b32  	%r3880, %r3834, %r3809;
	xor.b32  	%r3881, %r3879, %r3880;
	add.s32 	%r3882, %r3877, %r3881;
	add.s32 	%r3883, %r3872, %r3784;
	add.s32 	%r3884, %r3882, %r3872;
	shf.l.wrap.b32 	%r3885, %r3883, %r3883, 26;
	shf.l.wrap.b32 	%r3886, %r3883, %r3883, 21;
	xor.b32  	%r3887, %r3885, %r3886;
	shf.l.wrap.b32 	%r3888, %r3883, %r3883, 7;
	xor.b32  	%r3889, %r3887, %r3888;
	and.b32  	%r3890, %r3883, %r3858;
	not.b32 	%r3891, %r3883;
	and.b32  	%r3892, %r3833, %r3891;
	or.b32  	%r3893, %r3890, %r3892;
	add.s32 	%r3894, %r3893, %r3808;
	add.s32 	%r3895, %r3894, %r3889;
	add.s32 	%r3896, %r3895, %r1734;
	add.s32 	%r3897, %r3896, %r2595;
	shf.l.wrap.b32 	%r3898, %r3884, %r3884, 30;
	shf.l.wrap.b32 	%r3899, %r3884, %r3884, 19;
	xor.b32  	%r3900, %r3898, %r3899;
	shf.l.wrap.b32 	%r3901, %r3884, %r3884, 10;
	xor.b32  	%r3902, %r3900, %r3901;
	xor.b32  	%r3903, %r3859, %r3834;
	and.b32  	%r3904, %r3884, %r3903;
	and.b32  	%r3905, %r3859, %r3834;
	xor.b32  	%r3906, %r3904, %r3905;
	add.s32 	%r3907, %r3902, %r3906;
	add.s32 	%r3908, %r3897, %r3809;
	add.s32 	%r3909, %r3907, %r3897;
	shf.l.wrap.b32 	%r3910, %r3908, %r3908, 26;
	shf.l.wrap.b32 	%r3911, %r3908, %r3908, 21;
	xor.b32  	%r3912, %r3910, %r3911;
	shf.l.wrap.b32 	%r3913, %r3908, %r3908, 7;
	xor.b32  	%r3914, %r3912, %r3913;
	and.b32  	%r3915, %r3908, %r3883;
	not.b32 	%r3916, %r3908;
	and.b32  	%r3917, %r3858, %r3916;
	or.b32  	%r3918, %r3915, %r3917;
	add.s32 	%r3919, %r3918, %r3833;
	add.s32 	%r3920, %r3919, %r3914;
	add.s32 	%r3921, %r3920, %r1760;
	add.s32 	%r3922, %r3921, %r2608;
	shf.l.wrap.b32 	%r3923, %r3909, %r3909, 30;
	shf.l.wrap.b32 	%r3924, %r3909, %r3909, 19;
	xor.b32  	%r3925, %r3923, %r3924;
	shf.l.wrap.b32 	%r3926, %r3909, %r3909, 10;
	xor.b32  	%r3927, %r3925, %r3926;
	xor.b32  	%r3928, %r3884, %r3859;
	and.b32  	%r3929, %r3909, %r3928;
	and.b32  	%r3930, %r3884, %r3859;
	xor.b32  	%r3931, %r3929, %r3930;
	add.s32 	%r3932, %r3927, %r3931;
	add.s32 	%r3933, %r3922, %r3834;
	add.s32 	%r3934, %r3932, %r3922;
	shf.l.wrap.b32 	%r3935, %r3933, %r3933, 26;
	shf.l.wrap.b32 	%r3936, %r3933, %r3933, 21;
	xor.b32  	%r3937, %r3935, %r3936;
	shf.l.wrap.b32 	%r3938, %r3933, %r3933, 7;
	xor.b32  	%r3939, %r3937, %r3938;
	and.b32  	%r3940, %r3933, %r3908;
	not.b32 	%r3941, %r3933;
	and.b32  	%r3942, %r3883, %r3941;
	or.b32  	%r3943, %r3940, %r3942;
	add.s32 	%r3944, %r3943, %r3858;
	add.s32 	%r3945, %r3944, %r3939;
	add.s32 	%r3946, %r3945, %r1786;
	add.s32 	%r3947, %r3946, %r2621;
	shf.l.wrap.b32 	%r3948, %r3934, %r3934, 30;
	shf.l.wrap.b32 	%r3949, %r3934, %r3934, 19;
	xor.b32  	%r3950, %r3948, %r3949;
	shf.l.wrap.b32 	%r3951, %r3934, %r3934, 10;
	xor.b32  	%r3952, %r3950, %r3951;
	xor.b32  	%r3953, %r3909, %r3884;
	and.b32  	%r3954, %r3934, %r3953;
	and.b32  	%r3955, %r3909, %r3884;
	xor.b32  	%r3956, %r3954, %r3955;
	add.s32 	%r3957, %r3952, %r3956;
	add.s32 	%r3958, %r3947, %r3859;
	add.s32 	%r3959, %r3957, %r3947;
	shf.l.wrap.b32 	%r3960, %r3958, %r3958, 26;
	shf.l.wrap.b32 	%r3961, %r3958, %r3958, 21;
	xor.b32  	%r3962, %r3960, %r3961;
	shf.l.wrap.b32 	%r3963, %r3958, %r3958, 7;
	xor.b32  	%r3964, %r3962, %r3963;
	and.b32  	%r3965, %r3958, %r3933;
	not.b32 	%r3966, %r3958;
	and.b32  	%r3967, %r3908, %r3966;
	or.b32  	%r3968, %r3965, %r3967;
	add.s32 	%r3969, %r3968, %r3883;
	add.s32 	%r3970, %r3969, %r3964;
	add.s32 	%r3971, %r3970, %r1812;
	add.s32 	%r3972, %r3971, %r2634;
	shf.l.wrap.b32 	%r3973, %r3959, %r3959, 30;
	shf.l.wrap.b32 	%r3974, %r3959, %r3959, 19;
	xor.b32  	%r3975, %r3973, %r3974;
	shf.l.wrap.b32 	%r3976, %r3959, %r3959, 10;
	xor.b32  	%r3977, %r3975, %r3976;
	xor.b32  	%r3978, %r3934, %r3909;
	and.b32  	%r3979, %r3959, %r3978;
	and.b32  	%r3980, %r3934, %r3909;
	xor.b32  	%r3981, %r3979, %r3980;
	add.s32 	%r3982, %r3977, %r3981;
	add.s32 	%r3983, %r3972, %r3884;
	add.s32 	%r3984, %r3982, %r3972;
	shf.l.wrap.b32 	%r3985, %r3983, %r3983, 26;
	shf.l.wrap.b32 	%r3986, %r3983, %r3983, 21;
	xor.b32  	%r3987, %r3985, %r3986;
	shf.l.wrap.b32 	%r3988, %r3983, %r3983, 7;
	xor.b32  	%r3989, %r3987, %r3988;
	and.b32  	%r3990, %r3983, %r3958;
	not.b32 	%r3991, %r3983;
	and.b32  	%r3992, %r3933, %r3991;
	or.b32  	%r3993, %r3990, %r3992;
	add.s32 	%r3994, %r3993, %r3908;
	add.s32 	%r3995, %r3994, %r3989;
	add.s32 	%r3996, %r3995, %r1838;
	add.s32 	%r3997, %r3996, %r2647;
	shf.l.wrap.b32 	%r3998, %r3984, %r3984, 30;
	shf.l.wrap.b32 	%r3999, %r3984, %r3984, 19;
	xor.b32  	%r4000, %r3998, %r3999;
	shf.l.wrap.b32 	%r4001, %r3984, %r3984, 10;
	xor.b32  	%r4002, %r4000, %r4001;
	xor.b32  	%r4003, %r3959, %r3934;
	and.b32  	%r4004, %r3984, %r4003;
	and.b32  	%r4005, %r3959, %r3934;
	xor.b32  	%r4006, %r4004, %r4005;
	add.s32 	%r4007, %r4002, %r4006;
	add.s32 	%r4008, %r3997, %r3909;
	add.s32 	%r4009, %r4007, %r3997;
	shf.l.wrap.b32 	%r4010, %r4008, %r4008, 26;
	shf.l.wrap.b32 	%r4011, %r4008, %r4008, 21;
	xor.b32  	%r4012, %r4010, %r4011;
	shf.l.wrap.b32 	%r4013, %r4008, %r4008, 7;
	xor.b32  	%r4014, %r4012, %r4013;
	and.b32  	%r4015, %r4008, %r3983;
	not.b32 	%r4016, %r4008;
	and.b32  	%r4017, %r3958, %r4016;
	or.b32  	%r4018, %r4015, %r4017;
	add.s32 	%r4019, %r4018, %r3933;
	add.s32 	%r4020, %r4019, %r4014;
	add.s32 	%r4021, %r4020, %r1864;
	add.s32 	%r4022, %r4021, %r2660;
	shf.l.wrap.b32 	%r4023, %r4009, %r4009, 30;
	shf.l.wrap.b32 	%r4024, %r4009, %r4009, 19;
	xor.b32  	%r4025, %r4023, %r4024;
	shf.l.wrap.b32 	%r4026, %r4009, %r4009, 10;
	xor.b32  	%r4027, %r4025, %r4026;
	xor.b32  	%r4028, %r3984, %r3959;
	and.b32  	%r4029, %r4009, %r4028;
	and.b32  	%r4030, %r3984, %r3959;
	xor.b32  	%r4031, %r4029, %r4030;
	add.s32 	%r4032, %r4027, %r4031;
	add.s32 	%r4033, %r4022, %r3934;
	add.s32 	%r4034, %r4032, %r4022;
	shf.l.wrap.b32 	%r4035, %r4033, %r4033, 26;
	shf.l.wrap.b32 	%r4036, %r4033, %r4033, 21;
	xor.b32  	%r4037, %r4035, %r4036;
	shf.l.wrap.b32 	%r4038, %r4033, %r4033, 7;
	xor.b32  	%r4039, %r4037, %r4038;
	and.b32  	%r4040, %r4033, %r4008;
	not.b32 	%r4041, %r4033;
	and.b32  	%r4042, %r3983, %r4041;
	or.b32  	%r4043, %r4040, %r4042;
	add.s32 	%r4044, %r4043, %r3958;
	add.s32 	%r4045, %r4044, %r4039;
	add.s32 	%r4046, %r4045, %r1890;
	add.s32 	%r4047, %r4046, %r2673;
	shf.l.wrap.b32 	%r4048, %r4034, %r4034, 30;
	shf.l.wrap.b32 	%r4049, %r4034, %r4034, 19;
	xor.b32  	%r4050, %r4048, %r4049;
	shf.l.wrap.b32 	%r4051, %r4034, %r4034, 10;
	xor.b32  	%r4052, %r4050, %r4051;
	xor.b32  	%r4053, %r4009, %r3984;
	and.b32  	%r4054, %r4034, %r4053;
	and.b32  	%r4055, %r4009, %r3984;
	xor.b32  	%r4056, %r4054, %r4055;
	add.s32 	%r4057, %r4052, %r4056;
	add.s32 	%r4058, %r4047, %r3959;
	add.s32 	%r4059, %r4057, %r4047;
	shf.l.wrap.b32 	%r4060, %r4058, %r4058, 26;
	shf.l.wrap.b32 	%r4061, %r4058, %r4058, 21;
	xor.b32  	%r4062, %r4060, %r4061;
	shf.l.wrap.b32 	%r4063, %r4058, %r4058, 7;
	xor.b32  	%r4064, %r4062, %r4063;
	and.b32  	%r4065, %r4058, %r4033;
	not.b32 	%r4066, %r4058;
	and.b32  	%r4067, %r4008, %r4066;
	or.b32  	%r4068, %r4065, %r4067;
	add.s32 	%r4069, %r4068, %r3983;
	add.s32 	%r4070, %r4069, %r4064;
	add.s32 	%r4071, %r4070, %r1916;
	add.s32 	%r4072, %r4071, %r2686;
	shf.l.wrap.b32 	%r4073, %r4059, %r4059, 30;
	shf.l.wrap.b32 	%r4074, %r4059, %r4059, 19;
	xor.b32  	%r4075, %r4073, %r4074;
	shf.l.wrap.b32 	%r4076, %r4059, %r4059, 10;
	xor.b32  	%r4077, %r4075, %r4076;
	xor.b32  	%r4078, %r4034, %r4009;
	and.b32  	%r4079, %r4059, %r4078;
	and.b32  	%r4080, %r4034, %r4009;
	xor.b32  	%r4081, %r4079, %r4080;
	add.s32 	%r4082, %r4077, %r4081;
	add.s32 	%r4083, %r4072, %r3984;
	add.s32 	%r4084, %r4082, %r4072;
	shf.l.wrap.b32 	%r4085, %r4083, %r4083, 26;
	shf.l.wrap.b32 	%r4086, %r4083, %r4083, 21;
	xor.b32  	%r4087, %r4085, %r4086;
	shf.l.wrap.b32 	%r4088, %r4083, %r4083, 7;
	xor.b32  	%r4089, %r4087, %r4088;
	and.b32  	%r4090, %r4083, %r4058;
	not.b32 	%r4091, %r4083;
	and.b32  	%r4092, %r4033, %r4091;
	or.b32  	%r4093, %r4090, %r4092;
	add.s32 	%r4094, %r4093, %r4008;
	add.s32 	%r4095, %r4094, %r4089;
	add.s32 	%r4096, %r4095, %r1942;
	add.s32 	%r4097, %r4096, %r2699;
	shf.l.wrap.b32 	%r4098, %r4084, %r4084, 30;
	shf.l.wrap.b32 	%r4099, %r4084, %r4084, 19;
	xor.b32  	%r4100, %r4098, %r4099;
	shf.l.wrap.b32 	%r4101, %r4084, %r4084, 10;
	xor.b32  	%r4102, %r4100, %r4101;
	xor.b32  	%r4103, %r4059, %r4034;
	and.b32  	%r4104, %r4084, %r4103;
	and.b32  	%r4105, %r4059, %r4034;
	xor.b32  	%r4106, %r4104, %r4105;
	add.s32 	%r4107, %r4102, %r4106;
	add.s32 	%r4108, %r4097, %r4009;
	add.s32 	%r4109, %r4107, %r4097;
	shf.l.wrap.b32 	%r4110, %r4108, %r4108, 26;
	shf.l.wrap.b32 	%r4111, %r4108, %r4108, 21;
	xor.b32  	%r4112, %r4110, %r4111;
	shf.l.wrap.b32 	%r4113, %r4108, %r4108, 7;
	xor.b32  	%r4114, %r4112, %r4113;
	and.b32  	%r4115, %r4108, %r4083;
	not.b32 	%r4116, %r4108;
	and.b32  	%r4117, %r4058, %r4116;
	or.b32  	%r4118, %r4115, %r4117;
	add.s32 	%r4119, %r4118, %r4033;
	add.s32 	%r4120, %r4119, %r4114;
	add.s32 	%r4121, %r4120, %r1968;
	add.s32 	%r4122, %r4121, %r2712;
	shf.l.wrap.b32 	%r4123, %r4109, %r4109, 30;
	shf.l.wrap.b32 	%r4124, %r4109, %r4109, 19;
	xor.b32  	%r4125, %r4123, %r4124;
	shf.l.wrap.b32 	%r4126, %r4109, %r4109, 10;
	xor.b32  	%r4127, %r4125, %r4126;
	xor.b32  	%r4128, %r4084, %r4059;
	and.b32  	%r4129, %r4109, %r4128;
	and.b32  	%r4130, %r4084, %r4059;
	xor.b32  	%r4131, %r4129, %r4130;
	add.s32 	%r4132, %r4127, %r4131;
	add.s32 	%r4133, %r4122, %r4034;
	add.s32 	%r4134, %r4132, %r4122;
	shf.l.wrap.b32 	%r4135, %r4133, %r4133, 26;
	shf.l.wrap.b32 	%r4136, %r4133, %r4133, 21;
	xor.b32  	%r4137, %r4135, %r4136;
	shf.l.wrap.b32 	%r4138, %r4133, %r4133, 7;
	xor.b32  	%r4139, %r4137, %r4138;
	and.b32  	%r4140, %r4133, %r4108;
	not.b32 	%r4141, %r4133;
	and.b32  	%r4142, %r4083, %r4141;
	or.b32  	%r4143, %r4140, %r4142;
	add.s32 	%r4144, %r4143, %r4058;
	add.s32 	%r4145, %r4144, %r4139;
	add.s32 	%r4146, %r4145, %r1994;
	add.s32 	%r4147, %r4146, %r2725;
	shf.l.wrap.b32 	%r4148, %r4134, %r4134, 30;
	shf.l.wrap.b32 	%r4149, %r4134, %r4134, 19;
	xor.b32  	%r4150, %r4148, %r4149;
	shf.l.wrap.b32 	%r4151, %r4134, %r4134, 10;
	xor.b32  	%r4152, %r4150, %r4151;
	xor.b32  	%r4153, %r4109, %r4084;
	and.b32  	%r4154, %r4134, %r4153;
	and.b32  	%r4155, %r4109, %r4084;
	xor.b32  	%r4156, %r4154, %r4155;
	add.s32 	%r4157, %r4152, %r4156;
	add.s32 	%r4158, %r4147, %r4059;
	add.s32 	%r4159, %r4157, %r4147;
	shf.l.wrap.b32 	%r4160, %r4158, %r4158, 26;
	shf.l.wrap.b32 	%r4161, %r4158, %r4158, 21;
	xor.b32  	%r4162, %r4160, %r4161;
	shf.l.wrap.b32 	%r4163, %r4158, %r4158, 7;
	xor.b32  	%r4164, %r4162, %r4163;
	and.b32  	%r4165, %r4158, %r4133;
	not.b32 	%r4166, %r4158;
	and.b32  	%r4167, %r4108, %r4166;
	or.b32  	%r4168, %r4165, %r4167;
	add.s32 	%r4169, %r4168, %r4083;
	add.s32 	%r4170, %r4169, %r4164;
	add.s32 	%r4171, %r4170, %r2020;
	add.s32 	%r4172, %r4171, %r2738;
	shf.l.wrap.b32 	%r4173, %r4159, %r4159, 30;
	shf.l.wrap.b32 	%r4174, %r4159, %r4159, 19;
	xor.b32  	%r4175, %r4173, %r4174;
	shf.l.wrap.b32 	%r4176, %r4159, %r4159, 10;
	xor.b32  	%r4177, %r4175, %r4176;
	xor.b32  	%r4178, %r4134, %r4109;
	and.b32  	%r4179, %r4159, %r4178;
	and.b32  	%r4180, %r4134, %r4109;
	xor.b32  	%r4181, %r4179, %r4180;
	add.s32 	%r4182, %r4177, %r4181;
	add.s32 	%r4183, %r4172, %r4084;
	add.s32 	%r4184, %r4182, %r4172;
	shf.l.wrap.b32 	%r4185, %r4183, %r4183, 26;
	shf.l.wrap.b32 	%r4186, %r4183, %r4183, 21;
	xor.b32  	%r4187, %r4185, %r4186;
	shf.l.wrap.b32 	%r4188, %r4183, %r4183, 7;
	xor.b32  	%r4189, %r4187, %r4188;
	and.b32  	%r4190, %r4183, %r4158;
	not.b32 	%r4191, %r4183;
	and.b32  	%r4192, %r4133, %r4191;
	or.b32  	%r4193, %r4190, %r4192;
	add.s32 	%r4194, %r4193, %r4108;
	add.s32 	%r4195, %r4194, %r4189;
	add.s32 	%r4196, %r4195, %r2046;
	add.s32 	%r4197, %r4196, %r2751;
	shf.l.wrap.b32 	%r4198, %r4184, %r4184, 30;
	shf.l.wrap.b32 	%r4199, %r4184, %r4184, 19;
	xor.b32  	%r4200, %r4198, %r4199;
	shf.l.wrap.b32 	%r4201, %r4184, %r4184, 10;
	xor.b32  	%r4202, %r4200, %r4201;
	xor.b32  	%r4203, %r4159, %r4134;
	and.b32  	%r4204, %r4184, %r4203;
	and.b32  	%r4205, %r4159, %r4134;
	xor.b32  	%r4206, %r4204, %r4205;
	add.s32 	%r4207, %r4202, %r4206;
	add.s32 	%r4208, %r4197, %r4109;
	add.s32 	%r4209, %r4207, %r4197;
	shf.l.wrap.b32 	%r4210, %r4208, %r4208, 26;
	shf.l.wrap.b32 	%r4211, %r4208, %r4208, 21;
	xor.b32  	%r4212, %r4210, %r4211;
	shf.l.wrap.b32 	%r4213, %r4208, %r4208, 7;
	xor.b32  	%r4214, %r4212, %r4213;
	and.b32  	%r4215, %r4208, %r4183;
	not.b32 	%r4216, %r4208;
	and.b32  	%r4217, %r4158, %r4216;
	or.b32  	%r4218, %r4215, %r4217;
	add.s32 	%r4219, %r4218, %r4133;
	add.s32 	%r4220, %r4219, %r4214;
	add.s32 	%r4221, %r4220, %r2072;
	add.s32 	%r4222, %r4221, %r2764;
	shf.l.wrap.b32 	%r4223, %r4209, %r4209, 30;
	shf.l.wrap.b32 	%r4224, %r4209, %r4209, 19;
	xor.b32  	%r4225, %r4223, %r4224;
	shf.l.wrap.b32 	%r4226, %r4209, %r4209, 10;
	xor.b32  	%r4227, %r4225, %r4226;
	xor.b32  	%r4228, %r4184, %r4159;
	and.b32  	%r4229, %r4209, %r4228;
	and.b32  	%r4230, %r4184, %r4159;
	xor.b32  	%r4231, %r4229, %r4230;
	add.s32 	%r4232, %r4227, %r4231;
	add.s32 	%r4233, %r4222, %r4134;
	add.s32 	%r4234, %r4232, %r4222;
	shf.l.wrap.b32 	%r4235, %r4233, %r4233, 26;
	shf.l.wrap.b32 	%r4236, %r4233, %r4233, 21;
	xor.b32  	%r4237, %r4235, %r4236;
	shf.l.wrap.b32 	%r4238, %r4233, %r4233, 7;
	xor.b32  	%r4239, %r4237, %r4238;
	and.b32  	%r4240, %r4233, %r4208;
	not.b32 	%r4241, %r4233;
	and.b32  	%r4242, %r4183, %r4241;
	or.b32  	%r4243, %r4240, %r4242;
	add.s32 	%r4244, %r4243, %r4158;
	add.s32 	%r4245, %r4244, %r4239;
	add.s32 	%r4246, %r4245, %r2098;
	add.s32 	%r4247, %r4246, %r2777;
	shf.l.wrap.b32 	%r4248, %r4234, %r4234, 30;
	shf.l.wrap.b32 	%r4249, %r4234, %r4234, 19;
	xor.b32  	%r4250, %r4248, %r4249;
	shf.l.wrap.b32 	%r4251, %r4234, %r4234, 10;
	xor.b32  	%r4252, %r4250, %r4251;
	xor.b32  	%r4253, %r4209, %r4184;
	and.b32  	%r4254, %r4234, %r4253;
	and.b32  	%r4255, %r4209, %r4184;
	xor.b32  	%r4256, %r4254, %r4255;
	add.s32 	%r4257, %r4252, %r4256;
	add.s32 	%r4258, %r4247, %r4159;
	add.s32 	%r4259, %r4257, %r4247;
	shf.l.wrap.b32 	%r4260, %r4258, %r4258, 26;
	shf.l.wrap.b32 	%r4261, %r4258, %r4258, 21;
	xor.b32  	%r4262, %r4260, %r4261;
	shf.l.wrap.b32 	%r4263, %r4258, %r4258, 7;
	xor.b32  	%r4264, %r4262, %r4263;
	and.b32  	%r4265, %r4258, %r4233;
	not.b32 	%r4266, %r4258;
	and.b32  	%r4267, %r4208, %r4266;
	or.b32  	%r4268, %r4265, %r4267;
	add.s32 	%r4269, %r4268, %r4183;
	add.s32 	%r4270, %r4269, %r4264;
	add.s32 	%r4271, %r4270, %r2124;
	add.s32 	%r4272, %r4271, %r2790;
	shf.l.wrap.b32 	%r4273, %r4259, %r4259, 30;
	shf.l.wrap.b32 	%r4274, %r4259, %r4259, 19;
	xor.b32  	%r4275, %r4273, %r4274;
	shf.l.wrap.b32 	%r4276, %r4259, %r4259, 10;
	xor.b32  	%r4277, %r4275, %r4276;
	xor.b32  	%r4278, %r4234, %r4209;
	and.b32  	%r4279, %r4259, %r4278;
	and.b32  	%r4280, %r4234, %r4209;
	xor.b32  	%r4281, %r4279, %r4280;
	add.s32 	%r4282, %r4277, %r4281;
	add.s32 	%r4283, %r4272, %r4184;
	add.s32 	%r4284, %r4282, %r4272;
	shf.l.wrap.b32 	%r4285, %r4283, %r4283, 26;
	shf.l.wrap.b32 	%r4286, %r4283, %r4283, 21;
	xor.b32  	%r4287, %r4285, %r4286;
	shf.l.wrap.b32 	%r4288, %r4283, %r4283, 7;
	xor.b32  	%r4289, %r4287, %r4288;
	and.b32  	%r4290, %r4283, %r4258;
	not.b32 	%r4291, %r4283;
	and.b32  	%r4292, %r4233, %r4291;
	or.b32  	%r4293, %r4290, %r4292;
	add.s32 	%r4294, %r4293, %r4208;
	add.s32 	%r4295, %r4294, %r4289;
	add.s32 	%r4296, %r4295, %r2150;
	add.s32 	%r4297, %r4296, %r2803;
	shf.l.wrap.b32 	%r4298, %r4284, %r4284, 30;
	shf.l.wrap.b32 	%r4299, %r4284, %r4284, 19;
	xor.b32  	%r4300, %r4298, %r4299;
	shf.l.wrap.b32 	%r4301, %r4284, %r4284, 10;
	xor.b32  	%r4302, %r4300, %r4301;
	xor.b32  	%r4303, %r4259, %r4234;
	and.b32  	%r4304, %r4284, %r4303;
	and.b32  	%r4305, %r4259, %r4234;
	xor.b32  	%r4306, %r4304, %r4305;
	add.s32 	%r4307, %r4302, %r4306;
	add.s32 	%r4308, %r4297, %r4209;
	add.s32 	%r4309, %r4307, %r4297;
	shf.l.wrap.b32 	%r4310, %r4308, %r4308, 26;
	shf.l.wrap.b32 	%r4311, %r4308, %r4308, 21;
	xor.b32  	%r4312, %r4310, %r4311;
	shf.l.wrap.b32 	%r4313, %r4308, %r4308, 7;
	xor.b32  	%r4314, %r4312, %r4313;
	and.b32  	%r4315, %r4308, %r4283;
	not.b32 	%r4316, %r4308;
	and.b32  	%r4317, %r4258, %r4316;
	or.b32  	%r4318, %r4315, %r4317;
	add.s32 	%r4319, %r4318, %r4233;
	add.s32 	%r4320, %r4319, %r4314;
	add.s32 	%r4321, %r4320, %r2176;
	add.s32 	%r4322, %r4321, %r2816;
	shf.l.wrap.b32 	%r4323, %r4309, %r4309, 30;
	shf.l.wrap.b32 	%r4324, %r4309, %r4309, 19;
	xor.b32  	%r4325, %r4323, %r4324;
	shf.l.wrap.b32 	%r4326, %r4309, %r4309, 10;
	xor.b32  	%r4327, %r4325, %r4326;
	xor.b32  	%r4328, %r4284, %r4259;
	and.b32  	%r4329, %r4309, %r4328;
	and.b32  	%r4330, %r4284, %r4259;
	xor.b32  	%r4331, %r4329, %r4330;
	add.s32 	%r4332, %r4327, %r4331;
	add.s32 	%r4333, %r4322, %r4234;
	add.s32 	%r4334, %r4332, %r4322;
	shf.l.wrap.b32 	%r4335, %r4333, %r4333, 26;
	shf.l.wrap.b32 	%r4336, %r4333, %r4333, 21;
	xor.b32  	%r4337, %r4335, %r4336;
	shf.l.wrap.b32 	%r4338, %r4333, %r4333, 7;
	xor.b32  	%r4339, %r4337, %r4338;
	and.b32  	%r4340, %r4333, %r4308;
	not.b32 	%r4341, %r4333;
	and.b32  	%r4342, %r4283, %r4341;
	or.b32  	%r4343, %r4340, %r4342;
	add.s32 	%r4344, %r4343, %r4258;
	add.s32 	%r4345, %r4344, %r4339;
	add.s32 	%r4346, %r4345, %r2202;
	add.s32 	%r4347, %r4346, %r2829;
	shf.l.wrap.b32 	%r4348, %r4334, %r4334, 30;
	shf.l.wrap.b32 	%r4349, %r4334, %r4334, 19;
	xor.b32  	%r4350, %r4348, %r4349;
	shf.l.wrap.b32 	%r4351, %r4334, %r4334, 10;
	xor.b32  	%r4352, %r4350, %r4351;
	xor.b32  	%r4353, %r4309, %r4284;
	and.b32  	%r4354, %r4334, %r4353;
	and.b32  	%r4355, %r4309, %r4284;
	xor.b32  	%r4356, %r4354, %r4355;
	add.s32 	%r4357, %r4352, %r4356;
	add.s32 	%r4358, %r4347, %r4259;
	add.s32 	%r4359, %r4357, %r4347;
	shf.l.wrap.b32 	%r4360, %r4358, %r4358, 26;
	shf.l.wrap.b32 	%r4361, %r4358, %r4358, 21;
	xor.b32  	%r4362, %r4360, %r4361;
	shf.l.wrap.b32 	%r4363, %r4358, %r4358, 7;
	xor.b32  	%r4364, %r4362, %r4363;
	and.b32  	%r4365, %r4358, %r4333;
	not.b32 	%r4366, %r4358;
	and.b32  	%r4367, %r4308, %r4366;
	or.b32  	%r4368, %r4365, %r4367;
	add.s32 	%r4369, %r4368, %r4283;
	add.s32 	%r4370, %r4369, %r4364;
	add.s32 	%r4371, %r4370, %r2228;
	add.s32 	%r4372, %r4371, %r2842;
	shf.l.wrap.b32 	%r4373, %r4359, %r4359, 30;
	shf.l.wrap.b32 	%r4374, %r4359, %r4359, 19;
	xor.b32  	%r4375, %r4373, %r4374;
	shf.l.wrap.b32 	%r4376, %r4359, %r4359, 10;
	xor.b32  	%r4377, %r4375, %r4376;
	xor.b32  	%r4378, %r4334, %r4309;
	and.b32  	%r4379, %r4359, %r4378;
	and.b32  	%r4380, %r4334, %r4309;
	xor.b32  	%r4381, %r4379, %r4380;
	add.s32 	%r4382, %r4377, %r4381;
	add.s32 	%r4383, %r4372, %r4284;
	add.s32 	%r4384, %r4382, %r4372;
	shf.l.wrap.b32 	%r4385, %r4383, %r4383, 26;
	shf.l.wrap.b32 	%r4386, %r4383, %r4383, 21;
	xor.b32  	%r4387, %r4385, %r4386;
	shf.l.wrap.b32 	%r4388, %r4383, %r4383, 7;
	xor.b32  	%r4389, %r4387, %r4388;
	and.b32  	%r4390, %r4383, %r4358;
	not.b32 	%r4391, %r4383;
	and.b32  	%r4392, %r4333, %r4391;
	or.b32  	%r4393, %r4390, %r4392;
	add.s32 	%r4394, %r4393, %r4308;
	add.s32 	%r4395, %r4394, %r4389;
	add.s32 	%r4396, %r4395, %r2254;
	add.s32 	%r4397, %r4396, %r2855;
	shf.l.wrap.b32 	%r4398, %r4384, %r4384, 30;
	shf.l.wrap.b32 	%r4399, %r4384, %r4384, 19;
	xor.b32  	%r4400, %r4398, %r4399;
	shf.l.wrap.b32 	%r4401, %r4384, %r4384, 10;
	xor.b32  	%r4402, %r4400, %r4401;
	xor.b32  	%r4403, %r4359, %r4334;
	and.b32  	%r4404, %r4384, %r4403;
	and.b32  	%r4405, %r4359, %r4334;
	xor.b32  	%r4406, %r4404, %r4405;
	add.s32 	%r4407, %r4402, %r4406;
	add.s32 	%r4408, %r4397, %r4309;
	add.s32 	%r4409, %r4407, %r4397;
	shf.l.wrap.b32 	%r4410, %r4408, %r4408, 26;
	shf.l.wrap.b32 	%r4411, %r4408, %r4408, 21;
	xor.b32  	%r4412, %r4410, %r4411;
	shf.l.wrap.b32 	%r4413, %r4408, %r4408, 7;
	xor.b32  	%r4414, %r4412, %r4413;
	and.b32  	%r4415, %r4408, %r4383;
	not.b32 	%r4416, %r4408;
	and.b32  	%r4417, %r4358, %r4416;
	or.b32  	%r4418, %r4415, %r4417;
	add.s32 	%r4419, %r4418, %r4333;
	add.s32 	%r4420, %r4419, %r4414;
	add.s32 	%r4421, %r4420, %r2280;
	add.s32 	%r4422, %r4421, %r2868;
	shf.l.wrap.b32 	%r4423, %r4409, %r4409, 30;
	shf.l.wrap.b32 	%r4424, %r4409, %r4409, 19;
	xor.b32  	%r4425, %r4423, %r4424;
	shf.l.wrap.b32 	%r4426, %r4409, %r4409, 10;
	xor.b32  	%r4427, %r4425, %r4426;
	xor.b32  	%r4428, %r4384, %r4359;
	and.b32  	%r4429, %r4409, %r4428;
	and.b32  	%r4430, %r4384, %r4359;
	xor.b32  	%r4431, %r4429, %r4430;
	add.s32 	%r4432, %r4427, %r4431;
	add.s32 	%r4433, %r4422, %r4334;
	add.s32 	%r4434, %r4432, %r4422;
	shf.l.wrap.b32 	%r4435, %r4433, %r4433, 26;
	shf.l.wrap.b32 	%r4436, %r4433, %r4433, 21;
	xor.b32  	%r4437, %r4435, %r4436;
	shf.l.wrap.b32 	%r4438, %r4433, %r4433, 7;
	xor.b32  	%r4439, %r4437, %r4438;
	and.b32  	%r4440, %r4433, %r4408;
	not.b32 	%r4441, %r4433;
	and.b32  	%r4442, %r4383, %r4441;
	or.b32  	%r4443, %r4440, %r4442;
	add.s32 	%r4444, %r4443, %r4358;
	add.s32 	%r4445, %r4444, %r4439;
	add.s32 	%r4446, %r4445, %r2306;
	add.s32 	%r4447, %r4446, %r2881;
	shf.l.wrap.b32 	%r4448, %r4434, %r4434, 30;
	shf.l.wrap.b32 	%r4449, %r4434, %r4434, 19;
	xor.b32  	%r4450, %r4448, %r4449;
	shf.l.wrap.b32 	%r4451, %r4434, %r4434, 10;
	xor.b32  	%r4452, %r4450, %r4451;
	xor.b32  	%r4453, %r4409, %r4384;
	and.b32  	%r4454, %r4434, %r4453;
	and.b32  	%r4455, %r4409, %r4384;
	xor.b32  	%r4456, %r4454, %r4455;
	add.s32 	%r4457, %r4452, %r4456;
	add.s32 	%r4458, %r4447, %r4359;
	add.s32 	%r4459, %r4457, %r4447;
	shf.l.wrap.b32 	%r4460, %r4458, %r4458, 26;
	shf.l.wrap.b32 	%r4461, %r4458, %r4458, 21;
	xor.b32  	%r4462, %r4460, %r4461;
	shf.l.wrap.b32 	%r4463, %r4458, %r4458, 7;
	xor.b32  	%r4464, %r4462, %r4463;
	and.b32  	%r4465, %r4458, %r4433;
	not.b32 	%r4466, %r4458;
	and.b32  	%r4467, %r4408, %r4466;
	or.b32  	%r4468, %r4465, %r4467;
	add.s32 	%r4469, %r4468, %r4383;
	add.s32 	%r4470, %r4469, %r4464;
	add.s32 	%r4471, %r4470, %r2332;
	add.s32 	%r4472, %r4471, %r2894;
	shf.l.wrap.b32 	%r4473, %r4459, %r4459, 30;
	shf.l.wrap.b32 	%r4474, %r4459, %r4459, 19;
	xor.b32  	%r4475, %r4473, %r4474;
	shf.l.wrap.b32 	%r4476, %r4459, %r4459, 10;
	xor.b32  	%r4477, %r4475, %r4476;
	xor.b32  	%r4478, %r4434, %r4409;
	and.b32  	%r4479, %r4459, %r4478;
	and.b32  	%r4480, %r4434, %r4409;
	xor.b32  	%r4481, %r4479, %r4480;
	add.s32 	%r4482, %r4477, %r4481;
	add.s32 	%r4483, %r4472, %r4384;
	add.s32 	%r4484, %r4482, %r4472;
	add.s32 	%r4485, %r2349, %r4484;
	add.s32 	%r4486, %r2350, %r4459;
	add.s32 	%r4487, %r2351, %r4434;
	add.s32 	%r4488, %r2352, %r4409;
	add.s32 	%r4489, %r2353, %r4483;
	add.s32 	%r4490, %r2354, %r4458;
	add.s32 	%r4491, %r2355, %r4433;
	add.s32 	%r4492, %r2356, %r4408;
	shf.l.wrap.b32 	%r4493, %r4486, %r4486, 25;
	shf.l.wrap.b32 	%r4494, %r4486, %r4486, 14;
	xor.b32  	%r4495, %r4493, %r4494;
	shr.u32 	%r4496, %r4486, 3;
	xor.b32  	%r4497, %r4495, %r4496;
	add.s32 	%r4498, %r4485, %r4497;
	shf.l.wrap.b32 	%r4499, %r4487, %r4487, 25;
	shf.l.wrap.b32 	%r4500, %r4487, %r4487, 14;
	xor.b32  	%r4501, %r4499, %r4500;
	shr.u32 	%r4502, %r4487, 3;
	xor.b32  	%r4503, %r4501, %r4502;
	add.s32 	%r4504, %r4486, %r4503;
	add.s32 	%r4505, %r4504, 10485760;
	shf.l.wrap.b32 	%r4506, %r4498, %r4498, 15;
	shf.l.wrap.b32 	%r4507, %r4498, %r4498, 13;
	xor.b32  	%r4508, %r4506, %r4507;
	shr.u32 	%r4509, %r4498, 10;
	xor.b32  	%r4510, %r4508, %r4509;
	shf.l.wrap.b32 	%r4511, %r4488, %r4488, 25;
	shf.l.wrap.b32 	%r4512, %r4488, %r4488, 14;
	xor.b32  	%r4513, %r4511, %r4512;
	shr.u32 	%r4514, %r4488, 3;
	xor.b32  	%r4515, %r4513, %r4514;
	add.s32 	%r4516, %r4510, %r4487;
	add.s32 	%r4517, %r4516, %r4515;
	shf.l.wrap.b32 	%r4518, %r4505, %r4505, 15;
	shf.l.wrap.b32 	%r4519, %r4505, %r4505, 13;
	xor.b32  	%r4520, %r4518, %r4519;
	shr.u32 	%r4521, %r4505, 10;
	xor.b32  	%r4522, %r4520, %r4521;
	shf.l.wrap.b32 	%r4523, %r4489, %r4489, 25;
	shf.l.wrap.b32 	%r4524, %r4489, %r4489, 14;
	xor.b32  	%r4525, %r4523, %r4524;
	shr.u32 	%r4526, %r4489, 3;
	xor.b32  	%r4527, %r4525, %r4526;
	add.s32 	%r4528, %r4522, %r4488;
	add.s32 	%r4529, %r4528, %r4527;
	shf.l.wrap.b32 	%r4530, %r4517, %r4517, 15;
	shf.l.wrap.b32 	%r4531, %r4517, %r4517, 13;
	xor.b32  	%r4532, %r4530, %r4531;
	shr.u32 	%r4533, %r4517, 10;
	xor.b32  	%r4534, %r4532, %r4533;
	shf.l.wrap.b32 	%r4535, %r4490, %r4490, 25;
	shf.l.wrap.b32 	%r4536, %r4490, %r4490, 14;
	xor.b32  	%r4537, %r4535, %r4536;
	shr.u32 	%r4538, %r4490, 3;
	xor.b32  	%r4539, %r4537, %r4538;
	add.s32 	%r4540, %r4534, %r4489;
	add.s32 	%r4541, %r4540, %r4539;
	shf.l.wrap.b32 	%r4542, %r4529, %r4529, 15;
	shf.l.wrap.b32 	%r4543, %r4529, %r4529, 13;
	xor.b32  	%r4544, %r4542, %r4543;
	shr.u32 	%r4545, %r4529, 10;
	xor.b32  	%r4546, %r4544, %r4545;
	shf.l.wrap.b32 	%r4547, %r4491, %r4491, 25;
	shf.l.wrap.b32 	%r4548, %r4491, %r4491, 14;
	xor.b32  	%r4549, %r4547, %r4548;
	shr.u32 	%r4550, %r4491, 3;
	xor.b32  	%r4551, %r4549, %r4550;
	add.s32 	%r4552, %r4546, %r4490;
	add.s32 	%r4553, %r4552, %r4551;
	shf.l.wrap.b32 	%r4554, %r4541, %r4541, 15;
	shf.l.wrap.b32 	%r4555, %r4541, %r4541, 13;
	xor.b32  	%r4556, %r4554, %r4555;
	shr.u32 	%r4557, %r4541, 10;
	xor.b32  	%r4558, %r4556, %r4557;
	add.s32 	%r4559, %r4558, %r4491;
	shf.l.wrap.b32 	%r4560, %r4492, %r4492, 25;
	shf.l.wrap.b32 	%r4561, %r4492, %r4492, 14;
	xor.b32  	%r4562, %r4560, %r4561;
	shr.u32 	%r4563, %r4492, 3;
	xor.b32  	%r4564, %r4562, %r4563;
	add.s32 	%r4565, %r4559, %r4564;
	add.s32 	%r4566, %r4565, 256;
	shf.l.wrap.b32 	%r4567, %r4553, %r4553, 15;
	shf.l.wrap.b32 	%r4568, %r4553, %r4553, 13;
	xor.b32  	%r4569, %r4567, %r4568;
	shr.u32 	%r4570, %r4553, 10;
	xor.b32  	%r4571, %r4569, %r4570;
	add.s32 	%r4572, %r4571, %r4498;
	add.s32 	%r4573, %r4572, %r4492;
	add.s32 	%r4574, %r4573, 285220864;
	shf.l.wrap.b32 	%r4575, %r4566, %r4566, 15;
	shf.l.wrap.b32 	%r4576, %r4566, %r4566, 13;
	xor.b32  	%r4577, %r4575, %r4576;
	shr.u32 	%r4578, %r4566, 10;
	xor.b32  	%r4579, %r4577, %r4578;
	add.s32 	%r4580, %r4579, %r4505;
	xor.b32  	%r4581, %r4580, -2147483648;
	shf.l.wrap.b32 	%r4582, %r4574, %r4574, 15;
	shf.l.wrap.b32 	%r4583, %r4574, %r4574, 13;
	xor.b32  	%r4584, %r4582, %r4583;
	shr.u32 	%r4585, %r4574, 10;
	xor.b32  	%r4586, %r4584, %r4585;
	add.s32 	%r4587, %r4586, %r4517;
	shf.l.wrap.b32 	%r4588, %r4581, %r4580, 15;
	shf.l.wrap.b32 	%r4589, %r4581, %r4580, 13;
	xor.b32  	%r4590, %r4588, %r4589;
	shr.u32 	%r4591, %r4581, 10;
	xor.b32  	%r4592, %r4590, %r4591;
	add.s32 	%r4593, %r4592, %r4529;
	shf.l.wrap.b32 	%r4594, %r4587, %r4587, 15;
	shf.l.wrap.b32 	%r4595, %r4587, %r4587, 13;
	xor.b32  	%r4596, %r4594, %r4595;
	shr.u32 	%r4597, %r4587, 10;
	xor.b32  	%r4598, %r4596, %r4597;
	add.s32 	%r4599, %r4598, %r4541;
	shf.l.wrap.b32 	%r4600, %r4593, %r4593, 15;
	shf.l.wrap.b32 	%r4601, %r4593, %r4593, 13;
	xor.b32  	%r4602, %r4600, %r4601;
	shr.u32 	%r4603, %r4593, 10;
	xor.b32  	%r4604, %r4602, %r4603;
	add.s32 	%r4605, %r4604, %r4553;
	shf.l.wrap.b32 	%r4606, %r4599, %r4599, 15;
	shf.l.wrap.b32 	%r4607, %r4599, %r4599, 13;
	xor.b32  	%r4608, %r4606, %r4607;
	shr.u32 	%r4609, %r4599, 10;
	xor.b32  	%r4610, %r4608, %r4609;
	add.s32 	%r4611, %r4610, %r4566;
	shf.l.wrap.b32 	%r4612, %r4605, %r4605, 15;
	shf.l.wrap.b32 	%r4613, %r4605, %r4605, 13;
	xor.b32  	%r4614, %r4612, %r4613;
	shr.u32 	%r4615, %r4605, 10;
	xor.b32  	%r4616, %r4614, %r4615;
	add.s32 	%r4617, %r4616, %r4574;
	add.s32 	%r4618, %r4617, 4194338;
	shf.l.wrap.b32 	%r4619, %r4611, %r4611, 15;
	shf.l.wrap.b32 	%r4620, %r4611, %r4611, 13;
	xor.b32  	%r4621, %r4619, %r4620;
	shr.u32 	%r4622, %r4611, 10;
	xor.b32  	%r4623, %r4621, %r4622;
	add.s32 	%r4624, %r4623, %r4581;
	shf.l.wrap.b32 	%r4625, %r4498, %r4498, 25;
	shf.l.wrap.b32 	%r4626, %r4498, %r4498, 14;
	xor.b32  	%r4627, %r4625, %r4626;
	shr.u32 	%r4628, %r4498, 3;
	xor.b32  	%r4629, %r4627, %r4628;
	add.s32 	%r4630, %r4624, %r4629;
	add.s32 	%r4631, %r4630, 256;
	shf.l.wrap.b32 	%r4632, %r4618, %r4618, 15;
	shf.l.wrap.b32 	%r4633, %r4618, %r4618, 13;
	xor.b32  	%r4634, %r4632, %r4633;
	shr.u32 	%r4635, %r4618, 10;
	xor.b32  	%r4636, %r4634, %r4635;
	add.s32 	%r4637, %r4636, %r4587;
	shf.l.wrap.b32 	%r4638, %r4505, %r4505, 25;
	shf.l.wrap.b32 	%r4639, %r4505, %r4505, 14;
	xor.b32  	%r4640, %r4638, %r4639;
	shr.u32 	%r4641, %r4505, 3;
	xor.b32  	%r4642, %r4640, %r4641;
	add.s32 	%r4643, %r4637, %r4498;
	add.s32 	%r4644, %r4643, %r4642;
	shf.l.wrap.b32 	%r4645, %r4631, %r4631, 15;
	shf.l.wrap.b32 	%r4646, %r4631, %r4631, 13;
	xor.b32  	%r4647, %r4645, %r4646;
	shr.u32 	%r4648, %r4631, 10;
	xor.b32  	%r4649, %r4647, %r4648;
	add.s32 	%r4650, %r4649, %r4593;
	shf.l.wrap.b32 	%r4651, %r4517, %r4517, 25;
	shf.l.wrap.b32 	%r4652, %r4517, %r4517, 14;
	xor.b32  	%r4653, %r4651, %r4652;
	shr.u32 	%r4654, %r4517, 3;
	xor.b32  	%r4655, %r4653, %r4654;
	add.s32 	%r4656, %r4650, %r4505;
	add.s32 	%r4657, %r4656, %r4655;
	shf.l.wrap.b32 	%r4658, %r4644, %r4644, 15;
	shf.l.wrap.b32 	%r4659, %r4644, %r4644, 13;
	xor.b32  	%r4660, %r4658, %r4659;
	shr.u32 	%r4661, %r4644, 10;
	xor.b32  	%r4662, %r4660, %r4661;
	add.s32 	%r4663, %r4662, %r4599;
	shf.l.wrap.b32 	%r4664, %r4529, %r4529, 25;
	shf.l.wrap.b32 	%r4665, %r4529, %r4529, 14;
	xor.b32  	%r4666, %r4664, %r4665;
	shr.u32 	%r4667, %r4529, 3;
	xor.b32  	%r4668, %r4666, %r4667;
	add.s32 	%r4669, %r4663, %r4517;
	add.s32 	%r4670, %r4669, %r4668;
	shf.l.wrap.b32 	%r4671, %r4657, %r4657, 15;
	shf.l.wrap.b32 	%r4672, %r4657, %r4657, 13;
	xor.b32  	%r4673, %r4671, %r4672;
	shr.u32 	%r4674, %r4657, 10;
	xor.b32  	%r4675, %r4673, %r4674;
	add.s32 	%r4676, %r4675, %r4605;
	shf.l.wrap.b32 	%r4677, %r4541, %r4541, 25;
	shf.l.wrap.b32 	%r4678, %r4541, %r4541, 14;
	xor.b32  	%r4679, %r4677, %r4678;
	shr.u32 	%r4680, %r4541, 3;
	xor.b32  	%r4681, %r4679, %r4680;
	add.s32 	%r4682, %r4676, %r4529;
	add.s32 	%r4683, %r4682, %r4681;
	shf.l.wrap.b32 	%r4684, %r4670, %r4670, 15;
	shf.l.wrap.b32 	%r4685, %r4670, %r4670, 13;
	xor.b32  	%r4686, %r4684, %r4685;
	shr.u32 	%r4687, %r4670, 10;
	xor.b32  	%r4688, %r4686, %r4687;
	add.s32 	%r4689, %r4688, %r4611;
	shf.l.wrap.b32 	%r4690, %r4553, %r4553, 25;
	shf.l.wrap.b32 	%r4691, %r4553, %r4553, 14;
	xor.b32  	%r4692, %r4690, %r4691;
	shr.u32 	%r4693, %r4553, 3;
	xor.b32  	%r4694, %r4692, %r4693;
	add.s32 	%r4695, %r4689, %r4541;
	add.s32 	%r4696, %r4695, %r4694;
	shf.l.wrap.b32 	%r4697, %r4683, %r4683, 15;
	shf.l.wrap.b32 	%r4698, %r4683, %r4683, 13;
	xor.b32  	%r4699, %r4697, %r4698;
	shr.u32 	%r4700, %r4683, 10;
	xor.b32  	%r4701, %r4699, %r4700;
	add.s32 	%r4702, %r4701, %r4618;
	shf.l.wrap.b32 	%r4703, %r4566, %r4566, 25;
	shf.l.wrap.b32 	%r4704, %r4566, %r4566, 14;
	xor.b32  	%r4705, %r4703, %r4704;
	shr.u32 	%r4706, %r4566, 3;
	xor.b32  	%r4707, %r4705, %r4706;
	add.s32 	%r4708, %r4702, %r4553;
	add.s32 	%r4709, %r4708, %r4707;
	shf.l.wrap.b32 	%r4710, %r4696, %r4696, 15;
	shf.l.wrap.b32 	%r4711, %r4696, %r4696, 13;
	xor.b32  	%r4712, %r4710, %r4711;
	shr.u32 	%r4713, %r4696, 10;
	xor.b32  	%r4714, %r4712, %r4713;
	add.s32 	%r4715, %r4714, %r4631;
	shf.l.wrap.b32 	%r4716, %r4574, %r4574, 25;
	shf.l.wrap.b32 	%r4717, %r4574, %r4574, 14;
	xor.b32  	%r4718, %r4716, %r4717;
	shr.u32 	%r4719, %r4574, 3;
	xor.b32  	%r4720, %r4718, %r4719;
	add.s32 	%r4721, %r4715, %r4566;
	add.s32 	%r4722, %r4721, %r4720;
	shf.l.wrap.b32 	%r4723, %r4709, %r4709, 15;
	shf.l.wrap.b32 	%r4724, %r4709, %r4709, 13;
	xor.b32  	%r4725, %r4723, %r4724;
	shr.u32 	%r4726, %r4709, 10;
	xor.b32  	%r4727, %r4725, %r4726;
	add.s32 	%r4728, %r4727, %r4644;
	shf.l.wrap.b32 	%r4729, %r4581, %r4580, 25;
	shf.l.wrap.b32 	%r4730, %r4581, %r4580, 14;
	xor.b32  	%r4731, %r4729, %r4730;
	shr.u32 	%r4732, %r4581, 3;
	xor.b32  	%r4733, %r4731, %r4732;
	add.s32 	%r4734, %r4728, %r4574;
	add.s32 	%r4735, %r4734, %r4733;
	shf.l.wrap.b32 	%r4736, %r4722, %r4722, 15;
	shf.l.wrap.b32 	%r4737, %r4722, %r4722, 13;
	xor.b32  	%r4738, %r4736, %r4737;
	shr.u32 	%r4739, %r4722, 10;
	xor.b32  	%r4740, %r4738, %r4739;
	add.s32 	%r4741, %r4740, %r4657;
	shf.l.wrap.b32 	%r4742, %r4587, %r4587, 25;
	shf.l.wrap.b32 	%r4743, %r4587, %r4587, 14;
	xor.b32  	%r4744, %r4742, %r4743;
	shr.u32 	%r4745, %r4587, 3;
	xor.b32  	%r4746, %r4744, %r4745;
	add.s32 	%r4747, %r4741, %r4581;
	add.s32 	%r4748, %r4747, %r4746;
	shf.l.wrap.b32 	%r4749, %r4735, %r4735, 15;
	shf.l.wrap.b32 	%r4750, %r4735, %r4735, 13;
	xor.b32  	%r4751, %r4749, %r4750;
	shr.u32 	%r4752, %r4735, 10;
	xor.b32  	%r4753, %r4751, %r4752;
	add.s32 	%r4754, %r4753, %r4670;
	shf.l.wrap.b32 	%r4755, %r4593, %r4593, 25;
	shf.l.wrap.b32 	%r4756, %r4593, %r4593, 14;
	xor.b32  	%r4757, %r4755, %r4756;
	shr.u32 	%r4758, %r4593, 3;
	xor.b32  	%r4759, %r4757, %r4758;
	add.s32 	%r4760, %r4754, %r4587;
	add.s32 	%r4761, %r4760, %r4759;
	shf.l.wrap.b32 	%r4762, %r4748, %r4748, 15;
	shf.l.wrap.b32 	%r4763, %r4748, %r4748, 13;
	xor.b32  	%r4764, %r4762, %r4763;
	shr.u32 	%r4765, %r4748, 10;
	xor.b32  	%r4766, %r4764, %r4765;
	add.s32 	%r4767, %r4766, %r4683;
	shf.l.wrap.b32 	%r4768, %r4599, %r4599, 25;
	shf.l.wrap.b32 	%r4769, %r4599, %r4599, 14;
	xor.b32  	%r4770, %r4768, %r4769;
	shr.u32 	%r4771, %r4599, 3;
	xor.b32  	%r4772, %r4770, %r4771;
	add.s32 	%r4773, %r4767, %r4593;
	add.s32 	%r4774, %r4773, %r4772;
	shf.l.wrap.b32 	%r4775, %r4761, %r4761, 15;
	shf.l.wrap.b32 	%r4776, %r4761, %r4761, 13;
	xor.b32  	%r4777, %r4775, %r4776;
	shr.u32 	%r4778, %r4761, 10;
	xor.b32  	%r4779, %r4777, %r4778;
	add.s32 	%r4780, %r4779, %r4696;
	shf.l.wrap.b32 	%r4781, %r4605, %r4605, 25;
	shf.l.wrap.b32 	%r4782, %r4605, %r4605, 14;
	xor.b32  	%r4783, %r4781, %r4782;
	shr.u32 	%r4784, %r4605, 3;
	xor.b32  	%r4785, %r4783, %r4784;
	add.s32 	%r4786, %r4780, %r4599;
	add.s32 	%r4787, %r4786, %r4785;
	shf.l.wrap.b32 	%r4788, %r4774, %r4774, 15;
	shf.l.wrap.b32 	%r4789, %r4774, %r4774, 13;
	xor.b32  	%r4790, %r4788, %r4789;
	shr.u32 	%r4791, %r4774, 10;
	xor.b32  	%r4792, %r4790, %r4791;
	add.s32 	%r4793, %r4792, %r4709;
	shf.l.wrap.b32 	%r4794, %r4611, %r4611, 25;
	shf.l.wrap.b32 	%r4795, %r4611, %r4611, 14;
	xor.b32  	%r4796, %r4794, %r4795;
	shr.u32 	%r4797, %r4611, 3;
	xor.b32  	%r4798, %r4796, %r4797;
	add.s32 	%r4799, %r4793, %r4605;
	add.s32 	%r4800, %r4799, %r4798;
	shf.l.wrap.b32 	%r4801, %r4787, %r4787, 15;
	shf.l.wrap.b32 	%r4802, %r4787, %r4787, 13;
	xor.b32  	%r4803, %r4801, %r4802;
	shr.u32 	%r4804, %r4787, 10;
	xor.b32  	%r4805, %r4803, %r4804;
	add.s32 	%r4806, %r4805, %r4722;
	shf.l.wrap.b32 	%r4807, %r4618, %r4618, 25;
	shf.l.wrap.b32 	%r4808, %r4618, %r4618, 14;
	xor.b32  	%r4809, %r4807, %r4808;
	shr.u32 	%r4810, %r4618, 3;
	xor.b32  	%r4811, %r4809, %r4810;
	add.s32 	%r4812, %r4806, %r4611;
	add.s32 	%r4813, %r4812, %r4811;
	shf.l.wrap.b32 	%r4814, %r4800, %r4800, 15;
	shf.l.wrap.b32 	%r4815, %r4800, %r4800, 13;
	xor.b32  	%r4816, %r4814, %r4815;
	shr.u32 	%r4817, %r4800, 10;
	xor.b32  	%r4818, %r4816, %r4817;
	add.s32 	%r4819, %r4818, %r4735;
	shf.l.wrap.b32 	%r4820, %r4631, %r4631, 25;
	shf.l.wrap.b32 	%r4821, %r4631, %r4631, 14;
	xor.b32  	%r4822, %r4820, %r4821;
	shr.u32 	%r4823, %r4631, 3;
	xor.b32  	%r4824, %r4822, %r4823;
	add.s32 	%r4825, %r4819, %r4618;
	add.s32 	%r4826, %r4825, %r4824;
	shf.l.wrap.b32 	%r4827, %r4813, %r4813, 15;
	shf.l.wrap.b32 	%r4828, %r4813, %r4813, 13;
	xor.b32  	%r4829, %r4827, %r4828;
	shr.u32 	%r4830, %r4813, 10;
	xor.b32  	%r4831, %r4829, %r4830;
	add.s32 	%r4832, %r4831, %r4748;
	shf.l.wrap.b32 	%r4833, %r4644, %r4644, 25;
	shf.l.wrap.b32 	%r4834, %r4644, %r4644, 14;
	xor.b32  	%r4835, %r4833, %r4834;
	shr.u32 	%r4836, %r4644, 3;
	xor.b32  	%r4837, %r4835, %r4836;
	add.s32 	%r4838, %r4832, %r4631;
	add.s32 	%r4839, %r4838, %r4837;
	shf.l.wrap.b32 	%r4840, %r4826, %r4826, 15;
	shf.l.wrap.b32 	%r4841, %r4826, %r4826, 13;
	xor.b32  	%r4842, %r4840, %r4841;
	shr.u32 	%r4843, %r4826, 10;
	xor.b32  	%r4844, %r4842, %r4843;
	add.s32 	%r4845, %r4844, %r4761;
	shf.l.wrap.b32 	%r4846, %r4657, %r4657, 25;
	shf.l.wrap.b32 	%r4847, %r4657, %r4657, 14;
	xor.b32  	%r4848, %r4846, %r4847;
	shr.u32 	%r4849, %r4657, 3;
	xor.b32  	%r4850, %r4848, %r4849;
	add.s32 	%r4851, %r4845, %r4644;
	add.s32 	%r4852, %r4851, %r4850;
	shf.l.wrap.b32 	%r4853, %r4839, %r4839, 15;
	shf.l.wrap.b32 	%r4854, %r4839, %r4839, 13;
	xor.b32  	%r4855, %r4853, %r4854;
	shr.u32 	%r4856, %r4839, 10;
	xor.b32  	%r4857, %r4855, %r4856;
	add.s32 	%r4858, %r4857, %r4774;
	shf.l.wrap.b32 	%r4859, %r4670, %r4670, 25;
	shf.l.wrap.b32 	%r4860, %r4670, %r4670, 14;
	xor.b32  	%r4861, %r4859, %r4860;
	shr.u32 	%r4862, %r4670, 3;
	xor.b32  	%r4863, %r4861, %r4862;
	add.s32 	%r4864, %r4858, %r4657;
	add.s32 	%r4865, %r4864, %r4863;
	shf.l.wrap.b32 	%r4866, %r4852, %r4852, 15;
	shf.l.wrap.b32 	%r4867, %r4852, %r4852, 13;
	xor.b32  	%r4868, %r4866, %r4867;
	shr.u32 	%r4869, %r4852, 10;
	xor.b32  	%r4870, %r4868, %r4869;
	add.s32 	%r4871, %r4870, %r4787;
	shf.l.wrap.b32 	%r4872, %r4683, %r4683, 25;
	shf.l.wrap.b32 	%r4873, %r4683, %r4683, 14;
	xor.b32  	%r4874, %r4872, %r4873;
	shr.u32 	%r4875, %r4683, 3;
	xor.b32  	%r4876, %r4874, %r4875;
	add.s32 	%r4877, %r4871, %r4670;
	add.s32 	%r4878, %r4877, %r4876;
	shf.l.wrap.b32 	%r4879, %r4865, %r4865, 15;
	shf.l.wrap.b32 	%r4880, %r4865, %r4865, 13;
	xor.b32  	%r4881, %r4879, %r4880;
	shr.u32 	%r4882, %r4865, 10;
	xor.b32  	%r4883, %r4881, %r4882;
	add.s32 	%r4884, %r4883, %r4800;
	shf.l.wrap.b32 	%r4885, %r4696, %r4696, 25;
	shf.l.wrap.b32 	%r4886, %r4696, %r4696, 14;
	xor.b32  	%r4887, %r4885, %r4886;
	shr.u32 	%r4888, %r4696, 3;
	xor.b32  	%r4889, %r4887, %r4888;
	add.s32 	%r4890, %r4884, %r4683;
	add.s32 	%r4891, %r4890, %r4889;
	shf.l.wrap.b32 	%r4892, %r4878, %r4878, 15;
	shf.l.wrap.b32 	%r4893, %r4878, %r4878, 13;
	xor.b32  	%r4894, %r4892, %r4893;
	shr.u32 	%r4895, %r4878, 10;
	xor.b32  	%r4896, %r4894, %r4895;
	add.s32 	%r4897, %r4896, %r4813;
	shf.l.wrap.b32 	%r4898, %r4709, %r4709, 25;
	shf.l.wrap.b32 	%r4899, %r4709, %r4709, 14;
	xor.b32  	%r4900, %r4898, %r4899;
	shr.u32 	%r4901, %r4709, 3;
	xor.b32  	%r4902, %r4900, %r4901;
	add.s32 	%r4903, %r4897, %r4696;
	add.s32 	%r4904, %r4903, %r4902;
	shf.l.wrap.b32 	%r4905, %r4891, %r4891, 15;
	shf.l.wrap.b32 	%r4906, %r4891, %r4891, 13;
	xor.b32  	%r4907, %r4905, %r4906;
	shr.u32 	%r4908, %r4891, 10;
	xor.b32  	%r4909, %r4907, %r4908;
	add.s32 	%r4910, %r4909, %r4826;
	shf.l.wrap.b32 	%r4911, %r4722, %r4722, 25;
	shf.l.wrap.b32 	%r4912, %r4722, %r4722, 14;
	xor.b32  	%r4913, %r4911, %r4912;
	shr.u32 	%r4914, %r4722, 3;
	xor.b32  	%r4915, %r4913, %r4914;
	add.s32 	%r4916, %r4910, %r4709;
	add.s32 	%r4917, %r4916, %r4915;
	shf.l.wrap.b32 	%r4918, %r4904, %r4904, 15;
	shf.l.wrap.b32 	%r4919, %r4904, %r4904, 13;
	xor.b32  	%r4920, %r4918, %r4919;
	shr.u32 	%r4921, %r4904, 10;
	xor.b32  	%r4922, %r4920, %r4921;
	add.s32 	%r4923, %r4922, %r4839;
	shf.l.wrap.b32 	%r4924, %r4735, %r4735, 25;
	shf.l.wrap.b32 	%r4925, %r4735, %r4735, 14;
	xor.b32  	%r4926, %r4924, %r4925;
	shr.u32 	%r4927, %r4735, 3;
	xor.b32  	%r4928, %r4926, %r4927;
	add.s32 	%r4929, %r4923, %r4722;
	add.s32 	%r4930, %r4929, %r4928;
	shf.l.wrap.b32 	%r4931, %r4917, %r4917, 15;
	shf.l.wrap.b32 	%r4932, %r4917, %r4917, 13;
	xor.b32  	%r4933, %r4931, %r4932;
	shr.u32 	%r4934, %r4917, 10;
	xor.b32  	%r4935, %r4933, %r4934;
	add.s32 	%r4936, %r4935, %r4852;
	shf.l.wrap.b32 	%r4937, %r4748, %r4748, 25;
	shf.l.wrap.b32 	%r4938, %r4748, %r4748, 14;
	xor.b32  	%r4939, %r4937, %r4938;
	shr.u32 	%r4940, %r4748, 3;
	xor.b32  	%r4941, %r4939, %r4940;
	add.s32 	%r4942, %r4936, %r4735;
	add.s32 	%r4943, %r4942, %r4941;
	shf.l.wrap.b32 	%r4944, %r4930, %r4930, 15;
	shf.l.wrap.b32 	%r4945, %r4930, %r4930, 13;
	xor.b32  	%r4946, %r4944, %r4945;
	shr.u32 	%r4947, %r4930, 10;
	xor.b32  	%r4948, %r4946, %r4947;
	add.s32 	%r4949, %r4948, %r4865;
	shf.l.wrap.b32 	%r4950, %r4761, %r4761, 25;
	shf.l.wrap.b32 	%r4951, %r4761, %r4761, 14;
	xor.b32  	%r4952, %r4950, %r4951;
	shr.u32 	%r4953, %r4761, 3;
	xor.b32  	%r4954, %r4952, %r4953;
	add.s32 	%r4955, %r4949, %r4748;
	add.s32 	%r4956, %r4955, %r4954;
	shf.l.wrap.b32 	%r4957, %r4943, %r4943, 15;
	shf.l.wrap.b32 	%r4958, %r4943, %r4943, 13;
	xor.b32  	%r4959, %r4957, %r4958;
	shr.u32 	%r4960, %r4943, 10;
	xor.b32  	%r4961, %r4959, %r4960;
	add.s32 	%r4962, %r4961, %r4878;
	shf.l.wrap.b32 	%r4963, %r4774, %r4774, 25;
	shf.l.wrap.b32 	%r4964, %r4774, %r4774, 14;
	xor.b32  	%r4965, %r4963, %r4964;
	shr.u32 	%r4966, %r4774, 3;
	xor.b32  	%r4967, %r4965, %r4966;
	add.s32 	%r4968, %r4962, %r4761;
	add.s32 	%r4969, %r4968, %r4967;
	shf.l.wrap.b32 	%r4970, %r4956, %r4956, 15;
	shf.l.wrap.b32 	%r4971, %r4956, %r4956, 13;
	xor.b32  	%r4972, %r4970, %r4971;
	shr.u32 	%r4973, %r4956, 10;
	xor.b32  	%r4974, %r4972, %r4973;
	add.s32 	%r4975, %r4974, %r4891;
	shf.l.wrap.b32 	%r4976, %r4787, %r4787, 25;
	shf.l.wrap.b32 	%r4977, %r4787, %r4787, 14;
	xor.b32  	%r4978, %r4976, %r4977;
	shr.u32 	%r4979, %r4787, 3;
	xor.b32  	%r4980, %r4978, %r4979;
	add.s32 	%r4981, %r4975, %r4774;
	add.s32 	%r4982, %r4981, %r4980;
	shf.l.wrap.b32 	%r4983, %r4969, %r4969, 15;
	shf.l.wrap.b32 	%r4984, %r4969, %r4969, 13;
	xor.b32  	%r4985, %r4983, %r4984;
	shr.u32 	%r4986, %r4969, 10;
	xor.b32  	%r4987, %r4985, %r4986;
	add.s32 	%r4988, %r4987, %r4904;
	shf.l.wrap.b32 	%r4989, %r4800, %r4800, 25;
	shf.l.wrap.b32 	%r4990, %r4800, %r4800, 14;
	xor.b32  	%r4991, %r4989, %r4990;
	shr.u32 	%r4992, %r4800, 3;
	xor.b32  	%r4993, %r4991, %r4992;
	add.s32 	%r4994, %r4988, %r4787;
	add.s32 	%r4995, %r4994, %r4993;
	shf.l.wrap.b32 	%r4996, %r4982, %r4982, 15;
	shf.l.wrap.b32 	%r4997, %r4982, %r4982, 13;
	xor.b32  	%r4998, %r4996, %r4997;
	shr.u32 	%r4999, %r4982, 10;
	xor.b32  	%r5000, %r4998, %r4999;
	add.s32 	%r5001, %r5000, %r4917;
	shf.l.wrap.b32 	%r5002, %r4813, %r4813, 25;
	shf.l.wrap.b32 	%r5003, %r4813, %r4813, 14;
	xor.b32  	%r5004, %r5002, %r5003;
	shr.u32 	%r5005, %r4813, 3;
	xor.b32  	%r5006, %r5004, %r5005;
	add.s32 	%r5007, %r5001, %r4800;
	add.s32 	%r5008, %r5007, %r5006;
	shf.l.wrap.b32 	%r5009, %r4995, %r4995, 15;
	shf.l.wrap.b32 	%r5010, %r4995, %r4995, 13;
	xor.b32  	%r5011, %r5009, %r5010;
	shr.u32 	%r5012, %r4995, 10;
	xor.b32  	%r5013, %r5011, %r5012;
	add.s32 	%r5014, %r5013, %r4930;
	shf.l.wrap.b32 	%r5015, %r4826, %r4826, 25;
	shf.l.wrap.b32 	%r5016, %r4826, %r4826, 14;
	xor.b32  	%r5017, %r5015, %r5016;
	shr.u32 	%r5018, %r4826, 3;
	xor.b32  	%r5019, %r5017, %r5018;
	add.s32 	%r5020, %r5014, %r4813;
	add.s32 	%r5021, %r5020, %r5019;
	shf.l.wrap.b32 	%r5022, %r5008, %r5008, 15;
	shf.l.wrap.b32 	%r5023, %r5008, %r5008, 13;
	xor.b32  	%r5024, %r5022, %r5023;
	shr.u32 	%r5025, %r5008, 10;
	xor.b32  	%r5026, %r5024, %r5025;
	add.s32 	%r5027, %r5026, %r4943;
	shf.l.wrap.b32 	%r5028, %r4839, %r4839, 25;
	shf.l.wrap.b32 	%r5029, %r4839, %r4839, 14;
	xor.b32  	%r5030, %r5028, %r5029;
	shr.u32 	%r5031, %r4839, 3;
	xor.b32  	%r5032, %r5030, %r5031;
	add.s32 	%r5033, %r5027, %r4826;
	add.s32 	%r5034, %r5033, %r5032;
	shf.l.wrap.b32 	%r5035, %r5021, %r5021, 15;
	shf.l.wrap.b32 	%r5036, %r5021, %r5021, 13;
	xor.b32  	%r5037, %r5035, %r5036;
	shr.u32 	%r5038, %r5021, 10;
	xor.b32  	%r5039, %r5037, %r5038;
	add.s32 	%r5040, %r5039, %r4956;
	shf.l.wrap.b32 	%r5041, %r4852, %r4852, 25;
	shf.l.wrap.b32 	%r5042, %r4852, %r4852, 14;
	xor.b32  	%r5043, %r5041, %r5042;
	shr.u32 	%r5044, %r4852, 3;
	xor.b32  	%r5045, %r5043, %r5044;
	add.s32 	%r5046, %r5040, %r4839;
	add.s32 	%r5047, %r5046, %r5045;
	add.s32 	%r5048, %r697, %r4485;
	add.s32 	%r5049, %r5048, %r22;
	add.s32 	%r5050, %r708, %r5048;
	shf.l.wrap.b32 	%r5051, %r5049, %r5049, 26;
	shf.l.wrap.b32 	%r5052, %r5049, %r5049, 21;
	xor.b32  	%r5053, %r5051, %r5052;
	shf.l.wrap.b32 	%r5054, %r5049, %r5049, 7;
	xor.b32  	%r5055, %r5053, %r5054;
	and.b32  	%r5056, %r5049, %r23;
	not.b32 	%r5057, %r5049;
	and.b32  	%r5058, %r24, %r5057;
	or.b32  	%r5059, %r5056, %r5058;
	add.s32 	%r5060, %r5059, %r25;
	add.s32 	%r5061, %r5060, %r5055;
	add.s32 	%r5062, %r5061, %r720;
	add.s32 	%r5063, %r5062, %r4486;
	shf.l.wrap.b32 	%r5064, %r5050, %r5050, 30;
	shf.l.wrap.b32 	%r5065, %r5050, %r5050, 19;
	xor.b32  	%r5066, %r5064, %r5065;
	shf.l.wrap.b32 	%r5067, %r5050, %r5050, 10;
	xor.b32  	%r5068, %r5066, %r5067;
	and.b32  	%r5069, %r5050, %r730;
	xor.b32  	%r5070, %r5069, %r732;
	add.s32 	%r5071, %r5068, %r5070;
	add.s32 	%r5072, %r5063, %r21;
	add.s32 	%r5073, %r5071, %r5063;
	shf.l.wrap.b32 	%r5074, %r5072, %r5072, 26;
	shf.l.wrap.b32 	%r5075, %r5072, %r5072, 21;
	xor.b32  	%r5076, %r5074, %r5075;
	shf.l.wrap.b32 	%r5077, %r5072, %r5072, 7;
	xor.b32  	%r5078, %r5076, %r5077;
	and.b32  	%r5079, %r5072, %r5049;
	not.b32 	%r5080, %r5072;
	and.b32  	%r5081, %r23, %r5080;
	or.b32  	%r5082, %r5079, %r5081;
	add.s32 	%r5083, %r5082, %r24;
	add.s32 	%r5084, %r5083, %r5078;
	add.s32 	%r5085, %r5084, %r746;
	add.s32 	%r5086, %r5085, %r4487;
	shf.l.wrap.b32 	%r5087, %r5073, %r5073, 30;
	shf.l.wrap.b32 	%r5088, %r5073, %r5073, 19;
	xor.b32  	%r5089, %r5087, %r5088;
	shf.l.wrap.b32 	%r5090, %r5073, %r5073, 10;
	xor.b32  	%r5091, %r5089, %r5090;
	xor.b32  	%r5092, %r5050, %r19;
	and.b32  	%r5093, %r5073, %r5092;
	and.b32  	%r5094, %r5050, %r19;
	xor.b32  	%r5095, %r5093, %r5094;
	add.s32 	%r5096, %r5091, %r5095;
	add.s32 	%r5097, %r5086, %r20;
	add.s32 	%r5098, %r5096, %r5086;
	shf.l.wrap.b32 	%r5099, %r5097, %r5097, 26;
	shf.l.wrap.b32 	%r5100, %r5097, %r5097, 21;
	xor.b32  	%r5101, %r5099, %r5100;
	shf.l.wrap.b32 	%r5102, %r5097, %r5097, 7;
	xor.b32  	%r5103, %r5101, %r5102;
	and.b32  	%r5104, %r5097, %r5072;
	not.b32 	%r5105, %r5097;
	and.b32  	%r5106, %r5049, %r5105;
	or.b32  	%r5107, %r5104, %r5106;
	add.s32 	%r5108, %r5107, %r23;
	add.s32 	%r5109, %r5108, %r5103;
	add.s32 	%r5110, %r5109, %r772;
	add.s32 	%r5111, %r5110, %r4488;
	shf.l.wrap.b32 	%r5112, %r5098, %r5098, 30;
	shf.l.wrap.b32 	%r5113, %r5098, %r5098, 19;
	xor.b32  	%r5114, %r5112, %r5113;
	shf.l.wrap.b32 	%r5115, %r5098, %r5098, 10;
	xor.b32  	%r5116, %r5114, %r5115;
	xor.b32  	%r5117, %r5073, %r5050;
	and.b32  	%r5118, %r5098, %r5117;
	and.b32  	%r5119, %r5073, %r5050;
	xor.b32  	%r5120, %r5118, %r5119;
	add.s32 	%r5121, %r5116, %r5120;
	add.s32 	%r5122, %r5111, %r19;
	add.s32 	%r5123, %r5121, %r5111;
	shf.l.wrap.b32 	%r5124, %r5122, %r5122, 26;
	shf.l.wrap.b32 	%r5125, %r5122, %r5122, 21;
	xor.b32  	%r5126, %r5124, %r5125;
	shf.l.wrap.b32 	%r5127, %r5122, %r5122, 7;
	xor.b32  	%r5128, %r5126, %r5127;
	and.b32  	%r5129, %r5122, %r5097;
	not.b32 	%r5130, %r5122;
	and.b32  	%r5131, %r5072, %r5130;
	or.b32  	%r5132, %r5129, %r5131;
	add.s32 	%r5133, %r5132, %r5049;
	add.s32 	%r5134, %r5133, %r5128;
	add.s32 	%r5135, %r5134, %r798;
	add.s32 	%r5136, %r5135, %r4489;
	shf.l.wrap.b32 	%r5137, %r5123, %r5123, 30;
	shf.l.wrap.b32 	%r5138, %r5123, %r5123, 19;
	xor.b32  	%r5139, %r5137, %r5138;
	shf.l.wrap.b32 	%r5140, %r5123, %r5123, 10;
	xor.b32  	%r5141, %r5139, %r5140;
	xor.b32  	%r5142, %r5098, %r5073;
	and.b32  	%r5143, %r5123, %r5142;
	and.b32  	%r5144, %r5098, %r5073;
	xor.b32  	%r5145, %r5143, %r5144;
	add.s32 	%r5146, %r5141, %r5145;
	add.s32 	%r5147, %r5136, %r5050;
	add.s32 	%r5148, %r5146, %r5136;
	shf.l.wrap.b32 	%r5149, %r5147, %r5147, 26;
	shf.l.wrap.b32 	%r5150, %r5147, %r5147, 21;
	xor.b32  	%r5151, %r5149, %r5150;
	shf.l.wrap.b32 	%r5152, %r5147, %r5147, 7;
	xor.b32  	%r5153, %r5151, %r5152;
	and.b32  	%r5154, %r5147, %r5122;
	not.b32 	%r5155, %r5147;
	and.b32  	%r5156, %r5097, %r5155;
	or.b32  	%r5157, %r5154, %r5156;
	add.s32 	%r5158, %r5157, %r5072;
	add.s32 	%r5159, %r5158, %r5153;
	add.s32 	%r5160, %r5159, %r824;
	add.s32 	%r5161, %r5160, %r4490;
	shf.l.wrap.b32 	%r5162, %r5148, %r5148, 30;
	shf.l.wrap.b32 	%r5163, %r5148, %r5148, 19;
	xor.b32  	%r5164, %r5162, %r5163;
	shf.l.wrap.b32 	%r5165, %r5148, %r5148, 10;
	xor.b32  	%r5166, %r5164, %r5165;
	xor.b32  	%r5167, %r5123, %r5098;
	and.b32  	%r5168, %r5148, %r5167;
	and.b32  	%r5169, %r5123, %r5098;
	xor.b32  	%r5170, %r5168, %r5169;
	add.s32 	%r5171, %r5166, %r5170;
	add.s32 	%r5172, %r5161, %r5073;
	add.s32 	%r5173, %r5171, %r5161;
	shf.l.wrap.b32 	%r5174, %r5172, %r5172, 26;
	shf.l.wrap.b32 	%r5175, %r5172, %r5172, 21;
	xor.b32  	%r5176, %r5174, %r5175;
	shf.l.wrap.b32 	%r5177, %r5172, %r5172, 7;
	xor.b32  	%r5178, %r5176, %r5177;
	and.b32  	%r5179, %r5172, %r5147;
	not.b32 	%r5180, %r5172;
	and.b32  	%r5181, %r5122, %r5180;
	or.b32  	%r5182, %r5179, %r5181;
	add.s32 	%r5183, %r5182, %r5097;
	add.s32 	%r5184, %r5183, %r5178;
	add.s32 	%r5185, %r5184, %r850;
	add.s32 	%r5186, %r5185, %r4491;
	shf.l.wrap.b32 	%r5187, %r5173, %r5173, 30;
	shf.l.wrap.b32 	%r5188, %r5173, %r5173, 19;
	xor.b32  	%r5189, %r5187, %r5188;
	shf.l.wrap.b32 	%r5190, %r5173, %r5173, 10;
	xor.b32  	%r5191, %r5189, %r5190;
	xor.b32  	%r5192, %r5148, %r5123;
	and.b32  	%r5193, %r5173, %r5192;
	and.b32  	%r5194, %r5148, %r5123;
	xor.b32  	%r5195, %r5193, %r5194;
	add.s32 	%r5196, %r5191, %r5195;
	add.s32 	%r5197, %r5186, %r5098;
	add.s32 	%r5198, %r5196, %r5186;
	shf.l.wrap.b32 	%r5199, %r5197, %r5197, 26;
	shf.l.wrap.b32 	%r5200, %r5197, %r5197, 21;
	xor.b32  	%r5201, %r5199, %r5200;
	shf.l.wrap.b32 	%r5202, %r5197, %r5197, 7;
	xor.b32  	%r5203, %r5201, %r5202;
	and.b32  	%r5204, %r5197, %r5172;
	not.b32 	%r5205, %r5197;
	and.b32  	%r5206, %r5147, %r5205;
	or.b32  	%r5207, %r5204, %r5206;
	add.s32 	%r5208, %r5207, %r5122;
	add.s32 	%r5209, %r5208, %r5203;
	add.s32 	%r5210, %r5209, %r876;
	add.s32 	%r5211, %r5210, %r4492;
	shf.l.wrap.b32 	%r5212, %r5198, %r5198, 30;
	shf.l.wrap.b32 	%r5213, %r5198, %r5198, 19;
	xor.b32  	%r5214, %r5212, %r5213;
	shf.l.wrap.b32 	%r5215, %r5198, %r5198, 10;
	xor.b32  	%r5216, %r5214, %r5215;
	xor.b32  	%r5217, %r5173, %r5148;
	and.b32  	%r5218, %r5198, %r5217;
	and.b32  	%r5219, %r5173, %r5148;
	xor.b32  	%r5220, %r5218, %r5219;
	add.s32 	%r5221, %r5216, %r5220;
	add.s32 	%r5222, %r5211, %r5123;
	add.s32 	%r5223, %r5221, %r5211;
	shf.l.wrap.b32 	%r5224, %r5222, %r5222, 26;
	shf.l.wrap.b32 	%r5225, %r5222, %r5222, 21;
	xor.b32  	%r5226, %r5224, %r5225;
	shf.l.wrap.b32 	%r5227, %r5222, %r5222, 7;
	xor.b32  	%r5228, %r5226, %r5227;
	and.b32  	%r5229, %r5222, %r5197;
	not.b32 	%r5230, %r5222;
	and.b32  	%r5231, %r5172, %r5230;
	or.b32  	%r5232, %r5229, %r5231;
	add.s32 	%r5233, %r5232, %r5147;
	add.s32 	%r5234, %r5233, %r5228;
	add.s32 	%r5235, %r5234, %r902;
	xor.b32  	%r5236, %r5235, -2147483648;
	shf.l.wrap.b32 	%r5237, %r5223, %r5223, 30;
	shf.l.wrap.b32 	%r5238, %r5223, %r5223, 19;
	xor.b32  	%r5239, %r5237, %r5238;
	shf.l.wrap.b32 	%r5240, %r5223, %r5223, 10;
	xor.b32  	%r5241, %r5239, %r5240;
	xor.b32  	%r5242, %r5198, %r5173;
	and.b32  	%r5243, %r5223, %r5242;
	and.b32  	%r5244, %r5198, %r5173;
	xor.b32  	%r5245, %r5243, %r5244;
	add.s32 	%r5246, %r5241, %r5245;
	add.s32 	%r5247, %r5236, %r5148;
	add.s32 	%r5248, %r5246, %r5236;
	shf.l.wrap.b32 	%r5249, %r5247, %r5247, 26;
	shf.l.wrap.b32 	%r5250, %r5247, %r5247, 21;
	xor.b32  	%r5251, %r5249, %r5250;
	shf.l.wrap.b32 	%r5252, %r5247, %r5247, 7;
	xor.b32  	%r5253, %r5251, %r5252;
	and.b32  	%r5254, %r5247, %r5222;
	not.b32 	%r5255, %r5247;
	and.b32  	%r5256, %r5197, %r5255;
	or.b32  	%r5257, %r5254, %r5256;
	add.s32 	%r5258, %r5257, %r5172;
	add.s32 	%r5259, %r5258, %r5253;
	add.s32 	%r5260, %r5259, %r928;
	shf.l.wrap.b32 	%r5261, %r5248, %r5248, 30;
	shf.l.wrap.b32 	%r5262, %r5248, %r5248, 19;
	xor.b32  	%r5263, %r5261, %r5262;
	shf.l.wrap.b32 	%r5264, %r5248, %r5248, 10;
	xor.b32  	%r5265, %r5263, %r5264;
	xor.b32  	%r5266, %r5223, %r5198;
	and.b32  	%r5267, %r5248, %r5266;
	and.b32  	%r5268, %r5223, %r5198;
	xor.b32  	%r5269, %r5267, %r5268;
	add.s32 	%r5270, %r5265, %r5269;
	add.s32 	%r5271, %r5260, %r5173;
	add.s32 	%r5272, %r5270, %r5260;
	shf.l.wrap.b32 	%r5273, %r5271, %r5271, 26;
	shf.l.wrap.b32 	%r5274, %r5271, %r5271, 21;
	xor.b32  	%r5275, %r5273, %r5274;
	shf.l.wrap.b32 	%r5276, %r5271, %r5271, 7;
	xor.b32  	%r5277, %r5275, %r5276;
	and.b32  	%r5278, %r5271, %r5247;
	not.b32 	%r5279, %r5271;
	and.b32  	%r5280, %r5222, %r5279;
	or.b32  	%r5281, %r5278, %r5280;
	add.s32 	%r5282, %r5281, %r5197;
	add.s32 	%r5283, %r5282, %r5277;
	add.s32 	%r5284, %r5283, %r954;
	shf.l.wrap.b32 	%r5285, %r5272, %r5272, 30;
	shf.l.wrap.b32 	%r5286, %r5272, %r5272, 19;
	xor.b32  	%r5287, %r5285, %r5286;
	shf.l.wrap.b32 	%r5288, %r5272, %r5272, 10;
	xor.b32  	%r5289, %r5287, %r5288;
	xor.b32  	%r5290, %r5248, %r5223;
	and.b32  	%r5291, %r5272, %r5290;
	and.b32  	%r5292, %r5248, %r5223;
	xor.b32  	%r5293, %r5291, %r5292;
	add.s32 	%r5294, %r5289, %r5293;
	add.s32 	%r5295, %r5284, %r5198;
	add.s32 	%r5296, %r5294, %r5284;
	shf.l.wrap.b32 	%r5297, %r5295, %r5295, 26;
	shf.l.wrap.b32 	%r5298, %r5295, %r5295, 21;
	xor.b32  	%r5299, %r5297, %r5298;
	shf.l.wrap.b32 	%r5300, %r5295, %r5295, 7;
	xor.b32  	%r5301, %r5299, %r5300;
	and.b32  	%r5302, %r5295, %r5271;
	not.b32 	%r5303, %r5295;
	and.b32  	%r5304, %r5247, %r5303;
	or.b32  	%r5305, %r5302, %r5304;
	add.s32 	%r5306, %r5305, %r5222;
	add.s32 	%r5307, %r5306, %r5301;
	add.s32 	%r5308, %r5307, %r980;
	shf.l.wrap.b32 	%r5309, %r5296, %r5296, 30;
	shf.l.wrap.b32 	%r5310, %r5296, %r5296, 19;
	xor.b32  	%r5311, %r5309, %r5310;
	shf.l.wrap.b32 	%r5312, %r5296, %r5296, 10;
	xor.b32  	%r5313, %r5311, %r5312;
	xor.b32  	%r5314, %r5272, %r5248;
	and.b32  	%r5315, %r5296, %r5314;
	and.b32  	%r5316, %r5272, %r5248;
	xor.b32  	%r5317, %r5315, %r5316;
	add.s32 	%r5318, %r5313, %r5317;
	add.s32 	%r5319, %r5308, %r5223;
	add.s32 	%r5320, %r5318, %r5308;
	shf.l.wrap.b32 	%r5321, %r5319, %r5319, 26;
	shf.l.wrap.b32 	%r5322, %r5319, %r5319, 21;
	xor.b32  	%r5323, %r5321, %r5322;
	shf.l.wrap.b32 	%r5324, %r5319, %r5319, 7;
	xor.b32  	%r5325, %r5323, %r5324;
	and.b32  	%r5326, %r5319, %r5295;
	not.b32 	%r5327, %r5319;
	and.b32  	%r5328, %r5271, %r5327;
	or.b32  	%r5329, %r5326, %r5328;
	add.s32 	%r5330, %r5329, %r5247;
	add.s32 	%r5331, %r5330, %r5325;
	add.s32 	%r5332, %r5331, %r1006;
	shf.l.wrap.b32 	%r5333, %r5320, %r5320, 30;
	shf.l.wrap.b32 	%r5334, %r5320, %r5320, 19;
	xor.b32  	%r5335, %r5333, %r5334;
	shf.l.wrap.b32 	%r5336, %r5320, %r5320, 10;
	xor.b32  	%r5337, %r5335, %r5336;
	xor.b32  	%r5338, %r5296, %r5272;
	and.b32  	%r5339, %r5320, %r5338;
	and.b32  	%r5340, %r5296, %r5272;
	xor.b32  	%r5341, %r5339, %r5340;
	add.s32 	%r5342, %r5337, %r5341;
	add.s32 	%r5343, %r5332, %r5248;
	add.s32 	%r5344, %r5342, %r5332;
	shf.l.wrap.b32 	%r5345, %r5343, %r5343, 26;
	shf.l.wrap.b32 	%r5346, %r5343, %r5343, 21;
	xor.b32  	%r5347, %r5345, %r5346;
	shf.l.wrap.b32 	%r5348, %r5343, %r5343, 7;
	xor.b32  	%r5349, %r5347, %r5348;
	and.b32  	%r5350, %r5343, %r5319;
	not.b32 	%r5351, %r5343;
	and.b32  	%r5352, %r5295, %r5351;
	or.b32  	%r5353, %r5350, %r5352;
	add.s32 	%r5354, %r5353, %r5271;
	add.s32 	%r5355, %r5354, %r5349;
	add.s32 	%r5356, %r5355, %r1032;
	shf.l.wrap.b32 	%r5357, %r5344, %r5344, 30;
	shf.l.wrap.b32 	%r5358, %r5344, %r5344, 19;
	xor.b32  	%r5359, %r5357, %r5358;
	shf.l.wrap.b32 	%r5360, %r5344, %r5344, 10;
	xor.b32  	%r5361, %r5359, %r5360;
	xor.b32  	%r5362, %r5320, %r5296;
	and.b32  	%r5363, %r5344, %r5362;
	and.b32  	%r5364, %r5320, %r5296;
	xor.b32  	%r5365, %r5363, %r5364;
	add.s32 	%r5366, %r5361, %r5365;
	add.s32 	%r5367, %r5356, %r5272;
	add.s32 	%r5368, %r5366, %r5356;
	shf.l.wrap.b32 	%r5369, %r5367, %r5367, 26;
	shf.l.wrap.b32 	%r5370, %r5367, %r5367, 21;
	xor.b32  	%r5371, %r5369, %r5370;
	shf.l.wrap.b32 	%r5372, %r5367, %r5367, 7;
	xor.b32  	%r5373, %r5371, %r5372;
	and.b32  	%r5374, %r5367, %r5343;
	not.b32 	%r5375, %r5367;
	and.b32  	%r5376, %r5319, %r5375;
	or.b32  	%r5377, %r5374, %r5376;
	add.s32 	%r5378, %r5377, %r5295;
	add.s32 	%r5379, %r5378, %r5373;
	add.s32 	%r5380, %r5379, %r1058;
	shf.l.wrap.b32 	%r5381, %r5368, %r5368, 30;
	shf.l.wrap.b32 	%r5382, %r5368, %r5368, 19;
	xor.b32  	%r5383, %r5381, %r5382;
	shf.l.wrap.b32 	%r5384, %r5368, %r5368, 10;
	xor.b32  	%r5385, %r5383, %r5384;
	xor.b32  	%r5386, %r5344, %r5320;
	and.b32  	%r5387, %r5368, %r5386;
	and.b32  	%r5388, %r5344, %r5320;
	xor.b32  	%r5389, %r5387, %r5388;
	add.s32 	%r5390, %r5385, %r5389;
	add.s32 	%r5391, %r5380, %r5296;
	add.s32 	%r5392, %r5390, %r5380;
	shf.l.wrap.b32 	%r5393, %r5391, %r5391, 26;
	shf.l.wrap.b32 	%r5394, %r5391, %r5391, 21;
	xor.b32  	%r5395, %r5393, %r5394;
	shf.l.wrap.b32 	%r5396, %r5391, %r5391, 7;
	xor.b32  	%r5397, %r5395, %r5396;
	and.b32  	%r5398, %r5391, %r5367;
	not.b32 	%r5399, %r5391;
	and.b32  	%r5400, %r5343, %r5399;
	or.b32  	%r5401, %r5398, %r5400;
	add.s32 	%r5402, %r5401, %r5319;
	add.s32 	%r5403, %r5402, %r5397;
	add.s32 	%r5404, %r5403, %r1084;
	add.s32 	%r5405, %r5404, 256;
	shf.l.wrap.b32 	%r5406, %r5392, %r5392, 30;
	shf.l.wrap.b32 	%r5407, %r5392, %r5392, 19;
	xor.b32  	%r5408, %r5406, %r5407;
	shf.l.wrap.b32 	%r5409, %r5392, %r5392, 10;
	xor.b32  	%r5410, %r5408, %r5409;
	xor.b32  	%r5411, %r5368, %r5344;
	and.b32  	%r5412, %r5392, %r5411;
	and.b32  	%r5413, %r5368, %r5344;
	xor.b32  	%r5414, %r5412, %r5413;
	add.s32 	%r5415, %r5410, %r5414;
	add.s32 	%r5416, %r5405, %r5320;
	add.s32 	%r5417, %r5415, %r5405;
	shf.l.wrap.b32 	%r5418, %r5416, %r5416, 26;
	shf.l.wrap.b32 	%r5419, %r5416, %r5416, 21;
	xor.b32  	%r5420, %r5418, %r5419;
	shf.l.wrap.b32 	%r5421, %r5416, %r5416, 7;
	xor.b32  	%r5422, %r5420, %r5421;
	and.b32  	%r5423, %r5416, %r5391;
	not.b32 	%r5424, %r5416;
	and.b32  	%r5425, %r5367, %r5424;
	or.b32  	%r5426, %r5423, %r5425;
	add.s32 	%r5427, %r5426, %r5343;
	add.s32 	%r5428, %r5427, %r5422;
	add.s32 	%r5429, %r5428, %r1110;
	add.s32 	%r5430, %r5429, %r4498;
	shf.l.wrap.b32 	%r5431, %r5417, %r5417, 30;
	shf.l.wrap.b32 	%r5432, %r5417, %r5417, 19;
	xor.b32  	%r5433, %r5431, %r5432;
	shf.l.wrap.b32 	%r5434, %r5417, %r5417, 10;
	xor.b32  	%r5435, %r5433, %r5434;
	xor.b32  	%r5436, %r5392, %r5368;
	and.b32  	%r5437, %r5417, %r5436;
	and.b32  	%r5438, %r5392, %r5368;
	xor.b32  	%r5439, %r5437, %r5438;
	add.s32 	%r5440, %r5435, %r5439;
	add.s32 	%r5441, %r5430, %r5344;
	add.s32 	%r5442, %r5440, %r5430;
	shf.l.wrap.b32 	%r5443, %r5441, %r5441, 26;
	shf.l.wrap.b32 	%r5444, %r5441, %r5441, 21;
	xor.b32  	%r5445, %r5443, %r5444;
	shf.l.wrap.b32 	%r5446, %r5441, %r5441, 7;
	xor.b32  	%r5447, %r5445, %r5446;
	and.b32  	%r5448, %r5441, %r5416;
	not.b32 	%r5449, %r5441;
	and.b32  	%r5450, %r5391, %r5449;
	or.b32  	%r5451, %r5448, %r5450;
	add.s32 	%r5452, %r5451, %r5367;
	add.s32 	%r5453, %r5452, %r5447;
	add.s32 	%r5454, %r5453, %r1136;
	add.s32 	%r5455, %r5454, %r4505;
	shf.l.wrap.b32 	%r5456, %r5442, %r5442, 30;
	shf.l.wrap.b32 	%r5457, %r5442, %r5442, 19;
	xor.b32  	%r5458, %r5456, %r5457;
	shf.l.wrap.b32 	%r5459, %r5442, %r5442, 10;
	xor.b32  	%r5460, %r5458, %r5459;
	xor.b32  	%r5461, %r5417, %r5392;
	and.b32  	%r5462, %r5442, %r5461;
	and.b32  	%r5463, %r5417, %r5392;
	xor.b32  	%r5464, %r5462, %r5463;
	add.s32 	%r5465, %r5460, %r5464;
	add.s32 	%r5466, %r5455, %r5368;
	add.s32 	%r5467, %r5465, %r5455;
	shf.l.wrap.b32 	%r5468, %r5466, %r5466, 26;
	shf.l.wrap.b32 	%r5469, %r5466, %r5466, 21;
	xor.b32  	%r5470, %r5468, %r5469;
	shf.l.wrap.b32 	%r5471, %r5466, %r5466, 7;
	xor.b32  	%r5472, %r5470, %r5471;
	and.b32  	%r5473, %r5466, %r5441;
	not.b32 	%r5474, %r5466;
	and.b32  	%r5475, %r5416, %r5474;
	or.b32  	%r5476, %r5473, %r5475;
	add.s32 	%r5477, %r5476, %r5391;
	add.s32 	%r5478, %r5477, %r5472;
	add.s32 	%r5479, %r5478, %r1162;
	add.s32 	%r5480, %r5479, %r4517;
	shf.l.wrap.b32 	%r5481, %r5467, %r5467, 30;
	shf.l.wrap.b32 	%r5482, %r5467, %r5467, 19;
	xor.b32  	%r5483, %r5481, %r5482;
	shf.l.wrap.b32 	%r5484, %r5467, %r5467, 10;
	xor.b32  	%r5485, %r5483, %r5484;
	xor.b32  	%r5486, %r5442, %r5417;
	and.b32  	%r5487, %r5467, %r5486;
	and.b32  	%r5488, %r5442, %r5417;
	xor.b32  	%r5489, %r5487, %r5488;
	add.s32 	%r5490, %r5485, %r5489;
	add.s32 	%r5491, %r5480, %r5392;
	add.s32 	%r5492, %r5490, %r5480;
	shf.l.wrap.b32 	%r5493, %r5491, %r5491, 26;
	shf.l.wrap.b32 	%r5494, %r5491, %r5491, 21;
	xor.b32  	%r5495, %r5493, %r5494;
	shf.l.wrap.b32 	%r5496, %r5491, %r5491, 7;
	xor.b32  	%r5497, %r5495, %r5496;
	and.b32  	%r5498, %r5491, %r5466;
	not.b32 	%r5499, %r5491;
	and.b32  	%r5500, %r5441, %r5499;
	or.b32  	%r5501, %r5498, %r5500;
	add.s32 	%r5502, %r5501, %r5416;
	add.s32 	%r5503, %r5502, %r5497;
	add.s32 	%r5504, %r5503, %r1188;
	add.s32 	%r5505, %r5504, %r4529;
	shf.l.wrap.b32 	%r5506, %r5492, %r5492, 30;
	shf.l.wrap.b32 	%r5507, %r5492, %r5492, 19;
	xor.b32  	%r5508, %r5506, %r5507;
	shf.l.wrap.b32 	%r5509, %r5492, %r5492, 10;
	xor.b32  	%r5510, %r5508, %r5509;
	xor.b32  	%r5511, %r5467, %r5442;
	and.b32  	%r5512, %r5492, %r5511;
	and.b32  	%r5513, %r5467, %r5442;
	xor.b32  	%r5514, %r5512, %r5513;
	add.s32 	%r5515, %r5510, %r5514;
	add.s32 	%r5516, %r5505, %r5417;
	add.s32 	%r5517, %r5515, %r5505;
	shf.l.wrap.b32 	%r5518, %r5516, %r5516, 26;
	shf.l.wrap.b32 	%r5519, %r5516, %r5516, 21;
	xor.b32  	%r5520, %r5518, %r5519;
	shf.l.wrap.b32 	%r5521, %r5516, %r5516, 7;
	xor.b32  	%r5522, %r5520, %r5521;
	and.b32  	%r5523, %r5516, %r5491;
	not.b32 	%r5524, %r5516;
	and.b32  	%r5525, %r5466, %r5524;
	or.b32  	%r5526, %r5523, %r5525;
	add.s32 	%r5527, %r5526, %r5441;
	add.s32 	%r5528, %r5527, %r5522;
	add.s32 	%r5529, %r5528, %r1214;
	add.s32 	%r5530, %r5529, %r4541;
	shf.l.wrap.b32 	%r5531, %r5517, %r5517, 30;
	shf.l.wrap.b32 	%r5532, %r5517, %r5517, 19;
	xor.b32  	%r5533, %r5531, %r5532;
	shf.l.wrap.b32 	%r5534, %r5517, %r5517, 10;
	xor.b32  	%r5535, %r5533, %r5534;
	xor.b32  	%r5536, %r5492, %r5467;
	and.b32  	%r5537, %r5517, %r5536;
	and.b32  	%r5538, %r5492, %r5467;
	xor.b32  	%r5539, %r5537, %r5538;
	add.s32 	%r5540, %r5535, %r5539;
	add.s32 	%r5541, %r5530, %r5442;
	add.s32 	%r5542, %r5540, %r5530;
	shf.l.wrap.b32 	%r5543, %r5541, %r5541, 26;
	shf.l.wrap.b32 	%r5544, %r5541, %r5541, 21;
	xor.b32  	%r5545, %r5543, %r5544;
	shf.l.wrap.b32 	%r5546, %r5541, %r5541, 7;
	xor.b32  	%r5547, %r5545, %r5546;
	and.b32  	%r5548, %r5541, %r5516;
	not.b32 	%r5549, %r5541;
	and.b32  	%r5550, %r5491, %r5549;
	or.b32  	%r5551, %r5548, %r5550;
	add.s32 	%r5552, %r5551, %r5466;
	add.s32 	%r5553, %r5552, %r5547;
	add.s32 	%r5554, %r5553, %r1240;
	add.s32 	%r5555, %r5554, %r4553;
	shf.l.wrap.b32 	%r5556, %r5542, %r5542, 30;
	shf.l.wrap.b32 	%r5557, %r5542, %r5542, 19;
	xor.b32  	%r5558, %r5556, %r5557;
	shf.l.wrap.b32 	%r5559, %r5542, %r5542, 10;
	xor.b32  	%r5560, %r5558, %r5559;
	xor.b32  	%r5561, %r5517, %r5492;
	and.b32  	%r5562, %r5542, %r5561;
	and.b32  	%r5563, %r5517, %r5492;
	xor.b32  	%r5564, %r5562, %r5563;
	add.s32 	%r5565, %r5560, %r5564;
	add.s32 	%r5566, %r5555, %r5467;
	add.s32 	%r5567, %r5565, %r5555;
	shf.l.wrap.b32 	%r5568, %r5566, %r5566, 26;
	shf.l.wrap.b32 	%r5569, %r5566, %r5566, 21;
	xor.b32  	%r5570, %r5568, %r5569;
	shf.l.wrap.b32 	%r5571, %r5566, %r5566, 7;
	xor.b32  	%r5572, %r5570, %r5571;
	and.b32  	%r5573, %r5566, %r5541;
	not.b32 	%r5574, %r5566;
	and.b32  	%r5575, %r5516, %r5574;
	or.b32  	%r5576, %r5573, %r5575;
	add.s32 	%r5577, %r5576, %r5491;
	add.s32 	%r5578, %r5577, %r5572;
	add.s32 	%r5579, %r5578, %r1266;
	add.s32 	%r5580, %r5579, %r4566;
	shf.l.wrap.b32 	%r5581, %r5567, %r5567, 30;
	shf.l.wrap.b32 	%r5582, %r5567, %r5567, 19;
	xor.b32  	%r5583, %r5581, %r5582;
	shf.l.wrap.b32 	%r5584, %r5567, %r5567, 10;
	xor.b32  	%r5585, %r5583, %r5584;
	xor.b32  	%r5586, %r5542, %r5517;
	and.b32  	%r5587, %r5567, %r5586;
	and.b32  	%r5588, %r5542, %r5517;
	xor.b32  	%r5589, %r5587, %r5588;
	add.s32 	%r5590, %r5585, %r5589;
	add.s32 	%r5591, %r5580, %r5492;
	add.s32 	%r5592, %r5590, %r5580;
	shf.l.wrap.b32 	%r5593, %r5591, %r5591, 26;
	shf.l.wrap.b32 	%r5594, %r5591, %r5591, 21;
	xor.b32  	%r5595, %r5593, %r5594;
	shf.l.wrap.b32 	%r5596, %r5591, %r5591, 7;
	xor.b32  	%r5597, %r5595, %r5596;
	and.b32  	%r5598, %r5591, %r5566;
	not.b32 	%r5599, %r5591;
	and.b32  	%r5600, %r5541, %r5599;
	or.b32  	%r5601, %r5598, %r5600;
	add.s32 	%r5602, %r5601, %r5516;
	add.s32 	%r5603, %r5602, %r5597;
	add.s32 	%r5604, %r5603, %r1292;
	add.s32 	%r5605, %r5604, %r4574;
	shf.l.wrap.b32 	%r5606, %r5592, %r5592, 30;
	shf.l.wrap.b32 	%r5607, %r5592, %r5592, 19;
	xor.b32  	%r5608, %r5606, %r5607;
	shf.l.wrap.b32 	%r5609, %r5592, %r5592, 10;
	xor.b32  	%r5610, %r5608, %r5609;
	xor.b32  	%r5611, %r5567, %r5542;
	and.b32  	%r5612, %r5592, %r5611;
	and.b32  	%r5613, %r5567, %r5542;
	xor.b32  	%r5614, %r5612, %r5613;
	add.s32 	%r5615, %r5610, %r5614;
	add.s32 	%r5616, %r5605, %r5517;
	add.s32 	%r5617, %r5615, %r5605;
	shf.l.wrap.b32 	%r5618, %r5616, %r5616, 26;
	shf.l.wrap.b32 	%r5619, %r5616, %r5616, 21;
	xor.b32  	%r5620, %r5618, %r5619;
	shf.l.wrap.b32 	%r5621, %r5616, %r5616, 7;
	xor.b32  	%r5622, %r5620, %r5621;
	and.b32  	%r5623, %r5616, %r5591;
	not.b32 	%r5624, %r5616;
	and.b32  	%r5625, %r5566, %r5624;
	or.b32  	%r5626, %r5623, %r5625;
	add.s32 	%r5627, %r5626, %r5541;
	add.s32 	%r5628, %r5627, %r5622;
	add.s32 	%r5629, %r5628, %r1318;
	add.s32 	%r5630, %r5629, %r4581;
	shf.l.wrap.b32 	%r5631, %r5617, %r5617, 30;
	shf.l.wrap.b32 	%r5632, %r5617, %r5617, 19;
	xor.b32  	%r5633, %r5631, %r5632;
	shf.l.wrap.b32 	%r5634, %r5617, %r5617, 10;
	xor.b32  	%r5635, %r5633, %r5634;
	xor.b32  	%r5636, %r5592, %r5567;
	and.b32  	%r5637, %r5617, %r5636;
	and.b32  	%r5638, %r5592, %r5567;
	xor.b32  	%r5639, %r5637, %r5638;
	add.s32 	%r5640, %r5635, %r5639;
	add.s32 	%r5641, %r5630, %r5542;
	add.s32 	%r5642, %r5640, %r5630;
	shf.l.wrap.b32 	%r5643, %r5641, %r5641, 26;
	shf.l.wrap.b32 	%r5644, %r5641, %r5641, 21;
	xor.b32  	%r5645, %r5643, %r5644;
	shf.l.wrap.b32 	%r5646, %r5641, %r5641, 7;
	xor.b32  	%r5647, %r5645, %r5646;
	and.b32  	%r5648, %r5641, %r5616;
	not.b32 	%r5649, %r5641;
	and.b32  	%r5650, %r5591, %r5649;
	or.b32  	%r5651, %r5648, %r5650;
	add.s32 	%r5652, %r5651, %r5566;
	add.s32 	%r5653, %r5652, %r5647;
	add.s32 	%r5654, %r5653, %r1344;
	add.s32 	%r5655, %r5654, %r4587;
	shf.l.wrap.b32 	%r5656, %r5642, %r5642, 30;
	shf.l.wrap.b32 	%r5657, %r5642, %r5642, 19;
	xor.b32  	%r5658, %r5656, %r5657;
	shf.l.wrap.b32 	%r5659, %r5642, %r5642, 10;
	xor.b32  	%r5660, %r5658, %r5659;
	xor.b32  	%r5661, %r5617, %r5592;
	and.b32  	%r5662, %r5642, %r5661;
	and.b32  	%r5663, %r5617, %r5592;
	xor.b32  	%r5664, %r5662, %r5663;
	add.s32 	%r5665, %r5660, %r5664;
	add.s32 	%r5666, %r5655, %r5567;
	add.s32 	%r5667, %r5665, %r5655;
	shf.l.wrap.b32 	%r5668, %r5666, %r5666, 26;
	shf.l.wrap.b32 	%r5669, %r5666, %r5666, 21;
	xor.b32  	%r5670, %r5668, %r5669;
	shf.l.wrap.b32 	%r5671, %r5666, %r5666, 7;
	xor.b32  	%r5672, %r5670, %r5671;
	and.b32  	%r5673, %r5666, %r5641;
	not.b32 	%r5674, %r5666;
	and.b32  	%r5675, %r5616, %r5674;
	or.b32  	%r5676, %r5673, %r5675;
	add.s32 	%r5677, %r5676, %r5591;
	add.s32 	%r5678, %r5677, %r5672;
	add.s32 	%r5679, %r5678, %r1370;
	add.s32 	%r5680, %r5679, %r4593;
	shf.l.wrap.b32 	%r5681, %r5667, %r5667, 30;
	shf.l.wrap.b32 	%r5682, %r5667, %r5667, 19;
	xor.b32  	%r5683, %r5681, %r5682;
	shf.l.wrap.b32 	%r5684, %r5667, %r5667, 10;
	xor.b32  	%r5685, %r5683, %r5684;
	xor.b32  	%r5686, %r5642, %r5617;
	and.b32  	%r5687, %r5667, %r5686;
	and.b32  	%r5688, %r5642, %r5617;
	xor.b32  	%r5689, %r5687, %r5688;
	add.s32 	%r5690, %r5685, %r5689;
	add.s32 	%r5691, %r5680, %r5592;
	add.s32 	%r5692, %r5690, %r5680;
	shf.l.wrap.b32 	%r5693, %r5691, %r5691, 26;
	shf.l.wrap.b32 	%r5694, %r5691, %r5691, 21;
	xor.b32  	%r5695, %r5693, %r5694;
	shf.l.wrap.b32 	%r5696, %r5691, %r5691, 7;
	xor.b32  	%r5697, %r5695, %r5696;
	and.b32  	%r5698, %r5691, %r5666;
	not.b32 	%r5699, %r5691;
	and.b32  	%r5700, %r5641, %r5699;
	or.b32  	%r5701, %r5698, %r5700;
	add.s32 	%r5702, %r5701, %r5616;
	add.s32 	%r5703, %r5702, %r5697;
	add.s32 	%r5704, %r5703, %r1396;
	add.s32 	%r5705, %r5704, %r4599;
	shf.l.wrap.b32 	%r5706, %r5692, %r5692, 30;
	shf.l.wrap.b32 	%r5707, %r5692, %r5692, 19;
	xor.b32  	%r5708, %r5706, %r5707;
	shf.l.wrap.b32 	%r5709, %r5692, %r5692, 10;
	xor.b32  	%r5710, %r5708, %r5709;
	xor.b32  	%r5711, %r5667, %r5642;
	and.b32  	%r5712, %r5692, %r5711;
	and.b32  	%r5713, %r5667, %r5642;
	xor.b32  	%r5714, %r5712, %r5713;
	add.s32 	%r5715, %r5710, %r5714;
	add.s32 	%r5716, %r5705, %r5617;
	add.s32 	%r5717, %r5715, %r5705;
	shf.l.wrap.b32 	%r5718, %r5716, %r5716, 26;
	shf.l.wrap.b32 	%r5719, %r5716, %r5716, 21;
	xor.b32  	%r5720, %r5718, %r5719;
	shf.l.wrap.b32 	%r5721, %r5716, %r5716, 7;
	xor.b32  	%r5722, %r5720, %r5721;
	and.b32  	%r5723, %r5716, %r5691;
	not.b32 	%r5724, %r5716;
	and.b32  	%r5725, %r5666, %r5724;
	or.b32  	%r5726, %r5723, %r5725;
	add.s32 	%r5727, %r5726, %r5641;
	add.s32 	%r5728, %r5727, %r5722;
	add.s32 	%r5729, %r5728, %r1422;
	add.s32 	%r5730, %r5729, %r4605;
	shf.l.wrap.b32 	%r5731, %r5717, %r5717, 30;
	shf.l.wrap.b32 	%r5732, %r5717, %r5717, 19;
	xor.b32  	%r5733, %r5731, %r5732;
	shf.l.wrap.b32 	%r5734, %r5717, %r5717, 10;
	xor.b32  	%r5735, %r5733, %r5734;
	xor.b32  	%r5736, %r5692, %r5667;
	and.b32  	%r5737, %r5717, %r5736;
	and.b32  	%r5738, %r5692, %r5667;
	xor.b32  	%r5739, %r5737, %r5738;
	add.s32 	%r5740, %r5735, %r5739;
	add.s32 	%r5741, %r5730, %r5642;
	add.s32 	%r5742, %r5740, %r5730;
	shf.l.wrap.b32 	%r5743, %r5741, %r5741, 26;
	shf.l.wrap.b32 	%r5744, %r5741, %r5741, 21;
	xor.b32  	%r5745, %r5743, %r5744;
	shf.l.wrap.b32 	%r5746, %r5741, %r5741, 7;
	xor.b32  	%r5747, %r5745, %r5746;
	and.b32  	%r5748, %r5741, %r5716;
	not.b32 	%r5749, %r5741;
	and.b32  	%r5750, %r5691, %r5749;
	or.b32  	%r5751, %r5748, %r5750;
	add.s32 	%r5752, %r5751, %r5666;
	add.s32 	%r5753, %r5752, %r5747;
	add.s32 	%r5754, %r5753, %r1448;
	add.s32 	%r5755, %r5754, %r4611;
	shf.l.wrap.b32 	%r5756, %r5742, %r5742, 30;
	shf.l.wrap.b32 	%r5757, %r5742, %r5742, 19;
	xor.b32  	%r5758, %r5756, %r5757;
	shf.l.wrap.b32 	%r5759, %r5742, %r5742, 10;
	xor.b32  	%r5760, %r5758, %r5759;
	xor.b32  	%r5761, %r5717, %r5692;
	and.b32  	%r5762, %r5742, %r5761;
	and.b32  	%r5763, %r5717, %r5692;
	xor.b32  	%r5764, %r5762, %r5763;
	add.s32 	%r5765, %r5760, %r5764;
	add.s32 	%r5766, %r5755, %r5667;
	add.s32 	%r5767, %r5765, %r5755;
	shf.l.wrap.b32 	%r5768, %r5766, %r5766, 26;
	shf.l.wrap.b32 	%r5769, %r5766, %r5766, 21;
	xor.b32  	%r5770, %r5768, %r5769;
	shf.l.wrap.b32 	%r5771, %r5766, %r5766, 7;
	xor.b32  	%r5772, %r5770, %r5771;
	and.b32  	%r5773, %r5766, %r5741;
	not.b32 	%r5774, %r5766;
	and.b32  	%r5775, %r5716, %r5774;
	or.b32  	%r5776, %r5773, %r5775;
	add.s32 	%r5777, %r5776, %r5691;
	add.s32 	%r5778, %r5777, %r5772;
	add.s32 	%r5779, %r5778, %r1474;
	add.s32 	%r5780, %r5779, %r4618;
	shf.l.wrap.b32 	%r5781, %r5767, %r5767, 30;
	shf.l.wrap.b32 	%r5782, %r5767, %r5767, 19;
	xor.b32  	%r5783, %r5781, %r5782;
	shf.l.wrap.b32 	%r5784, %r5767, %r5767, 10;
	xor.b32  	%r5785, %r5783, %r5784;
	xor.b32  	%r5786, %r5742, %r5717;
	and.b32  	%r5787, %r5767, %r5786;
	and.b32  	%r5788, %r5742, %r5717;
	xor.b32  	%r5789, %r5787, %r5788;
	add.s32 	%r5790, %r5785, %r5789;
	add.s32 	%r5791, %r5780, %r5692;
	add.s32 	%r5792, %r5790, %r5780;
	shf.l.wrap.b32 	%r5793, %r5791, %r5791, 26;
	shf.l.wrap.b32 	%r5794, %r5791, %r5791, 21;
	xor.b32  	%r5795, %r5793, %r5794;
	shf.l.wrap.b32 	%r5796, %r5791, %r5791, 7;
	xor.b32  	%r5797, %r5795, %r5796;
	and.b32  	%r5798, %r5791, %r5766;
	not.b32 	%r5799, %r5791;
	and.b32  	%r5800, %r5741, %r5799;
	or.b32  	%r5801, %r5798, %r5800;
	add.s32 	%r5802, %r5801, %r5716;
	add.s32 	%r5803, %r5802, %r5797;
	add.s32 	%r5804, %r5803, %r1500;
	add.s32 	%r5805, %r5804, %r4631;
	shf.l.wrap.b32 	%r5806, %r5792, %r5792, 30;
	shf.l.wrap.b32 	%r5807, %r5792, %r5792, 19;
	xor.b32  	%r5808, %r5806, %r5807;
	shf.l.wrap.b32 	%r5809, %r5792, %r5792, 10;
	xor.b32  	%r5810, %r5808, %r5809;
	xor.b32  	%r5811, %r5767, %r5742;
	and.b32  	%r5812, %r5792, %r5811;
	and.b32  	%r5813, %r5767, %r5742;
	xor.b32  	%r5814, %r5812, %r5813;
	add.s32 	%r5815, %r5810, %r5814;
	add.s32 	%r5816, %r5805, %r5717;
	add.s32 	%r5817, %r5815, %r5805;
	shf.l.wrap.b32 	%r5818, %r5816, %r5816, 26;
	shf.l.wrap.b32 	%r5819, %r5816, %r5816, 21;
	xor.b32  	%r5820, %r5818, %r5819;
	shf.l.wrap.b32 	%r5821, %r5816, %r5816, 7;
	xor.b32  	%r5822, %r5820, %r5821;
	and.b32  	%r5823, %r5816, %r5791;
	not.b32 	%r5824, %r5816;
	and.b32  	%r5825, %r5766, %r5824;
	or.b32  	%r5826, %r5823, %r5825;
	add.s32 	%r5827, %r5826, %r5741;
	add.s32 	%r5828, %r5827, %r5822;
	add.s32 	%r5829, %r5828, %r1526;
	add.s32 	%r5830, %r5829, %r4644;
	shf.l.wrap.b32 	%r5831, %r5817, %r5817, 30;
	shf.l.wrap.b32 	%r5832, %r5817, %r5817, 19;
	xor.b32  	%r5833, %r5831, %r5832;
	shf.l.wrap.b32 	%r5834, %r5817, %r5817, 10;
	xor.b32  	%r5835, %r5833, %r5834;
	xor.b32  	%r5836, %r5792, %r5767;
	and.b32  	%r5837, %r5817, %r5836;
	and.b32  	%r5838, %r5792, %r5767;
	xor.b32  	%r5839, %r5837, %r5838;
	add.s32 	%r5840, %r5835, %r5839;
	add.s32 	%r5841, %r5830, %r5742;
	add.s32 	%r5842, %r5840, %r5830;
	shf.l.wrap.b32 	%r5843, %r5841, %r5841, 26;
	shf.l.wrap.b32 	%r5844, %r5841, %r5841, 21;
	xor.b32  	%r5845, %r5843, %r5844;
	shf.l.wrap.b32 	%r5846, %r5841, %r5841, 7;
	xor.b32  	%r5847, %r5845, %r5846;
	and.b32  	%r5848, %r5841, %r5816;
	not.b32 	%r5849, %r5841;
	and.b32  	%r5850, %r5791, %r5849;
	or.b32  	%r5851, %r5848, %r5850;
	add.s32 	%r5852, %r5851, %r5766;
	add.s32 	%r5853, %r5852, %r5847;
	add.s32 	%r5854, %r5853, %r1552;
	add.s32 	%r5855, %r5854, %r4657;
	shf.l.wrap.b32 	%r5856, %r5842, %r5842, 30;
	shf.l.wrap.b32 	%r5857, %r5842, %r5842, 19;
	xor.b32  	%r5858, %r5856, %r5857;
	shf.l.wrap.b32 	%r5859, %r5842, %r5842, 10;
	xor.b32  	%r5860, %r5858, %r5859;
	xor.b32  	%r5861, %r5817, %r5792;
	and.b32  	%r5862, %r5842, %r5861;
	and.b32  	%r5863, %r5817, %r5792;
	xor.b32  	%r5864, %r5862, %r5863;
	add.s32 	%r5865, %r5860, %r5864;
	add.s32 	%r5866, %r5855, %r5767;
	add.s32 	%r5867, %r5865, %r5855;
	shf.l.wrap.b32 	%r5868, %r5866, %r5866, 26;
	shf.l.wrap.b32 	%r5869, %r5866, %r5866, 21;
	xor.b32  	%r5870, %r5868, %r5869;
	shf.l.wrap.b32 	%r5871, %r5866, %r5866, 7;
	xor.b32  	%r5872, %r5870, %r5871;
	and.b32  	%r5873, %r5866, %r5841;
	not.b32 	%r5874, %r5866;
	and.b32  	%r5875, %r5816, %r5874;
	or.b32  	%r5876, %r5873, %r5875;
	add.s32 	%r5877, %r5876, %r5791;
	add.s32 	%r5878, %r5877, %r5872;
	add.s32 	%r5879, %r5878, %r1578;
	add.s32 	%r5880, %r5879, %r4670;
	shf.l.wrap.b32 	%r5881, %r5867, %r5867, 30;
	shf.l.wrap.b32 	%r5882, %r5867, %r5867, 19;
	xor.b32  	%r5883, %r5881, %r5882;
	shf.l.wrap.b32 	%r5884, %r5867, %r5867, 10;
	xor.b32  	%r5885, %r5883, %r5884;
	xor.b32  	%r5886, %r5842, %r5817;
	and.b32  	%r5887, %r5867, %r5886;
	and.b32  	%r5888, %r5842, %r5817;
	xor.b32  	%r5889, %r5887, %r5888;
	add.s32 	%r5890, %r5885, %r5889;
	add.s32 	%r5891, %r5880, %r5792;
	add.s32 	%r5892, %r5890, %r5880;
	shf.l.wrap.b32 	%r5893, %r5891, %r5891, 26;
	shf.l.wrap.b32 	%r5894, %r5891, %r5891, 21;
	xor.b32  	%r5895, %r5893, %r5894;
	shf.l.wrap.b32 	%r5896, %r5891, %r5891, 7;
	xor.b32  	%r5897, %r5895, %r5896;
	and.b32  	%r5898, %r5891, %r5866;
	not.b32 	%r5899, %r5891;
	and.b32  	%r5900, %r5841, %r5899;
	or.b32  	%r5901, %r5898, %r5900;
	add.s32 	%r5902, %r5901, %r5816;
	add.s32 	%r5903, %r5902, %r5897;
	add.s32 	%r5904, %r5903, %r1604;
	add.s32 	%r5905, %r5904, %r4683;
	shf.l.wrap.b32 	%r5906, %r5892, %r5892, 30;
	shf.l.wrap.b32 	%r5907, %r5892, %r5892, 19;
	xor.b32  	%r5908, %r5906, %r5907;
	shf.l.wrap.b32 	%r5909, %r5892, %r5892, 10;
	xor.b32  	%r5910, %r5908, %r5909;
	xor.b32  	%r5911, %r5867, %r5842;
	and.b32  	%r5912, %r5892, %r5911;
	and.b32  	%r5913, %r5867, %r5842;
	xor.b32  	%r5914, %r5912, %r5913;
	add.s32 	%r5915, %r5910, %r5914;
	add.s32 	%r5916, %r5905, %r5817;
	add.s32 	%r5917, %r5915, %r5905;
	shf.l.wrap.b32 	%r5918, %r5916, %r5916, 26;
	shf.l.wrap.b32 	%r5919, %r5916, %r5916, 21;
	xor.b32  	%r5920, %r5918, %r5919;
	shf.l.wrap.b32 	%r5921, %r5916, %r5916, 7;
	xor.b32  	%r5922, %r5920, %r5921;
	and.b32  	%r5923, %r5916, %r5891;
	not.b32 	%r5924, %r5916;
	and.b32  	%r5925, %r5866, %r5924;
	or.b32  	%r5926, %r5923, %r5925;
	add.s32 	%r5927, %r5926, %r5841;
	add.s32 	%r5928, %r5927, %r5922;
	add.s32 	%r5929, %r5928, %r1630;
	add.s32 	%r5930, %r5929, %r4696;
	shf.l.wrap.b32 	%r5931, %r5917, %r5917, 30;
	shf.l.wrap.b32 	%r5932, %r5917, %r5917, 19;
	xor.b32  	%r5933, %r5931, %r5932;
	shf.l.wrap.b32 	%r5934, %r5917, %r5917, 10;
	xor.b32  	%r5935, %r5933, %r5934;
	xor.b32  	%r5936, %r5892, %r5867;
	and.b32  	%r5937, %r5917, %r5936;
	and.b32  	%r5938, %r5892, %r5867;
	xor.b32  	%r5939, %r5937, %r5938;
	add.s32 	%r5940, %r5935, %r5939;
	add.s32 	%r5941, %r5930, %r5842;
	add.s32 	%r5942, %r5940, %r5930;
	shf.l.wrap.b32 	%r5943, %r5941, %r5941, 26;
	shf.l.wrap.b32 	%r5944, %r5941, %r5941, 21;
	xor.b32  	%r5945, %r5943, %r5944;
	shf.l.wrap.b32 	%r5946, %r5941, %r5941, 7;
	xor.b32  	%r5947, %r5945, %r5946;
	and.b32  	%r5948, %r5941, %r5916;
	not.b32 	%r5949, %r5941;
	and.b32  	%r5950, %r5891, %r5949;
	or.b32  	%r5951, %r5948, %r5950;
	add.s32 	%r5952, %r5951, %r5866;
	add.s32 	%r5953, %r5952, %r5947;
	add.s32 	%r5954, %r5953, %r1656;
	add.s32 	%r5955, %r5954, %r4709;
	shf.l.wrap.b32 	%r5956, %r5942, %r5942, 30;
	shf.l.wrap.b32 	%r5957, %r5942, %r5942, 19;
	xor.b32  	%r5958, %r5956, %r5957;
	shf.l.wrap.b32 	%r5959, %r5942, %r5942, 10;
	xor.b32  	%r5960, %r5958, %r5959;
	xor.b32  	%r5961, %r5917, %r5892;
	and.b32  	%r5962, %r5942, %r5961;
	and.b32  	%r5963, %r5917, %r5892;
	xor.b32  	%r5964, %r5962, %r5963;
	add.s32 	%r5965, %r5960, %r5964;
	add.s32 	%r5966, %r5955, %r5867;
	add.s32 	%r5967, %r5965, %r5955;
	shf.l.wrap.b32 	%r5968, %r5966, %r5966, 26;
	shf.l.wrap.b32 	%r5969, %r5966, %r5966, 21;
	xor.b32  	%r5970, %r5968, %r5969;
	shf.l.wrap.b32 	%r5971, %r5966, %r5966, 7;
	xor.b32  	%r5972, %r5970, %r5971;
	and.b32  	%r5973, %r5966, %r5941;
	not.b32 	%r5974, %r5966;
	and.b32  	%r5975, %r5916, %r5974;
	or.b32  	%r5976, %r5973, %r5975;
	add.s32 	%r5977, %r5976, %r5891;
	add.s32 	%r5978, %r5977, %r5972;
	add.s32 	%r5979, %r5978, %r1682;
	add.s32 	%r5980, %r5979, %r4722;
	shf.l.wrap.b32 	%r5981, %r5967, %r5967, 30;
	shf.l.wrap.b32 	%r5982, %r5967, %r5967, 19;
	xor.b32  	%r5983, %r5981, %r5982;
	shf.l.wrap.b32 	%r5984, %r5967, %r5967, 10;
	xor.b32  	%r5985, %r5983, %r5984;
	xor.b32  	%r5986, %r5942, %r5917;
	and.b32  	%r5987, %r5967, %r5986;
	and.b32  	%r5988, %r5942, %r5917;
	xor.b32  	%r5989, %r5987, %r5988;
	add.s32 	%r5990, %r5985, %r5989;
	add.s32 	%r5991, %r5980, %r5892;
	add.s32 	%r5992, %r5990, %r5980;
	shf.l.wrap.b32 	%r5993, %r5991, %r5991, 26;
	shf.l.wrap.b32 	%r5994, %r5991, %r5991, 21;
	xor.b32  	%r5995, %r5993, %r5994;
	shf.l.wrap.b32 	%r5996, %r5991, %r5991, 7;
	xor.b32  	%r5997, %r5995, %r5996;
	and.b32  	%r5998, %r5991, %r5966;
	not.b32 	%r5999, %r5991;
	and.b32  	%r6000, %r5941, %r5999;
	or.b32  	%r6001, %r5998, %r6000;
	add.s32 	%r6002, %r6001, %r5916;
	add.s32 	%r6003, %r6002, %r5997;
	add.s32 	%r6004, %r6003, %r1708;
	add.s32 	%r6005, %r6004, %r4735;
	shf.l.wrap.b32 	%r6006, %r5992, %r5992, 30;
	shf.l.wrap.b32 	%r6007, %r5992, %r5992, 19;
	xor.b32  	%r6008, %r6006, %r6007;
	shf.l.wrap.b32 	%r6009, %r5992, %r5992, 10;
	xor.b32  	%r6010, %r6008, %r6009;
	xor.b32  	%r6011, %r5967, %r5942;
	and.b32  	%r6012, %r5992, %r6011;
	and.b32  	%r6013, %r5967, %r5942;
	xor.b32  	%r6014, %r6012, %r6013;
	add.s32 	%r6015, %r6010, %r6014;
	add.s32 	%r6016, %r6005, %r5917;
	add.s32 	%r6017, %r6015, %r6005;
	shf.l.wrap.b32 	%r6018, %r6016, %r6016, 26;
	shf.l.wrap.b32 	%r6019, %r6016, %r6016, 21;
	xor.b32  	%r6020, %r6018, %r6019;
	shf.l.wrap.b32 	%r6021, %r6016, %r6016, 7;
	xor.b32  	%r6022, %r6020, %r6021;
	and.b32  	%r6023, %r6016, %r5991;
	not.b32 	%r6024, %r6016;
	and.b32  	%r6025, %r5966, %r6024;
	or.b32  	%r6026, %r6023, %r6025;
	add.s32 	%r6027, %r6026, %r5941;
	add.s32 	%r6028, %r6027, %r6022;
	add.s32 	%r6029, %r6028, %r1734;
	add.s32 	%r6030, %r6029, %r4748;
	shf.l.wrap.b32 	%r6031, %r6017, %r6017, 30;
	shf.l.wrap.b32 	%r6032, %r6017, %r6017, 19;
	xor.b32  	%r6033, %r6031, %r6032;
	shf.l.wrap.b32 	%r6034, %r6017, %r6017, 10;
	xor.b32  	%r6035, %r6033, %r6034;
	xor.b32  	%r6036, %r5992, %r5967;
	and.b32  	%r6037, %r6017, %r6036;
	and.b32  	%r6038, %r5992, %r5967;
	xor.b32  	%r6039, %r6037, %r6038;
	add.s32 	%r6040, %r6035, %r6039;
	add.s32 	%r6041, %r6030, %r5942;
	add.s32 	%r6042, %r6040, %r6030;
	shf.l.wrap.b32 	%r6043, %r6041, %r6041, 26;
	shf.l.wrap.b32 	%r6044, %r6041, %r6041, 21;
	xor.b32  	%r6045, %r6043, %r6044;
	shf.l.wrap.b32 	%r6046, %r6041, %r6041, 7;
	xor.b32  	%r6047, %r6045, %r6046;
	and.b32  	%r6048, %r6041, %r6016;
	not.b32 	%r6049, %r6041;
	and.b32  	%r6050, %r5991, %r6049;
	or.b32  	%r6051, %r6048, %r6050;
	add.s32 	%r6052, %r6051, %r5966;
	add.s32 	%r6053, %r6052, %r6047;
	add.s32 	%r6054, %r6053, %r1760;
	add.s32 	%r6055, %r6054, %r4761;
	shf.l.wrap.b32 	%r6056, %r6042, %r6042, 30;
	shf.l.wrap.b32 	%r6057, %r6042, %r6042, 19;
	xor.b32  	%r6058, %r6056, %r6057;
	shf.l.wrap.b32 	%r6059, %r6042, %r6042, 10;
	xor.b32  	%r6060, %r6058, %r6059;
	xor.b32  	%r6061, %r6017, %r5992;
	and.b32  	%r6062, %r6042, %r6061;
	and.b32  	%r6063, %r6017, %r5992;
	xor.b32  	%r6064, %r6062, %r6063;
	add.s32 	%r6065, %r6060, %r6064;
	add.s32 	%r6066, %r6055, %r5967;
	add.s32 	%r6067, %r6065, %r6055;
	shf.l.wrap.b32 	%r6068, %r6066, %r6066, 26;
	shf.l.wrap.b32 	%r6069, %r6066, %r6066, 21;
	xor.b32  	%r6070, %r6068, %r6069;
	shf.l.wrap.b32 	%r6071, %r6066, %r6066, 7;
	xor.b32  	%r6072, %r6070, %r6071;
	and.b32  	%r6073, %r6066, %r6041;
	not.b32 	%r6074, %r6066;
	and.b32  	%r6075, %r6016, %r6074;
	or.b32  	%r6076, %r6073, %r6075;
	add.s32 	%r6077, %r6076, %r5991;
	add.s32 	%r6078, %r6077, %r6072;
	add.s32 	%r6079, %r6078, %r1786;
	add.s32 	%r6080, %r6079, %r4774;
	shf.l.wrap.b32 	%r6081, %r6067, %r6067, 30;
	shf.l.wrap.b32 	%r6082, %r6067, %r6067, 19;
	xor.b32  	%r6083, %r6081, %r6082;
	shf.l.wrap.b32 	%r6084, %r6067, %r6067, 10;
	xor.b32  	%r6085, %r6083, %r6084;
	xor.b32  	%r6086, %r6042, %r6017;
	and.b32  	%r6087, %r6067, %r6086;
	and.b32  	%r6088, %r6042, %r6017;
	xor.b32  	%r6089, %r6087, %r6088;
	add.s32 	%r6090, %r6085, %r6089;
	add.s32 	%r6091, %r6080, %r5992;
	add.s32 	%r6092, %r6090, %r6080;
	shf.l.wrap.b32 	%r6093, %r6091, %r6091, 26;
	shf.l.wrap.b32 	%r6094, %r6091, %r6091, 21;
	xor.b32  	%r6095, %r6093, %r6094;
	shf.l.wrap.b32 	%r6096, %r6091, %r6091, 7;
	xor.b32  	%r6097, %r6095, %r6096;
	and.b32  	%r6098, %r6091, %r6066;
	not.b32 	%r6099, %r6091;
	and.b32  	%r6100, %r6041, %r6099;
	or.b32  	%r6101, %r6098, %r6100;
	add.s32 	%r6102, %r6101, %r6016;
	add.s32 	%r6103, %r6102, %r6097;
	add.s32 	%r6104, %r6103, %r1812;
	add.s32 	%r6105, %r6104, %r4787;
	shf.l.wrap.b32 	%r6106, %r6092, %r6092, 30;
	shf.l.wrap.b32 	%r6107, %r6092, %r6092, 19;
	xor.b32  	%r6108, %r6106, %r6107;
	shf.l.wrap.b32 	%r6109, %r6092, %r6092, 10;
	xor.b32  	%r6110, %r6108, %r6109;
	xor.b32  	%r6111, %r6067, %r6042;
	and.b32  	%r6112, %r6092, %r6111;
	and.b32  	%r6113, %r6067, %r6042;
	xor.b32  	%r6114, %r6112, %r6113;
	add.s32 	%r6115, %r6110, %r6114;
	add.s32 	%r6116, %r6105, %r6017;
	add.s32 	%r6117, %r6115, %r6105;
	shf.l.wrap.b32 	%r6118, %r6116, %r6116, 26;
	shf.l.wrap.b32 	%r6119, %r6116, %r6116, 21;
	xor.b32  	%r6120, %r6118, %r6119;
	shf.l.wrap.b32 	%r6121, %r6116, %r6116, 7;
	xor.b32  	%r6122, %r6120, %r6121;
	and.b32  	%r6123, %r6116, %r6091;
	not.b32 	%r6124, %r6116;
	and.b32  	%r6125, %r6066, %r6124;
	or.b32  	%r6126, %r6123, %r6125;
	add.s32 	%r6127, %r6126, %r6041;
	add.s32 	%r6128, %r6127, %r6122;
	add.s32 	%r6129, %r6128, %r1838;
	add.s32 	%r6130, %r6129, %r4800;
	shf.l.wrap.b32 	%r6131, %r6117, %r6117, 30;
	shf.l.wrap.b32 	%r6132, %r6117, %r6117, 19;
	xor.b32  	%r6133, %r6131, %r6132;
	shf.l.wrap.b32 	%r6134, %r6117, %r6117, 10;
	xor.b32  	%r6135, %r6133, %r6134;
	xor.b32  	%r6136, %r6092, %r6067;
	and.b32  	%r6137, %r6117, %r6136;
	and.b32  	%r6138, %r6092, %r6067;
	xor.b32  	%r6139, %r6137, %r6138;
	add.s32 	%r6140, %r6135, %r6139;
	add.s32 	%r6141, %r6130, %r6042;
	add.s32 	%r6142, %r6140, %r6130;
	shf.l.wrap.b32 	%r6143, %r6141, %r6141, 26;
	shf.l.wrap.b32 	%r6144, %r6141, %r6141, 21;
	xor.b32  	%r6145, %r6143, %r6144;
	shf.l.wrap.b32 	%r6146, %r6141, %r6141, 7;
	xor.b32  	%r6147, %r6145, %r6146;
	and.b32  	%r6148, %r6141, %r6116;
	not.b32 	%r6149, %r6141;
	and.b32  	%r6150, %r6091, %r6149;
	or.b32  	%r6151, %r6148, %r6150;
	add.s32 	%r6152, %r6151, %r6066;
	add.s32 	%r6153, %r6152, %r6147;
	add.s32 	%r6154, %r6153, %r1864;
	add.s32 	%r6155, %r6154, %r4813;
	shf.l.wrap.b32 	%r6156, %r6142, %r6142, 30;
	shf.l.wrap.b32 	%r6157, %r6142, %r6142, 19;
	xor.b32  	%r6158, %r6156, %r6157;
	shf.l.wrap.b32 	%r6159, %r6142, %r6142, 10;
	xor.b32  	%r6160, %r6158, %r6159;
	xor.b32  	%r6161, %r6117, %r6092;
	and.b32  	%r6162, %r6142, %r6161;
	and.b32  	%r6163, %r6117, %r6092;
	xor.b32  	%r6164, %r6162, %r6163;
	add.s32 	%r6165, %r6160, %r6164;
	add.s32 	%r6166, %r6155, %r6067;
	add.s32 	%r6167, %r6165, %r6155;
	shf.l.wrap.b32 	%r6168, %r6166, %r6166, 26;
	shf.l.wrap.b32 	%r6169, %r6166, %r6166, 21;
	xor.b32  	%r6170, %r6168, %r6169;
	shf.l.wrap.b32 	%r6171, %r6166, %r6166, 7;
	xor.b32  	%r6172, %r6170, %r6171;
	and.b32  	%r6173, %r6166, %r6141;
	not.b32 	%r6174, %r6166;
	and.b32  	%r6175, %r6116, %r6174;
	or.b32  	%r6176, %r6173, %r6175;
	add.s32 	%r6177, %r6176, %r6091;
	add.s32 	%r6178, %r6177, %r6172;
	add.s32 	%r6179, %r6178, %r1890;
	add.s32 	%r6180, %r6179, %r4826;
	shf.l.wrap.b32 	%r6181, %r6167, %r6167, 30;
	shf.l.wrap.b32 	%r6182, %r6167, %r6167, 19;
	xor.b32  	%r6183, %r6181, %r6182;
	shf.l.wrap.b32 	%r6184, %r6167, %r6167, 10;
	xor.b32  	%r6185, %r6183, %r6184;
	xor.b32  	%r6186, %r6142, %r6117;
	and.b32  	%r6187, %r6167, %r6186;
	and.b32  	%r6188, %r6142, %r6117;
	xor.b32  	%r6189, %r6187, %r6188;
	add.s32 	%r6190, %r6185, %r6189;
	add.s32 	%r6191, %r6180, %r6092;
	add.s32 	%r6192, %r6190, %r6180;
	shf.l.wrap.b32 	%r6193, %r6191, %r6191, 26;
	shf.l.wrap.b32 	%r6194, %r6191, %r6191, 21;
	xor.b32  	%r6195, %r6193, %r6194;
	shf.l.wrap.b32 	%r6196, %r6191, %r6191, 7;
	xor.b32  	%r6197, %r6195, %r6196;
	and.b32  	%r6198, %r6191, %r6166;
	not.b32 	%r6199, %r6191;
	and.b32  	%r6200, %r6141, %r6199;
	or.b32  	%r6201, %r6198, %r6200;
	add.s32 	%r6202, %r6201, %r6116;
	add.s32 	%r6203, %r6202, %r6197;
	add.s32 	%r6204, %r6203, %r1916;
	add.s32 	%r6205, %r6204, %r4839;
	shf.l.wrap.b32 	%r6206, %r6192, %r6192, 30;
	shf.l.wrap.b32 	%r6207, %r6192, %r6192, 19;
	xor.b32  	%r6208, %r6206, %r6207;
	shf.l.wrap.b32 	%r6209, %r6192, %r6192, 10;
	xor.b32  	%r6210, %r6208, %r6209;
	xor.b32  	%r6211, %r6167, %r6142;
	and.b32  	%r6212, %r6192, %r6211;
	and.b32  	%r6213, %r6167, %r6142;
	xor.b32  	%r6214, %r6212, %r6213;
	add.s32 	%r6215, %r6210, %r6214;
	add.s32 	%r6216, %r6205, %r6117;
	add.s32 	%r6217, %r6215, %r6205;
	shf.l.wrap.b32 	%r6218, %r6216, %r6216, 26;
	shf.l.wrap.b32 	%r6219, %r6216, %r6216, 21;
	xor.b32  	%r6220, %r6218, %r6219;
	shf.l.wrap.b32 	%r6221, %r6216, %r6216, 7;
	xor.b32  	%r6222, %r6220, %r6221;
	and.b32  	%r6223, %r6216, %r6191;
	not.b32 	%r6224, %r6216;
	and.b32  	%r6225, %r6166, %r6224;
	or.b32  	%r6226, %r6223, %r6225;
	add.s32 	%r6227, %r6226, %r6141;
	add.s32 	%r6228, %r6227, %r6222;
	add.s32 	%r6229, %r6228, %r1942;
	add.s32 	%r6230, %r6229, %r4852;
	shf.l.wrap.b32 	%r6231, %r6217, %r6217, 30;
	shf.l.wrap.b32 	%r6232, %r6217, %r6217, 19;
	xor.b32  	%r6233, %r6231, %r6232;
	shf.l.wrap.b32 	%r6234, %r6217, %r6217, 10;
	xor.b32  	%r6235, %r6233, %r6234;
	xor.b32  	%r6236, %r6192, %r6167;
	and.b32  	%r6237, %r6217, %r6236;
	and.b32  	%r6238, %r6192, %r6167;
	xor.b32  	%r6239, %r6237, %r6238;
	add.s32 	%r6240, %r6235, %r6239;
	add.s32 	%r6241, %r6230, %r6142;
	add.s32 	%r6242, %r6240, %r6230;
	shf.l.wrap.b32 	%r6243, %r6241, %r6241, 26;
	shf.l.wrap.b32 	%r6244, %r6241, %r6241, 21;
	xor.b32  	%r6245, %r6243, %r6244;
	shf.l.wrap.b32 	%r6246, %r6241, %r6241, 7;
	xor.b32  	%r6247, %r6245, %r6246;
	and.b32  	%r6248, %r6241, %r6216;
	not.b32 	%r6249, %r6241;
	and.b32  	%r6250, %r6191, %r6249;
	or.b32  	%r6251, %r6248, %r6250;
	add.s32 	%r6252, %r6251, %r6166;
	add.s32 	%r6253, %r6252, %r6247;
	add.s32 	%r6254, %r6253, %r1968;
	add.s32 	%r6255, %r6254, %r4865;
	shf.l.wrap.b32 	%r6256, %r6242, %r6242, 30;
	shf.l.wrap.b32 	%r6257, %r6242, %r6242, 19;
	xor.b32  	%r6258, %r6256, %r6257;
	shf.l.wrap.b32 	%r6259, %r6242, %r6242, 10;
	xor.b32  	%r6260, %r6258, %r6259;
	xor.b32  	%r6261, %r6217, %r6192;
	and.b32  	%r6262, %r6242, %r6261;
	and.b32  	%r6263, %r6217, %r6192;
	xor.b32  	%r6264, %r6262, %r6263;
	add.s32 	%r6265, %r6260, %r6264;
	add.s32 	%r6266, %r6255, %r6167;
	add.s32 	%r6267, %r6265, %r6255;
	shf.l.wrap.b32 	%r6268, %r6266, %r6266, 26;
	shf.l.wrap.b32 	%r6269, %r6266, %r6266, 21;
	xor.b32  	%r6270, %r6268, %r6269;
	shf.l.wrap.b32 	%r6271, %r6266, %r6266, 7;
	xor.b32  	%r6272, %r6270, %r6271;
	and.b32  	%r6273, %r6266, %r6241;
	not.b32 	%r6274, %r6266;
	and.b32  	%r6275, %r6216, %r6274;
	or.b32  	%r6276, %r6273, %r6275;
	add.s32 	%r6277, %r6276, %r6191;
	add.s32 	%r6278, %r6277, %r6272;
	add.s32 	%r6279, %r6278, %r1994;
	add.s32 	%r6280, %r6279, %r4878;
	shf.l.wrap.b32 	%r6281, %r6267, %r6267, 30;
	shf.l.wrap.b32 	%r6282, %r6267, %r6267, 19;
	xor.b32  	%r6283, %r6281, %r6282;
	shf.l.wrap.b32 	%r6284, %r6267, %r6267, 10;
	xor.b32  	%r6285, %r6283, %r6284;
	xor.b32  	%r6286, %r6242, %r6217;
	and.b32  	%r6287, %r6267, %r6286;
	and.b32  	%r6288, %r6242, %r6217;
	xor.b32  	%r6289, %r6287, %r6288;
	add.s32 	%r6290, %r6285, %r6289;
	add.s32 	%r6291, %r6280, %r6192;
	add.s32 	%r6292, %r6290, %r6280;
	shf.l.wrap.b32 	%r6293, %r6291, %r6291, 26;
	shf.l.wrap.b32 	%r6294, %r6291, %r6291, 21;
	xor.b32  	%r6295, %r6293, %r6294;
	shf.l.wrap.b32 	%r6296, %r6291, %r6291, 7;
	xor.b32  	%r6297, %r6295, %r6296;
	and.b32  	%r6298, %r6291, %r6266;
	not.b32 	%r6299, %r6291;
	and.b32  	%r6300, %r6241, %r6299;
	or.b32  	%r6301, %r6298, %r6300;
	add.s32 	%r6302, %r6301, %r6216;
	add.s32 	%r6303, %r6302, %r6297;
	add.s32 	%r6304, %r6303, %r2020;
	add.s32 	%r6305, %r6304, %r4891;
	shf.l.wrap.b32 	%r6306, %r6292, %r6292, 30;
	shf.l.wrap.b32 	%r6307, %r6292, %r6292, 19;
	xor.b32  	%r6308, %r6306, %r6307;
	shf.l.wrap.b32 	%r6309, %r6292, %r6292, 10;
	xor.b32  	%r6310, %r6308, %r6309;
	xor.b32  	%r6311, %r6267, %r6242;
	and.b32  	%r6312, %r6292, %r6311;
	and.b32  	%r6313, %r6267, %r6242;
	xor.b32  	%r6314, %r6312, %r6313;
	add.s32 	%r6315, %r6310, %r6314;
	add.s32 	%r6316, %r6305, %r6217;
	add.s32 	%r6317, %r6315, %r6305;
	shf.l.wrap.b32 	%r6318, %r6316, %r6316, 26;
	shf.l.wrap.b32 	%r6319, %r6316, %r6316, 21;
	xor.b32  	%r6320, %r6318, %r6319;
	shf.l.wrap.b32 	%r6321, %r6316, %r6316, 7;
	xor.b32  	%r6322, %r6320, %r6321;
	and.b32  	%r6323, %r6316, %r6291;
	not.b32 	%r6324, %r6316;
	and.b32  	%r6325, %r6266, %r6324;
	or.b32  	%r6326, %r6323, %r6325;
	add.s32 	%r6327, %r6326, %r6241;
	add.s32 	%r6328, %r6327, %r6322;
	add.s32 	%r6329, %r6328, %r2046;
	add.s32 	%r6330, %r6329, %r4904;
	shf.l.wrap.b32 	%r6331, %r6317, %r6317, 30;
	shf.l.wrap.b32 	%r6332, %r6317, %r6317, 19;
	xor.b32  	%r6333, %r6331, %r6332;
	shf.l.wrap.b32 	%r6334, %r6317, %r6317, 10;
	xor.b32  	%r6335, %r6333, %r6334;
	xor.b32  	%r6336, %r6292, %r6267;
	and.b32  	%r6337, %r6317, %r6336;
	and.b32  	%r6338, %r6292, %r6267;
	xor.b32  	%r6339, %r6337, %r6338;
	add.s32 	%r6340, %r6335, %r6339;
	add.s32 	%r6341, %r6330, %r6242;
	add.s32 	%r6342, %r6340, %r6330;
	shf.l.wrap.b32 	%r6343, %r6341, %r6341, 26;
	shf.l.wrap.b32 	%r6344, %r6341, %r6341, 21;
	xor.b32  	%r6345, %r6343, %r6344;
	shf.l.wrap.b32 	%r6346, %r6341, %r6341, 7;
	xor.b32  	%r6347, %r6345, %r6346;
	and.b32  	%r6348, %r6341, %r6316;
	not.b32 	%r6349, %r6341;
	and.b32  	%r6350, %r6291, %r6349;
	or.b32  	%r6351, %r6348, %r6350;
	add.s32 	%r6352, %r6351, %r6266;
	add.s32 	%r6353, %r6352, %r6347;
	add.s32 	%r6354, %r6353, %r2072;
	add.s32 	%r6355, %r6354, %r4917;
	shf.l.wrap.b32 	%r6356, %r6342, %r6342, 30;
	shf.l.wrap.b32 	%r6357, %r6342, %r6342, 19;
	xor.b32  	%r6358, %r6356, %r6357;
	shf.l.wrap.b32 	%r6359, %r6342, %r6342, 10;
	xor.b32  	%r6360, %r6358, %r6359;
	xor.b32  	%r6361, %r6317, %r6292;
	and.b32  	%r6362, %r6342, %r6361;
	and.b32  	%r6363, %r6317, %r6292;
	xor.b32  	%r6364, %r6362, %r6363;
	add.s32 	%r6365, %r6360, %r6364;
	add.s32 	%r6366, %r6355, %r6267;
	add.s32 	%r6367, %r6365, %r6355;
	shf.l.wrap.b32 	%r6368, %r6366, %r6366, 26;
	shf.l.wrap.b32 	%r6369, %r6366, %r6366, 21;
	xor.b32  	%r6370, %r6368, %r6369;
	shf.l.wrap.b32 	%r6371, %r6366, %r6366, 7;
	xor.b32  	%r6372, %r6370, %r6371;
	and.b32  	%r6373, %r6366, %r6341;
	not.b32 	%r6374, %r6366;
	and.b32  	%r6375, %r6316, %r6374;
	or.b32  	%r6376, %r6373, %r6375;
	add.s32 	%r6377, %r6376, %r6291;
	add.s32 	%r6378, %r6377, %r6372;
	add.s32 	%r6379, %r6378, %r2098;
	add.s32 	%r6380, %r6379, %r4930;
	shf.l.wrap.b32 	%r6381, %r6367, %r6367, 30;
	shf.l.wrap.b32 	%r6382, %r6367, %r6367, 19;
	xor.b32  	%r6383, %r6381, %r6382;
	shf.l.wrap.b32 	%r6384, %r6367, %r6367, 10;
	xor.b32  	%r6385, %r6383, %r6384;
	xor.b32  	%r6386, %r6342, %r6317;
	and.b32  	%r6387, %r6367, %r6386;
	and.b32  	%r6388, %r6342, %r6317;
	xor.b32  	%r6389, %r6387, %r6388;
	add.s32 	%r6390, %r6385, %r6389;
	add.s32 	%r6391, %r6380, %r6292;
	add.s32 	%r6392, %r6390, %r6380;
	shf.l.wrap.b32 	%r6393, %r6391, %r6391, 26;
	shf.l.wrap.b32 	%r6394, %r6391, %r6391, 21;
	xor.b32  	%r6395, %r6393, %r6394;
	shf.l.wrap.b32 	%r6396, %r6391, %r6391, 7;
	xor.b32  	%r6397, %r6395, %r6396;
	and.b32  	%r6398, %r6391, %r6366;
	not.b32 	%r6399, %r6391;
	and.b32  	%r6400, %r6341, %r6399;
	or.b32  	%r6401, %r6398, %r6400;
	add.s32 	%r6402, %r6401, %r6316;
	add.s32 	%r6403, %r6402, %r6397;
	add.s32 	%r6404, %r6403, %r2124;
	add.s32 	%r6405, %r6404, %r4943;
	shf.l.wrap.b32 	%r6406, %r6392, %r6392, 30;
	shf.l.wrap.b32 	%r6407, %r6392, %r6392, 19;
	xor.b32  	%r6408, %r6406, %r6407;
	shf.l.wrap.b32 	%r6409, %r6392, %r6392, 10;
	xor.b32  	%r6410, %r6408, %r6409;
	xor.b32  	%r6411, %r6367, %r6342;
	and.b32  	%r6412, %r6392, %r6411;
	and.b32  	%r6413, %r6367, %r6342;
	xor.b32  	%r6414, %r6412, %r6413;
	add.s32 	%r6415, %r6410, %r6414;
	add.s32 	%r6416, %r6405, %r6317;
	add.s32 	%r6417, %r6415, %r6405;
	shf.l.wrap.b32 	%r6418, %r6416, %r6416, 26;
	shf.l.wrap.b32 	%r6419, %r6416, %r6416, 21;
	xor.b32  	%r6420, %r6418, %r6419;
	shf.l.wrap.b32 	%r6421, %r6416, %r6416, 7;
	xor.b32  	%r6422, %r6420, %r6421;
	and.b32  	%r6423, %r6416, %r6391;
	not.b32 	%r6424, %r6416;
	and.b32  	%r6425, %r6366, %r6424;
	or.b32  	%r6426, %r6423, %r6425;
	add.s32 	%r6427, %r6426, %r6341;
	add.s32 	%r6428, %r6427, %r6422;
	add.s32 	%r6429, %r6428, %r2150;
	add.s32 	%r6430, %r6429, %r4956;
	shf.l.wrap.b32 	%r6431, %r6417, %r6417, 30;
	shf.l.wrap.b32 	%r6432, %r6417, %r6417, 19;
	xor.b32  	%r6433, %r6431, %r6432;
	shf.l.wrap.b32 	%r6434, %r6417, %r6417, 10;
	xor.b32  	%r6435, %r6433, %r6434;
	xor.b32  	%r6436, %r6392, %r6367;
	and.b32  	%r6437, %r6417, %r6436;
	and.b32  	%r6438, %r6392, %r6367;
	xor.b32  	%r6439, %r6437, %r6438;
	add.s32 	%r6440, %r6435, %r6439;
	add.s32 	%r6441, %r6430, %r6342;
	add.s32 	%r6442, %r6440, %r6430;
	shf.l.wrap.b32 	%r6443, %r6441, %r6441, 26;
	shf.l.wrap.b32 	%r6444, %r6441, %r6441, 21;
	xor.b32  	%r6445, %r6443, %r6444;
	shf.l.wrap.b32 	%r6446, %r6441, %r6441, 7;
	xor.b32  	%r6447, %r6445, %r6446;
	and.b32  	%r6448, %r6441, %r6416;
	not.b32 	%r6449, %r6441;
	and.b32  	%r6450, %r6391, %r6449;
	or.b32  	%r6451, %r6448, %r6450;
	add.s32 	%r6452, %r6451, %r6366;
	add.s32 	%r6453, %r6452, %r6447;
	add.s32 	%r6454, %r6453, %r2176;
	add.s32 	%r6455, %r6454, %r4969;
	shf.l.wrap.b32 	%r6456, %r6442, %r6442, 30;
	shf.l.wrap.b32 	%r6457, %r6442, %r6442, 19;
	xor.b32  	%r6458, %r6456, %r6457;
	shf.l.wrap.b32 	%r6459, %r6442, %r6442, 10;
	xor.b32  	%r6460, %r6458, %r6459;
	xor.b32  	%r6461, %r6417, %r6392;
	and.b32  	%r6462, %r6442, %r6461;
	and.b32  	%r6463, %r6417, %r6392;
	xor.b32  	%r6464, %r6462, %r6463;
	add.s32 	%r6465, %r6460, %r6464;
	add.s32 	%r6466, %r6455, %r6367;
	add.s32 	%r6467, %r6465, %r6455;
	shf.l.wrap.b32 	%r6468, %r6466, %r6466, 26;
	shf.l.wrap.b32 	%r6469, %r6466, %r6466, 21;
	xor.b32  	%r6470, %r6468, %r6469;
	shf.l.wrap.b32 	%r6471, %r6466, %r6466, 7;
	xor.b32  	%r6472, %r6470, %r6471;
	and.b32  	%r6473, %r6466, %r6441;
	not.b32 	%r6474, %r6466;
	and.b32  	%r6475, %r6416, %r6474;
	or.b32  	%r6476, %r6473, %r6475;
	add.s32 	%r6477, %r6476, %r6391;
	add.s32 	%r6478, %r6477, %r6472;
	add.s32 	%r6479, %r6478, %r2202;
	add.s32 	%r6480, %r6479, %r4982;
	shf.l.wrap.b32 	%r6481, %r6467, %r6467, 30;
	shf.l.wrap.b32 	%r6482, %r6467, %r6467, 19;
	xor.b32  	%r6483, %r6481, %r6482;
	shf.l.wrap.b32 	%r6484, %r6467, %r6467, 10;
	xor.b32  	%r6485, %r6483, %r6484;
	xor.b32  	%r6486, %r6442, %r6417;
	and.b32  	%r6487, %r6467, %r6486;
	and.b32  	%r6488, %r6442, %r6417;
	xor.b32  	%r6489, %r6487, %r6488;
	add.s32 	%r6490, %r6485, %r6489;
	add.s32 	%r6491, %r6480, %r6392;
	add.s32 	%r6492, %r6490, %r6480;
	shf.l.wrap.b32 	%r6493, %r6491, %r6491, 26;
	shf.l.wrap.b32 	%r6494, %r6491, %r6491, 21;
	xor.b32  	%r6495, %r6493, %r6494;
	shf.l.wrap.b32 	%r6496, %r6491, %r6491, 7;
	xor.b32  	%r6497, %r6495, %r6496;
	and.b32  	%r6498, %r6491, %r6466;
	not.b32 	%r6499, %r6491;
	and.b32  	%r6500, %r6441, %r6499;
	or.b32  	%r6501, %r6498, %r6500;
	add.s32 	%r6502, %r6501, %r6416;
	add.s32 	%r6503, %r6502, %r6497;
	add.s32 	%r6504, %r6503, %r2228;
	add.s32 	%r6505, %r6504, %r4995;
	shf.l.wrap.b32 	%r6506, %r6492, %r6492, 30;
	shf.l.wrap.b32 	%r6507, %r6492, %r6492, 19;
	xor.b32  	%r6508, %r6506, %r6507;
	shf.l.wrap.b32 	%r6509, %r6492, %r6492, 10;
	xor.b32  	%r6510, %r6508, %r6509;
	xor.b32  	%r6511, %r6467, %r6442;
	and.b32  	%r6512, %r6492, %r6511;
	and.b32  	%r6513, %r6467, %r6442;
	xor.b32  	%r6514, %r6512, %r6513;
	add.s32 	%r6515, %r6510, %r6514;
	add.s32 	%r6516, %r6505, %r6417;
	add.s32 	%r6517, %r6515, %r6505;
	shf.l.wrap.b32 	%r6518, %r6516, %r6516, 26;
	shf.l.wrap.b32 	%r6519, %r6516, %r6516, 21;
	xor.b32  	%r6520, %r6518, %r6519;
	shf.l.wrap.b32 	%r6521, %r6516, %r6516, 7;
	xor.b32  	%r6522, %r6520, %r6521;
	and.b32  	%r6523, %r6516, %r6491;
	not.b32 	%r6524, %r6516;
	and.b32  	%r6525, %r6466, %r6524;
	or.b32  	%r6526, %r6523, %r6525;
	add.s32 	%r6527, %r6526, %r6441;
	add.s32 	%r6528, %r6527, %r6522;
	add.s32 	%r6529, %r6528, %r2254;
	add.s32 	%r6530, %r6529, %r5008;
	shf.l.wrap.b32 	%r6531, %r6517, %r6517, 30;
	shf.l.wrap.b32 	%r6532, %r6517, %r6517, 19;
	xor.b32  	%r6533, %r6531, %r6532;
	shf.l.wrap.b32 	%r6534, %r6517, %r6517, 10;
	xor.b32  	%r6535, %r6533, %r6534;
	xor.b32  	%r6536, %r6492, %r6467;
	and.b32  	%r6537, %r6517, %r6536;
	and.b32  	%r6538, %r6492, %r6467;
	xor.b32  	%r6539, %r6537, %r6538;
	add.s32 	%r6540, %r6535, %r6539;
	add.s32 	%r6541, %r6530, %r6442;
	add.s32 	%r6542, %r6540, %r6530;
	shf.l.wrap.b32 	%r6543, %r6541, %r6541, 26;
	shf.l.wrap.b32 	%r6544, %r6541, %r6541, 21;
	xor.b32  	%r6545, %r6543, %r6544;
	shf.l.wrap.b32 	%r6546, %r6541, %r6541, 7;
	xor.b32  	%r6547, %r6545, %r6546;
	and.b32  	%r6548, %r6541, %r6516;
	not.b32 	%r6549, %r6541;
	and.b32  	%r6550, %r6491, %r6549;
	or.b32  	%r6551, %r6548, %r6550;
	add.s32 	%r6552, %r6551, %r6466;
	add.s32 	%r6553, %r6552, %r6547;
	add.s32 	%r6554, %r6553, %r2280;
	add.s32 	%r6555, %r6554, %r5021;
	shf.l.wrap.b32 	%r6556, %r6542, %r6542, 30;
	shf.l.wrap.b32 	%r6557, %r6542, %r6542, 19;
	xor.b32  	%r6558, %r6556, %r6557;
	shf.l.wrap.b32 	%r6559, %r6542, %r6542, 10;
	xor.b32  	%r6560, %r6558, %r6559;
	xor.b32  	%r6561, %r6517, %r6492;
	and.b32  	%r6562, %r6542, %r6561;
	and.b32  	%r6563, %r6517, %r6492;
	xor.b32  	%r6564, %r6562, %r6563;
	add.s32 	%r6565, %r6560, %r6564;
	add.s32 	%r6566, %r6555, %r6467;
	add.s32 	%r6567, %r6565, %r6555;
	shf.l.wrap.b32 	%r6568, %r6566, %r6566, 26;
	shf.l.wrap.b32 	%r6569, %r6566, %r6566, 21;
	xor.b32  	%r6570, %r6568, %r6569;
	shf.l.wrap.b32 	%r6571, %r6566, %r6566, 7;
	xor.b32  	%r6572, %r6570, %r6571;
	and.b32  	%r6573, %r6566, %r6541;
	not.b32 	%r6574, %r6566;
	and.b32  	%r6575, %r6516, %r6574;
	or.b32  	%r6576, %r6573, %r6575;
	add.s32 	%r6577, %r6576, %r6491;
	add.s32 	%r6578, %r6577, %r6572;
	add.s32 	%r6579, %r6578, %r2306;
	add.s32 	%r6580, %r6579, %r5034;
	shf.l.wrap.b32 	%r6581, %r6567, %r6567, 30;
	shf.l.wrap.b32 	%r6582, %r6567, %r6567, 19;
	xor.b32  	%r6583, %r6581, %r6582;
	shf.l.wrap.b32 	%r6584, %r6567, %r6567, 10;
	xor.b32  	%r6585, %r6583, %r6584;
	xor.b32  	%r6586, %r6542, %r6517;
	and.b32  	%r6587, %r6567, %r6586;
	and.b32  	%r6588, %r6542, %r6517;
	xor.b32  	%r6589, %r6587, %r6588;
	add.s32 	%r6590, %r6585, %r6589;
	add.s32 	%r6591, %r6580, %r6492;
	add.s32 	%r6592, %r6590, %r6580;
	shf.l.wrap.b32 	%r6593, %r6591, %r6591, 26;
	shf.l.wrap.b32 	%r6594, %r6591, %r6591, 21;
	xor.b32  	%r6595, %r6593, %r6594;
	shf.l.wrap.b32 	%r6596, %r6591, %r6591, 7;
	xor.b32  	%r6597, %r6595, %r6596;
	and.b32  	%r6598, %r6591, %r6566;
	not.b32 	%r6599, %r6591;
	and.b32  	%r6600, %r6541, %r6599;
	or.b32  	%r6601, %r6598, %r6600;
	add.s32 	%r6602, %r6601, %r6516;
	add.s32 	%r6603, %r6602, %r6597;
	add.s32 	%r6604, %r6603, %r2332;
	add.s32 	%r6605, %r6604, %r5047;
	shf.l.wrap.b32 	%r6606, %r6592, %r6592, 30;
	shf.l.wrap.b32 	%r6607, %r6592, %r6592, 19;
	xor.b32  	%r6608, %r6606, %r6607;
	shf.l.wrap.b32 	%r6609, %r6592, %r6592, 10;
	xor.b32  	%r6610, %r6608, %r6609;
	xor.b32  	%r6611, %r6567, %r6542;
	and.b32  	%r6612, %r6592, %r6611;
	and.b32  	%r6613, %r6567, %r6542;
	xor.b32  	%r6614, %r6612, %r6613;
	add.s32 	%r6615, %r6610, %r6614;
	add.s32 	%r6616, %r6605, %r6517;
	add.s32 	%r6617, %r6615, %r6605;
	add.s32 	%r2, %r19, %r6617;
	add.s32 	%r6618, %r20, %r6592;
	prmt.b32 	%r3, %r6618, %r29, %r28;
	add.s32 	%r6619, %r21, %r6567;
	prmt.b32 	%r4, %r6619, %r29, %r28;
	add.s32 	%r6620, %r22, %r6542;
	prmt.b32 	%r5, %r6620, %r29, %r28;
	add.s32 	%r6621, %r23, %r6616;
	prmt.b32 	%r6, %r6621, %r29, %r28;
	add.s32 	%r6622, %r24, %r6591;
	prmt.b32 	%r7, %r6622, %r29, %r28;
	add.s32 	%r6623, %r25, %r6566;
	prmt.b32 	%r8, %r6623, %r29, %r28;
	add.s32 	%r6624, %r26, %r6541;
	prmt.b32 	%r9, %r6624, %r29, %r28;
	cvta.to.global.u64 	%rd1, %rd11;
	ld.global.nc.u32 	%r10, [%rd1+28];
	setp.lt.u32 	%p2, %r9, %r10;
	@%p2 bra 	$L__BB0_16;
	setp.gt.u32 	%p3, %r9, %r10;
	@%p3 bra 	$L__BB0_18;
	ld.global.nc.u32 	%r11, [%rd1+24];
	setp.lt.u32 	%p4, %r8, %r11;
	@%p4 bra 	$L__BB0_16;
	setp.gt.u32 	%p5, %r8, %r11;
	@%p5 bra 	$L__BB0_18;
	ld.global.nc.u32 	%r12, [%rd1+20];
	setp.lt.u32 	%p6, %r7, %r12;
	@%p6 bra 	$L__BB0_16;
	setp.gt.u32 	%p7, %r7, %r12;
	@%p7 bra 	$L__BB0_18;
	ld.global.nc.u32 	%r13, [%rd1+16];
	setp.lt.u32 	%p8, %r6, %r13;
	@%p8 bra 	$L__BB0_16;
	setp.gt.u32 	%p9, %r6, %r13;
	@%p9 bra 	$L__BB0_18;
	ld.global.nc.u32 	%r14, [%rd1+12];
	setp.lt.u32 	%p10, %r5, %r14;
	@%p10 bra 	$L__BB0_16;
	setp.gt.u32 	%p11, %r5, %r14;
	@%p11 bra 	$L__BB0_18;
	ld.global.nc.u32 	%r15, [%rd1+8];
	setp.lt.u32 	%p12, %r4, %r15;
	@%p12 bra 	$L__BB0_16;
	setp.gt.u32 	%p13, %r4, %r15;
	@%p13 bra 	$L__BB0_18;
	ld.global.nc.u32 	%r16, [%rd1+4];
	setp.lt.u32 	%p14, %r3, %r16;
	@%p14 bra 	$L__BB0_16;
	setp.gt.u32 	%p15, %r3, %r16;
	@%p15 bra 	$L__BB0_18;
	ld.global.nc.u32 	%r6625, [%rd1];
	mov.b32 	%r6626, 291;
	mov.b32 	%r6627, 0;
	prmt.b32 	%r6628, %r2, %r6627, %r6626;
	setp.gt.u32 	%p16, %r6628, %r6625;
	@%p16 bra 	$L__BB0_18;
$L__BB0_16:
	ld.param.u64 	%rd13, [_ZN6tetsuo11mine_kernelEPKjS1_jPjS2__param_4];
	cvta.to.global.u64 	%rd8, %rd13;
	atom.relaxed.global.cas.b32 	%r6629, [%rd8], 0, 1;
	setp.ne.s32 	%p17, %r6629, 0;
	@%p17 bra 	$L__BB0_18;
	ld.param.u64 	%rd12, [_ZN6tetsuo11mine_kernelEPKjS1_jPjS2__param_3];
	cvta.to.global.u64 	%rd9, %rd12;
	st.global.u32 	[%rd9], %r1;
$L__BB0_18:
	ret;

}


// ===== COMPILED SASS (sm_100) =====

	.target	sm_100

	.elftype	@"ET_EXEC"


//--------------------- .note.nv.tkinfo           --------------------------
	.section	.note.nv.tkinfo,"",@"SHT_NOTE"
	.sectionflags	@"SHF_NOTE_NV_TKINFO"
	.tkinfo
        /*0018*/ 	.word	0x00000002
        /*0030*/ 	.string	""
        /*0030*/ 	.string	"ptxas"
        /*0030*/ 	.string	"Cuda compilation tools, release 13.0, V13.0.88"
        /*0030*/ 	.string	"Build cuda_13.0.r13.0/compiler.36424714_0"
        /*0030*/ 	.string	"-arch sm_100 -m 64 "



//--------------------- .note.nv.cuinfo           --------------------------
	.section	.note.nv.cuinfo,"",@"SHT_NOTE"
	.sectionflags	@"SHF_NOTE_NV_CUINFO"
        /*0018*/ 	.short	0x0002
        /*001a*/ 	.short	0x0064
        /*001c*/ 	.short	0x0082
	.zero		2


//--------------------- .nv.info                  --------------------------
	.section	.nv.info,"",@"SHT_CUDA_INFO"
	.align	4


	//----- nvinfo : EIATTR_REGCOUNT
	.align		4
        /*0000*/ 	.byte	0x04, 0x2f
        /*0002*/ 	.short	(.L_3 - .L_2)
	.align		4
.L_2:
        /*0004*/ 	.word	index@(_ZN6tetsuo11mine_kernelEPKjS1_jPjS2_)
        /*0008*/ 	.word	0x00000060


	//----- nvinfo : EIATTR_FRAME_SIZE
	.align		4
.L_3:
        /*000c*/ 	.byte	0x04, 0x11
        /*000e*/ 	.short	(.L_5 - .L_4)
	.align		4
.L_4:
        /*0010*/ 	.word	index@(_ZN6tetsuo11mine_kernelEPKjS1_jPjS2_)
        /*0014*/ 	.word	0x00000000


	//----- nvinfo : EIATTR_MIN_STACK_SIZE
	.align		4
.L_5:
        /*0018*/ 	.byte	0x04, 0x12
        /*001a*/ 	.short	(.L_7 - .L_6)
	.align		4
.L_6:
        /*001c*/ 	.word	index@(_ZN6tetsuo11mine_kernelEPKjS1_jPjS2_)
        /*0020*/ 	.word	0x00000000
.L_7:


//--------------------- .nv.compat                --------------------------
	.section	.nv.compat,"",@"SHT_CUDA_COMPAT_INFO"
	.align	4
        /*0000*/ 	.byte	0x02, 0x09, 0x00, 0x00, 0x02, 0x02, 0x01, 0x00, 0x02, 0x05, 0x05, 0x00, 0x03, 0x07, 0x01, 0x01
        /*0010*/ 	.byte	0x02, 0x03, 0x00, 0x00, 0x02, 0x06, 0x01, 0x00, 0x04, 0x0b, 0x08, 0x00, 0x09, 0x00, 0x00, 0x00
        /*0020*/ 	.byte	0x00, 0x00, 0x00, 0x00


//--------------------- .nv.info._ZN6tetsuo11mine_kernelEPKjS1_jPjS2_ --------------------------
	.section	.nv.info._ZN6tetsuo11mine_kernelEPKjS1_jPjS2_,"",@"SHT_CUDA_INFO"
	.sectionflags	@""
	.align	4


	//----- nvinfo : EIATTR_CUDA_API_VERSION
	.align		4
        /*0000*/ 	.byte	0x04, 0x37
        /*0002*/ 	.short	(.L_9 - .L_8)
.L_8:
        /*0004*/ 	.word	0x00000082


	//----- nvinfo : EIATTR_KPARAM_INFO
	.align		4
.L_9:
        /*0008*/ 	.byte	0x04, 0x17
        /*000a*/ 	.short	(.L_11 - .L_10)
.L_10:
        /*000c*/ 	.word	0x00000000
        /*0010*/ 	.short	0x0004
        /*0012*/ 	.short	0x0020
        /*0014*/ 	.byte	0x00, 0xf5, 0x21, 0x00


	//----- nvinfo : EIATTR_KPARAM_INFO
	.align		4
.L_11:
        /*0018*/ 	.byte	0x04, 0x17
        /*001a*/ 	.short	(.L_13 - .L_12)
.L_12:
        /*001c*/ 	.word	0x00000000
        /*0020*/ 	.short	0x0003
        /*0022*/ 	.short	0x0018
        /*0024*/ 	.byte	0x00, 0xf5, 0x21, 0x00


	//----- nvinfo : EIATTR_KPARAM_INFO
	.align		4
.L_13:
        /*0028*/ 	.byte	0x04, 0x17
        /*002a*/ 	.short	(.L_15 - .L_14)
.L_14:
        /*002c*/ 	.word	0x00000000
        /*0030*/ 	.short	0x0002
        /*0032*/ 	.short	0x0010
        /*0034*/ 	.byte	0x00, 0xf0, 0x11, 0x00


	//----- nvinfo : EIATTR_KPARAM_INFO
	.align		4
.L_15:
        /*0038*/ 	.byte	0x04, 0x17
        /*003a*/ 	.short	(.L_17 - .L_16)
.L_16:
        /*003c*/ 	.word	0x00000000
        /*0040*/ 	.short	0x0001
        /*0042*/ 	.short	0x0008
        /*0044*/ 	.byte	0x00, 0xf5, 0x21, 0x00


	//----- nvinfo : EIATTR_KPARAM_INFO
	.align		4
.L_17:
        /*0048*/ 	.byte	0x04, 0x17
        /*004a*/ 	.short	(.L_19 - .L_18)
.L_18:
        /*004c*/ 	.word	0x00000000
        /*0050*/ 	.short	0x0000
        /*0052*/ 	.short	0x0000
        /*0054*/ 	.byte	0x00, 0xf5, 0x21, 0x00


	//----- nvinfo : EIATTR_SPARSE_MMA_MASK
	.align		4
.L_19:
        /*0058*/ 	.byte	0x03, 0x50
        /*005a*/ 	.short	0x0000


	//----- nvinfo : EIATTR_MAXREG_COUNT
	.align		4
        /*005c*/ 	.byte	0x03, 0x1b
        /*005e*/ 	.short	0x00ff


	//----- nvinfo : EIATTR_MERCURY_ISA_VERSION
	.align		4
        /*0060*/ 	.byte	0x03, 0x5f
        /*0062*/ 	.short	0x0101


	//----- nvinfo : EIATTR_VRC_CTA_INIT_COUNT
	.align		4
        /*0064*/ 	.byte	0x02, 0x4a
	.zero		1
	.zero		1


	//----- nvinfo : EIATTR_EXIT_INSTR_OFFSETS
	.align		4
        /*0068*/ 	.byte	0x04, 0x1c
        /*006a*/ 	.short	(.L_21 - .L_20)


	//   ....[0]....
.L_20:
        /*006c*/ 	.word	0x00000050


	//   ....[1]....
        /*0070*/ 	.word	0x00010350


	//   ....[2]....
        /*0074*/ 	.word	0x000103a0


	//   ....[3]....
        /*0078*/ 	.word	0x000103f0


	//   ....[4]....
        /*007c*/ 	.word	0x00010440


	//   ....[5]....
        /*0080*/ 	.word	0x00010490


	//   ....[6]....
        /*0084*/ 	.word	0x000104e0


	//   ....[7]....
        /*0088*/ 	.word	0x00010530


	//   ....[8]....
        /*008c*/ 	.word	0x00010570


	//   ....[9]....
        /*0090*/ 	.word	0x00010600


	//   ....[10]....
        /*0094*/ 	.word	0x00010630


	//----- nvinfo : EIATTR_CRS_STACK_SIZE
	.align		4
.L_21:
        /*0098*/ 	.byte	0x04, 0x1e
        /*009a*/ 	.short	(.L_23 - .L_22)
.L_22:
        /*009c*/ 	.word	0x00000000


	//----- nvinfo : EIATTR_CBANK_PARAM_SIZE
	.align		4
.L_23:
        /*00a0*/ 	.byte	0x03, 0x19
        /*00a2*/ 	.short	0x0028


	//----- nvinfo : EIATTR_PARAM_CBANK
	.align		4
        /*00a4*/ 	.byte	0x04, 0x0a
        /*00a6*/ 	.short	(.L_25 - .L_24)
	.align		4
.L_24:
        /*00a8*/ 	.word	index@(.nv.constant0._ZN6tetsuo11mine_kernelEPKjS1_jPjS2_)
        /*00ac*/ 	.short	0x0380
        /*00ae*/ 	.short	0x0028


	//----- nvinfo : EIATTR_SW_WAR
	.align		4
.L_25:
        /*00b0*/ 	.byte	0x04, 0x36
        /*00b2*/ 	.short	(.L_27 - .L_26)
.L_26:
        /*00b4*/ 	.word	0x00000008
.L_27:


//--------------------- .nv.callgraph             --------------------------
	.section	.nv.callgraph,"",@"SHT_CUDA_CALLGRAPH"
	.align	4
	.sectionentsize	8
	.align		4
        /*0000*/ 	.word	0x00000000
	.align		4
        /*0004*/ 	.word	0xffffffff
	.align		4
        /*0008*/ 	.word	0x00000000
	.align		4
        /*000c*/ 	.word	0xfffffffe
	.align		4
        /*0010*/ 	.word	0x00000000
	.align		4
        /*0014*/ 	.word	0xfffffffd
	.align		4
        /*0018*/ 	.word	0x00000000
	.align		4
        /*001c*/ 	.word	0xfffffffc


//--------------------- .nv.constant3             --------------------------
	.section	.nv.constant3,"a",@progbits
	.align	4
.nv.constant3:
	.type		_ZN6tetsuo1KE,@object
	.size		_ZN6tetsuo1KE,(_ZN6tetsuo6H_INITE - _ZN6tetsuo1KE)
_ZN6tetsuo1KE:
        /*0000*/ 	.byte	0x98, 0x2f, 0x8a, 0x42, 0x91, 0x44, 0x37, 0x71, 0xcf, 0xfb, 0xc0, 0xb5, 0xa5, 0xdb, 0xb5, 0xe9
        /* <DEDUP_REMOVED lines=15> */
	.type		_ZN6tetsuo6H_INITE,@object
	.size		_ZN6tetsuo6H_INITE,(.L_1 - _ZN6tetsuo6H_INITE)
_ZN6tetsuo6H_INITE:
        /*0100*/ 	.byte	0x67, 0xe6, 0x09, 0x6a, 0x85, 0xae, 0x67, 0xbb, 0x72, 0xf3, 0x6e, 0x3c, 0x3a, 0xf5, 0x4f, 0xa5
        /*0110*/ 	.byte	0x7f, 0x52, 0x0e, 0x51, 0x8c, 0x68, 0x05, 0x9b, 0xab, 0xd9, 0x83, 0x1f, 0x19, 0xcd, 0xe0, 0x5b
.L_1:


//--------------------- .text._ZN6tetsuo11mine_kernelEPKjS1_jPjS2_ --------------------------
	.section	.text._ZN6tetsuo11mine_kernelEPKjS1_jPjS2_,"ax",@progbits
	.align	128
        .global         _ZN6tetsuo11mine_kernelEPKjS1_jPjS2_
        .type           _ZN6tetsuo11mine_kernelEPKjS1_jPjS2_,@function
        .size           _ZN6tetsuo11mine_kernelEPKjS1_jPjS2_,(.L_x_3 - _ZN6tetsuo11mine_kernelEPKjS1_jPjS2_)
        .other          _ZN6tetsuo11mine_kernelEPKjS1_jPjS2_,@"STO_CUDA_ENTRY STV_DEFAULT"
_ZN6tetsuo11mine_kernelEPKjS1_jPjS2_:
.text._ZN6tetsuo11mine_kernelEPKjS1_jPjS2_:
[----:B------:R-:W-:Y:S08]  /*0000*/  LDC R1, c[0x0][0x37c] ;  /* 0x0000df00ff017b82 */ /* 0x000ff00000000800 */
[----:B------:R-:W0:Y:S01]  /*0010*/  LDC.64 R2, c[0x0][0x3a0] ;  /* 0x0000e800ff027b82 */ /* 0x000e220000000a00 */
[----:B------:R-:W0:Y:S02]  /*0020*/  LDCU.64 UR32, c[0x0][0x358] ;  /* 0x00006b00ff2077ac */ /* 0x000e240008000a00 */
[----:B0-----:R-:W2:Y:S02]  /*0030*/  LDG.E R2, desc[UR32][R2.64] ;  /* 0x0000002002027981 */ /* 0x001ea4000c1e1900 */
[----:B--2---:R-:W-:-:S13]  /*0040*/  ISETP.NE.AND P0, PT, R2, RZ, PT ;  /* 0x000000ff0200720c */ /* 0x004fda0003f05270 */
[----:B------:R-:W-:Y:S05]  /*0050*/  @P0 EXIT ;  /* 0x000000000000094d */ /* 0x000fea0003800000 */
[----:B------:R-:W0:Y:S01]  /*0060*/  LDC.64 R2, c[0x0][0x380] ;  /* 0x0000e000ff027b82 */ /* 0x000e220000000a00 */
[----:B------:R-:W1:Y:S01]  /*0070*/  LDCU.128 UR20, c[0x3][0x110] ;  /* 0x00c02200ff1477ac */ /* 0x000e620008000c00 */
[----:B------:R-:W2:Y:S06]  /*0080*/  LDCU.128 UR24, c[0x3][URZ] ;  /* 0x00c00000ff1877ac */ /* 0x000eac0008000c00 */
[----:B------:R-:W3:Y:S01]  /*0090*/  LDC.64 R56, c[0x3][0x20] ;  /* 0x00c00800ff387b82 */ /* 0x000ee20000000a00 */
[----:B------:R-:W4:Y:S01]  /*00a0*/  LDCU.128 UR16, c[0x3][0x100] ;  /* 0x00c02000ff1077ac */ /* 0x000f220008000c00 */
[----:B------:R-:W5:Y:S06]  /*00b0*/  LDCU.128 UR28, c[0x3][0x10] ;  /* 0x00c00200ff1c77ac */ /* 0x000f6c0008000c00 */
[----:B------:R-:W3:Y:S01]  /*00c0*/  LDC.64 R34, c[0x3][0x30] ;  /* 0x00c00c00ff227b82 */ /* 0x000ee20000000a00 */
[----:B0-----:R-:W5:Y:S07]  /*00d0*/  LDG.E.CONSTANT R13, desc[UR32][R2.64] ;  /* 0x00000020020d7981 */ /* 0x001f6e000c1e9900 */
[----:B------:R-:W0:Y:S01]  /*00e0*/  LDC.64 R50, c[0x3][0x38] ;  /* 0x00c00e00ff327b82 */ /* 0x000e220000000a00 */
[----:B------:R-:W3:Y:S04]  /*00f0*/  LDG.E.CONSTANT R8, desc[UR32][R2.64+0x4] ;  /* 0x0000042002087981 */ /* 0x000ee8000c1e9900 */
[----:B------:R-:W3:Y:S03]  /*0100*/  LDG.E.CONSTANT R10, desc[UR32][R2.64+0x8] ;  /* 0x00000820020a7981 */ /* 0x000ee6000c1e9900 */
        /* <DEDUP_REMOVED lines=11> */
[----:B------:R-:W3:Y:S01]  /*01c0*/  LDG.E.CONSTANT R9, desc[UR32][R2.64+0x28] ;  /* 0x0000282002097981 */ /* 0x000ee2000c1e9900 */
[----:B-1----:R-:W-:-:S02]  /*01d0*/  USHF.L.W.U32.HI UR4, UR20, 0x1a, UR20 ;  /* 0x0000001a14047899 */ /* 0x002fc40008010e14 */
[----:B------:R-:W-:Y:S01]  /*01e0*/  USHF.L.W.U32.HI UR6, UR20, 0x15, UR20 ;  /* 0x0000001514067899 */ /* 0x000fe20008010e14 */
[----:B------:R-:W3:Y:S01]  /*01f0*/  LDG.E.CONSTANT R16, desc[UR32][R2.64+0x2c] ;  /* 0x00002c2002107981 */ /* 0x000ee2000c1e9900 */
[----:B------:R-:W-:Y:S02]  /*0200*/  USHF.L.W.U32.HI UR7, UR20, 0x7, UR20 ;  /* 0x0000000714077899 */ /* 0x000fe40008010e14 */
[----:B------:R-:W-:Y:S01]  /*0210*/  ULOP3.LUT UR8, UR20, UR22, UR21, 0xac, !UPT ;  /* 0x0000001614087292 */ /* 0x000fe2000f8eac15 */
[----:B------:R-:W3:Y:S01]  /*0220*/  LDG.E.CONSTANT R17, desc[UR32][R2.64+0x30] ;  /* 0x0000302002117981 */ /* 0x000ee2000c1e9900 */
[----:B------:R-:W-:-:S03]  /*0230*/  ULOP3.LUT UR4, UR7, UR4, UR6, 0x96, !UPT ;  /* 0x0000000407047292 */ /* 0x000fc6000f8e9606 */
[----:B------:R-:W3:Y:S01]  /*0240*/  LDG.E.CONSTANT R22, desc[UR32][R2.64+0x34] ;  /* 0x0000342002167981 */ /* 0x000ee2000c1e9900 */
[----:B------:R-:W-:-:S03]  /*0250*/  UIADD3 UR4, UPT, UPT, UR4, UR23, UR8 ;  /* 0x0000001704047290 */ /* 0x000fc6000fffe008 */
[----:B------:R-:W3:Y:S01]  /*0260*/  LDG.E.CONSTANT R25, desc[UR32][R2.64+0x38] ;  /* 0x0000382002197981 */ /* 0x000ee2000c1e9900 */
[----:B--2---:R-:W-:Y:S02]  /*0270*/  UIADD3 UR4, UPT, UPT, UR4, UR24, URZ ;  /* 0x0000001804047290 */ /* 0x004fe4000fffe0ff */
[----:B----4-:R-:W-:Y:S01]  /*0280*/  USHF.L.W.U32.HI UR34, UR16, 0x13, UR16 ;  /* 0x0000001310227899 */ /* 0x010fe20008010e10 */
[----:B------:R-:W2:Y:S01]  /*0290*/  LDG.E.CONSTANT R18, desc[UR32][R2.64+0x3c] ;  /* 0x00003c2002127981 */ /* 0x000ea2000c1e9900 */
[----:B------:R-:W-:Y:S02]  /*02a0*/  USHF.L.W.U32.HI UR35, UR16, 0xa, UR16 ;  /* 0x0000000a10237899 */ /* 0x000fe40008010e10 */
[----:B------:R-:W-:Y:S01]  /*02b0*/  ULOP3.LUT UR36, UR17, UR18, UR16, 0xe8, !UPT ;  /* 0x0000001211247292 */ /* 0x000fe2000f8ee810 */
[----:B-----5:R-:W-:Y:S02]  /*02c0*/  R2UR UR5, R13 ;  /* 0x000000000d0572ca */ /* 0x020fe400000e0000 */
[----:B---3--:R-:W-:-:S11]  /*02d0*/  R2UR UR6, R8 ;  /* 0x00000000080672ca */ /* 0x008fd600000e0000 */
[----:B------:R-:W-:-:S04]  /*02e0*/  UPRMT UR5, UR5, 0x123, URZ ;  /* 0x0000012305057896 */ /* 0x000fc800080000ff */
[----:B------:R-:W-:-:S04]  /*02f0*/  UIADD3 UR13, UPT, UPT, UR5, UR4, URZ ;  /* 0x00000004050d7290 */ /* 0x000fc8000fffe0ff */
[----:B------:R-:W-:-:S04]  /*0300*/  UIADD3 UR37, UPT, UPT, UR13, UR19, URZ ;  /* 0x000000130d257290 */ /* 0x000fc8000fffe0ff */
[----:B------:R-:W-:Y:S02]  /*0310*/  USHF.L.W.U32.HI UR7, UR37, 0x1a, UR37 ;  /* 0x0000001a25077899 */ /* 0x000fe40008010e25 */
[----:B------:R-:W-:Y:S02]  /*0320*/  USHF.L.W.U32.HI UR8, UR37, 0x15, UR37 ;  /* 0x0000001525087899 */ /* 0x000fe40008010e25 */
[----:B------:R-:W-:Y:S02]  /*0330*/  USHF.L.W.U32.HI UR9, UR37, 0x7, UR37 ;  /* 0x0000000725097899 */ /* 0x000fe40008010e25 */
[----:B------:R-:W-:Y:S02]  /*0340*/  ULOP3.LUT UR10, UR37, UR21, UR20, 0xac, !UPT ;  /* 0x00000015250a7292 */ /* 0x000fe4000f8eac14 */
[----:B------:R-:W-:Y:S02]  /*0350*/  ULOP3.LUT UR7, UR9, UR7, UR8, 0x96, !UPT ;  /* 0x0000000709077292 */ /* 0x000fe4000f8e9608 */
[----:B------:R-:W-:-:S02]  /*0360*/  UPRMT UR6, UR6, 0x123, URZ ;  /* 0x0000012306067896 */ /* 0x000fc400080000ff */
[----:B------:R-:W-:-:S04]  /*0370*/  UIADD3 UR7, UPT, UPT, UR7, UR22, UR10 ;  /* 0x0000001607077290 */ /* 0x000fc8000fffe00a */
[----:B------:R-:W-:-:S03]  /*0380*/  UIADD3 UR38, UPT, UPT, UR6, UR25, UR7 ;  /* 0x0000001906267290 */ /* 0x000fc6000fffe007 */
[----:B------:R-:W-:Y:S01]  /*0390*/  R2UR UR7, R10 ;  /* 0x000000000a0772ca */ /* 0x000fe200000e0000 */
        /* <DEDUP_REMOVED lines=20> */
[----:B------:R-:W-:Y:S02]  /*04e0*/  UIADD3 UR12, UPT, UPT, UR11, UR16, URZ ;  /* 0x000000100b0c7290 */ /* 0x000fe4000fffe0ff */
[----:B------:R-:W-:Y:S02]  /*04f0*/  USHF.L.W.U32.HI UR15, UR16, 0x1e, UR16 ;  /* 0x0000001e100f7899 */ /* 0x000fe40008010e10 */
[----:B------:R-:W-:Y:S02]  /*0500*/  USHF.L.W.U32.HI UR40, UR12, 0x1a, UR12 ;  /* 0x0000001a0c287899 */ /* 0x000fe40008010e0c */
[----:B------:R-:W-:Y:S02]  /*0510*/  USHF.L.W.U32.HI UR41, UR12, 0x15, UR12 ;  /* 0x000000150c297899 */ /* 0x000fe40008010e0c */
[----:B------:R-:W-:Y:S02]  /*0520*/  USHF.L.W.U32.HI UR42, UR12, 0x7, UR12 ;  /* 0x000000070c2a7899 */ /* 0x000fe40008010e0c */
[----:B------:R-:W-:-:S02]  /*0530*/  ULOP3.LUT UR15, UR35, UR15, UR34, 0x96, !UPT ;  /* 0x0000000f230f7292 */ /* 0x000fc4000f8e9622 */
[----:B------:R-:W-:Y:S02]  /*0540*/  ULOP3.LUT UR34, UR39, UR12, UR14, 0xb8, !UPT ;  /* 0x0000000c27227292 */ /* 0x000fe4000f8eb80e */
[----:B------:R-:W-:Y:S02]  /*0550*/  ULOP3.LUT UR40, UR42, UR40, UR41, 0x96, !UPT ;  /* 0x000000282a287292 */ /* 0x000fe4000f8e9629 */
[----:B------:R-:W-:Y:S02]  /*0560*/  UIADD3 UR15, UPT, UPT, UR15, UR36, URZ ;  /* 0x000000240f0f7290 */ /* 0x000fe4000fffe0ff */
[----:B------:R-:W-:Y:S02]  /*0570*/  UPRMT UR9, UR9, 0x123, URZ ;  /* 0x0000012309097896 */ /* 0x000fe400080000ff */
[----:B------:R-:W-:Y:S02]  /*0580*/  UIADD3 UR34, UPT, UPT, UR40, UR34, UR37 ;  /* 0x0000002228227290 */ /* 0x000fe4000fffe025 */
[----:B------:R-:W-:-:S02]  /*0590*/  UIADD3 UR15, UPT, UPT, UR13, UR15, URZ ;  /* 0x0000000f0d0f7290 */ /* 0x000fc4000fffe0ff */
[----:B------:R-:W-:Y:S01]  /*05a0*/  UIADD3 UR13, UPT, UPT, UR9, UR28, UR34 ;  /* 0x0000001c090d7290 */ /* 0x000fe2000fffe022 */
[----:B------:R-:W-:-:S03]  /*05b0*/  PRMT R0, R0, 0x123, RZ ;  /* 0x0000012300007816 */ /* 0x000fc600000000ff */
[----:B------:R-:W-:Y:S01]  /*05c0*/  UIADD3 UR44, UPT, UPT, UR15, UR13, URZ ;  /* 0x0000000d0f2c7290 */ /* 0x000fe2000fffe0ff */
[----:B------:R-:W-:-:S03]  /*05d0*/  R2UR UR43, R0 ;  /* 0x00000000002b72ca */ /* 0x000fc600000e0000 */
[----:B------:R-:W-:Y:S02]  /*05e0*/  USHF.L.W.U32.HI UR37, UR44, 0x1a, UR44 ;  /* 0x0000001a2c257899 */ /* 0x000fe40008010e2c */
[----:B------:R-:W-:Y:S02]  /*05f0*/  USHF.L.W.U32.HI UR40, UR44, 0x15, UR44 ;  /* 0x000000152c287899 */ /* 0x000fe40008010e2c */
[----:B------:R-:W-:Y:S02]  /*0600*/  USHF.L.W.U32.HI UR41, UR44, 0x7, UR44 ;  /* 0x000000072c297899 */ /* 0x000fe40008010e2c */
[----:B------:R-:W-:Y:S02]  /*0610*/  USHF.L.W.U32.HI UR34, UR15, 0x1e, UR15 ;  /* 0x0000001e0f227899 */ /* 0x000fe40008010e0f */
[----:B------:R-:W-:Y:S02]  /*0620*/  USHF.L.W.U32.HI UR35, UR15, 0x13, UR15 ;  /* 0x000000130f237899 */ /* 0x000fe40008010e0f */
[----:B------:R-:W-:-:S02]  /*0630*/  USHF.L.W.U32.HI UR36, UR15, 0xa, UR15 ;  /* 0x0000000a0f247899 */ /* 0x000fc40008010e0f */
[----:B------:R-:W-:Y:S02]  /*0640*/  ULOP3.LUT UR42, UR14, UR44, UR12, 0xb8, !UPT ;  /* 0x0000002c0e2a7292 */ /* 0x000fe4000f8eb80c */
[----:B------:R-:W-:Y:S02]  /*0650*/  ULOP3.LUT UR40, UR41, UR37, UR40, 0x96, !UPT ;  /* 0x0000002529287292 */ /* 0x000fe4000f8e9628 */
[----:B------:R-:W-:Y:S02]  /*0660*/  ULOP3.LUT UR37, UR16, UR17, UR15, 0xe8, !UPT ;  /* 0x0000001110257292 */ /* 0x000fe4000f8ee80f */
[----:B------:R-:W-:Y:S02]  /*0670*/  ULOP3.LUT UR34, UR36, UR34, UR35, 0x96, !UPT ;  /* 0x0000002224227292 */ /* 0x000fe4000f8e9623 */
[----:B------:R-:W-:Y:S02]  /*0680*/  UIADD3 UR40, UPT, UPT, UR40, UR42, UR39 ;  /* 0x0000002a28287290 */ /* 0x000fe4000fffe027 */
[----:B------:R-:W-:-:S02]  /*0690*/  UIADD3 UR34, UPT, UPT, UR38, UR34, UR37 ;  /* 0x0000002226227290 */ /* 0x000fc4000fffe025 */
[----:B------:R-:W-:-:S04]  /*06a0*/  UIADD3 UR40, UPT, UPT, UR43, UR29, UR40 ;  /* 0x0000001d2b287290 */ /* 0x000fc8000fffe028 */
[----:B------:R-:W-:-:S04]  /*06b0*/  UIADD3 UR39, UPT, UPT, UR34, UR40, URZ ;  /* 0x0000002822277290 */ /* 0x000fc8000fffe0ff */
[----:B------:R-:W-:Y:S02]  /*06c0*/  USHF.L.W.U32.HI UR35, UR39, 0x1a, UR39 ;  /* 0x0000001a27237899 */ /* 0x000fe40008010e27 */
[----:B------:R-:W-:Y:S02]  /*06d0*/  USHF.L.W.U32.HI UR36, UR39, 0x15, UR39 ;  /* 0x0000001527247899 */ /* 0x000fe40008010e27 */
[----:B------:R-:W-:Y:S02]  /*06e0*/  USHF.L.W.U32.HI UR37, UR39, 0x7, UR39 ;  /* 0x0000000727257899 */ /* 0x000fe40008010e27 */
[----:B------:R-:W-:Y:S02]  /*06f0*/  ULOP3.LUT UR38, UR12, UR39, UR44, 0xb8, !UPT ;  /* 0x000000270c267292 */ /* 0x000fe4000f8eb82c */
[----:B------:R-:W-:-:S04]  /*0700*/  ULOP3.LUT UR35, UR37, UR35, UR36, 0x96, !UPT ;  /* 0x0000002325237292 */ /* 0x000fc8000f8e9624 */
[----:B------:R-:W-:Y:S01]  /*0710*/  UIADD3 UR35, UPT, UPT, UR35, UR38, UR14 ;  /* 0x0000002623237290 */ /* 0x000fe2000fffe00e */
[----:B------:R-:W-:-:S05]  /*0720*/  PRMT R5, R5, 0x123, RZ ;  /* 0x0000012305057816 */ /* 0x000fca00000000ff */
[----:B------:R-:W-:-:S05]  /*0730*/  IMAD.U32 R0, RZ, RZ, UR35 ;  /* 0x00000023ff007e24 */ /* 0x000fca000f8e00ff */
[----:B------:R-:W-:Y:S01]  /*0740*/  IADD3 R0, PT, PT, R5, UR30, R0 ;  /* 0x0000001e05007c10 */ /* 0x000fe2000fffe000 */
[----:B------:R-:W-:Y:S02]  /*0750*/  USHF.L.W.U32.HI UR14, UR34, 0x1e, UR34 ;  /* 0x0000001e220e7899 */ /* 0x000fe40008010e22 */
[----:B------:R-:W-:Y:S01]  /*0760*/  USHF.L.W.U32.HI UR35, UR34, 0x13, UR34 ;  /* 0x0000001322237899 */ /* 0x000fe20008010e22 */
[----:B------:R-:W-:Y:S01]  /*0770*/  R2UR UR41, R0 ;  /* 0x00000000002972ca */ /* 0x000fe200000e0000 */
[----:B------:R-:W-:Y:S02]  /*0780*/  USHF.L.W.U32.HI UR36, UR34, 0xa, UR34 ;  /* 0x0000000a22247899 */ /* 0x000fe40008010e22 */
[----:B------:R-:W-:Y:S02]  /*0790*/  ULOP3.LUT UR37, UR15, UR16, UR34, 0xe8, !UPT ;  /* 0x000000100f257292 */ /* 0x000fe4000f8ee822 */
[----:B------:R-:W-:-:S04]  /*07a0*/  ULOP3.LUT UR14, UR36, UR14, UR35, 0x96, !UPT ;  /* 0x0000000e240e7292 */ /* 0x000fc8000f8e9623 */
[----:B------:R-:W-:-:S04]  /*07b0*/  UIADD3 UR14, UPT, UPT, UR10, UR14, UR37 ;  /* 0x0000000e0a0e7290 */ /* 0x000fc8000fffe025 */
[----:B------:R-:W-:-:S04]  /*07c0*/  UIADD3 UR42, UPT, UPT, UR14, UR41, URZ ;  /* 0x000000290e2a7290 */ /* 0x000fc8000fffe0ff */
[----:B------:R-:W-:Y:S02]  /*07d0*/  USHF.L.W.U32.HI UR35, UR42, 0x1a, UR42 ;  /* 0x0000001a2a237899 */ /* 0x000fe40008010e2a */
[----:B------:R-:W-:Y:S02]  /*07e0*/  USHF.L.W.U32.HI UR36, UR42, 0x15, UR42 ;  /* 0x000000152a247899 */ /* 0x000fe40008010e2a */
[----:B------:R-:W-:Y:S02]  /*07f0*/  USHF.L.W.U32.HI UR37, UR42, 0x7, UR42 ;  /* 0x000000072a257899 */ /* 0x000fe40008010e2a */
[----:B------:R-:W-:Y:S02]  /*0800*/  ULOP3.LUT UR38, UR44, UR42, UR39, 0xb8, !UPT ;  /* 0x0000002a2c267292 */ /* 0x000fe4000f8eb827 */
[----:B------:R-:W-:Y:S02]  /*0810*/  ULOP3.LUT UR37, UR37, UR35, UR36, 0x96, !UPT ;  /* 0x0000002325257292 */ /* 0x000fe4000f8e9624 */
[----:B------:R-:W-:-:S02]  /*0820*/  USHF.L.W.U32.HI UR10, UR14, 0x1e, UR14 ;  /* 0x0000001e0e0a7899 */ /* 0x000fc40008010e0e */
[----:B------:R-:W-:Y:S02]  /*0830*/  UIADD3 UR37, UPT, UPT, UR37, UR38, UR12 ;  /* 0x0000002625257290 */ /* 0x000fe4000fffe00c */
[----:B------:R-:W-:Y:S02]  /*0840*/  USHF.L.W.U32.HI UR35, UR14, 0x13, UR14 ;  /* 0x000000130e237899 */ /* 0x000fe40008010e0e */
[----:B------:R-:W-:Y:S01]  /*0850*/  USHF.L.W.U32.HI UR36, UR14, 0xa, UR14 ;  /* 0x0000000a0e247899 */ /* 0x000fe20008010e0e */
[----:B------:R-:W-:Y:S01]  /*0860*/  PRMT R0, R4, 0x123, RZ ;  /* 0x0000012304007816 */ /* 0x000fe200000000ff */
[----:B------:R-:W-:Y:S01]  /*0870*/  ULOP3.LUT UR15, UR34, UR15, UR14, 0xe8, !UPT ;  /* 0x0000000f220f7292 */ /* 0x000fe2000f8ee80e */
[----:B------:R-:W-:Y:S01]  /*0880*/  IMAD.U32 R11, RZ, RZ, UR37 ;  /* 0x00000025ff0b7e24 */ /* 0x000fe2000f8e00ff */
[----:B------:R-:W-:-:S04]  /*0890*/  ULOP3.LUT UR10, UR36, UR10, UR35, 0x96, !UPT ;  /* 0x0000000a240a7292 */ /* 0x000fc8000f8e9623 */
[----:B------:R-:W-:Y:S01]  /*08a0*/  UIADD3 UR10, UPT, UPT, UR11, UR10, UR15 ;  /* 0x0000000a0b0a7290 */ /* 0x000fe2000fffe00f */
[----:B------:R-:W-:-:S05]  /*08b0*/  IADD3 R10, PT, PT, R0, UR31, R11 ;  /* 0x0000001f000a7c10 */ /* 0x000fca000fffe00b */
[----:B------:R-:W-:-:S05]  /*08c0*/  VIADD R4, R10, UR10 ;  /* 0x0000000a0a047c36 */ /* 0x000fca0008000000 */
[----:B------:R-:W-:Y:S01]  /*08d0*/  R2UR UR35, R4 ;  /* 0x00000000042372ca */ /* 0x000fe200000e0000 */
[----:B------:R-:W-:-:S12]  /*08e0*/  USHF.L.W.U32.HI UR11, UR10, 0x1e, UR10 ;  /* 0x0000001e0a0b7899 */ /* 0x000fd80008010e0a */
[----:B------:R-:W-:Y:S02]  /*08f0*/  IMAD.U32 R15, RZ, RZ, UR35 ;  /* 0x00000023ff0f7e24 */ /* 0x000fe4000f8e00ff */
[----:B------:R-:W-:Y:S02]  /*0900*/  IMAD.U32 R8, RZ, RZ, UR35 ;  /* 0x00000023ff087e24 */ /* 0x000fe4000f8e00ff */
[----:B------:R-:W-:Y:S02]  /*0910*/  IMAD.U32 R4, RZ, RZ, UR35 ;  /* 0x00000023ff047e24 */ /* 0x000fe4000f8e00ff */
[----:B------:R-:W-:Y:S01]  /*0920*/  IMAD.U32 R12, RZ, RZ, UR35 ;  /* 0x00000023ff0c7e24 */ /* 0x000fe2000f8e00ff */
[--C-:B------:R-:W-:Y:S02]  /*0930*/  SHF.L.W.U32.HI R11, R8, 0x15, R15.reuse ;  /* 0x00000015080b7819 */ /* 0x100fe40000010e0f */
[--C-:B------:R-:W-:Y:S02]  /*0940*/  SHF.L.W.U32.HI R4, R4, 0x1a, R15.reuse ;  /* 0x0000001a04047819 */ /* 0x100fe40000010e0f */
[----:B------:R-:W-:Y:S01]  /*0950*/  SHF.L.W.U32.HI R8, R12, 0x7, R15 ;  /* 0x000000070c087819 */ /* 0x000fe20000010e0f */
[----:B------:R-:W-:-:S02]  /*0960*/  ULOP3.LUT UR36, UR39, UR35, UR42, 0xb8, !UPT ;  /* 0x0000002327247292 */ /* 0x000fc4000f8eb82a */
[----:B------:R-:W-:Y:S01]  /*0970*/  USHF.L.W.U32.HI UR12, UR10, 0x13, UR10 ;  /* 0x000000130a0c7899 */ /* 0x000fe20008010e0a */
[----:B------:R-:W-:Y:S01]  /*0980*/  LOP3.LUT R4, R8, R4, R11, 0x96, !PT ;  /* 0x0000000408047212 */ /* 0x000fe200078e960b */
[----:B------:R-:W-:Y:S01]  /*0990*/  USHF.L.W.U32.HI UR15, UR10, 0xa, UR10 ;  /* 0x0000000a0a0f7899 */ /* 0x000fe20008010e0a */
[----:B------:R-:W-:Y:S01]  /*09a0*/  IMAD.U32 R11, RZ, RZ, UR44 ;  /* 0x0000002cff0b7e24 */ /* 0x000fe2000f8e00ff */
[----:B------:R-:W-:Y:S01]  /*09b0*/  ULOP3.LUT UR34, UR14, UR34, UR10, 0xe8, !UPT ;  /* 0x000000220e227292 */ /* 0x000fe2000f8ee80a */
[----:B------:R-:W-:Y:S01]  /*09c0*/  PRMT R7, R7, 0x123, RZ ;  /* 0x0000012307077816 */ /* 0x000fe200000000ff */
[----:B------:R-:W-:Y:S02]  /*09d0*/  ULOP3.LUT UR11, UR15, UR11, UR12, 0x96, !UPT ;  /* 0x0000000b0f0b7292 */ /* 0x000fe4000f8e960c */
[----:B------:R-:W-:Y:S02]  /*09e0*/  IADD3 R4, PT, PT, R4, UR36, R11 ;  /* 0x0000002404047c10 */ /* 0x000fe4000fffe00b */
[----:B------:R-:W-:-:S02]  /*09f0*/  UIADD3 UR11, UPT, UPT, UR13, UR11, UR34 ;  /* 0x0000000b0d0b7290 */ /* 0x000fc4000fffe022 */
[----:B------:R-:W-:-:S05]  /*0a00*/  IADD3 R13, PT, PT, R7, R56, R4 ;  /* 0x00000038070d7210 */ /* 0x000fca0007ffe004 */
[----:B------:R-:W-:Y:S01]  /*0a10*/  VIADD R20, R13, UR11 ;  /* 0x0000000b0d147c36 */ /* 0x000fe20008000000 */
[----:B------:R-:W-:-:S04]  /*0a20*/  USHF.L.W.U32.HI UR12, UR11, 0x1e, UR11 ;  /* 0x0000001e0b0c7899 */ /* 0x000fc80008010e0b */
[C-C-:B------:R-:W-:Y:S02]  /*0a30*/  SHF.L.W.U32.HI R4, R20.reuse, 0x1a, R20.reuse ;  /* 0x0000001a14047819 */ /* 0x140fe40000010e14 */
[C-C-:B------:R-:W-:Y:S02]  /*0a40*/  SHF.L.W.U32.HI R11, R20.reuse, 0x15, R20.reuse ;  /* 0x00000015140b7819 */ /* 0x140fe40000010e14 */
[----:B------:R-:W-:Y:S01]  /*0a50*/  SHF.L.W.U32.HI R8, R20, 0x7, R20 ;  /* 0x0000000714087819 */ /* 0x000fe20000010e14 */
[----:B------:R-:W-:Y:S02]  /*0a60*/  USHF.L.W.U32.HI UR13, UR11, 0x13, UR11 ;  /* 0x000000130b0d7899 */ /* 0x000fe40008010e0b */
[----:B------:R-:W-:Y:S01]  /*0a70*/  USHF.L.W.U32.HI UR15, UR11, 0xa, UR11 ;  /* 0x0000000a0b0f7899 */ /* 0x000fe20008010e0b */
[----:B------:R-:W-:Y:S02]  /*0a80*/  LOP3.LUT R4, R8, R4, R11, 0x96, !PT ;  /* 0x0000000408047212 */ /* 0x000fe400078e960b */
[----:B------:R-:W-:Y:S01]  /*0a90*/  LOP3.LUT R11, R20, UR42, R15, 0xac, !PT ;  /* 0x0000002a140b7c12 */ /* 0x000fe2000f8eac0f */
[----:B------:R-:W-:Y:S01]  /*0aa0*/  ULOP3.LUT UR14, UR10, UR14, UR11, 0xe8, !UPT ;  /* 0x0000000e0a0e7292 */ /* 0x000fe2000f8ee80b */
[----:B------:R-:W-:Y:S01]  /*0ab0*/  PRMT R6, R6, 0x123, RZ ;  /* 0x0000012306067816 */ /* 0x000fe200000000ff */
[----:B------:R-:W-:Y:S01]  /*0ac0*/  ULOP3.LUT UR12, UR15, UR12, UR13, 0x96, !UPT ;  /* 0x0000000c0f0c7292 */ /* 0x000fe2000f8e960d */
[----:B------:R-:W-:Y:S01]  /*0ad0*/  IADD3 R4, PT, PT, R4, UR39, R11 ;  /* 0x0000002704047c10 */ /* 0x000fe2000fffe00b */
[----:B------:R-:W1:Y:S02]  /*0ae0*/  LDC.64 R14, c[0x3][0x28] ;  /* 0x00c00a00ff0e7b82 */ /* 0x000e640000000a00 */
[----:B------:R-:W-:Y:S01]  /*0af0*/  UIADD3 UR12, UPT, UPT, UR40, UR12, UR14 ;  /* 0x0000000c280c7290 */ /* 0x000fe2000fffe00e */
[----:B------:R-:W-:-:S05]  /*0b00*/  IADD3 R21, PT, PT, R6, R57, R4 ;  /* 0x0000003906157210 */ /* 0x000fca0007ffe004 */
[----:B------:R-:W-:Y:S02]  /*0b10*/  VIADD R23, R21, UR12 ;  /* 0x0000000c15177c36 */ /* 0x000fe40008000000 */
[----:B------:R-:W-:Y:S02]  /*0b20*/  IMAD.U32 R8, RZ, RZ, UR12 ;  /* 0x0000000cff087e24 */ /* 0x000fe4000f8e00ff */
[----:B------:R-:W-:Y:S02]  /*0b30*/  IMAD.U32 R11, RZ, RZ, UR12 ;  /* 0x0000000cff0b7e24 */ /* 0x000fe4000f8e00ff */
[----:B------:R-:W-:Y:S02]  /*0b40*/  IMAD.U32 R27, RZ, RZ, UR12 ;  /* 0x0000000cff1b7e24 */ /* 0x000fe4000f8e00ff */
[----:B------:R-:W-:Y:S01]  /*0b50*/  IMAD.U32 R29, RZ, RZ, UR12 ;  /* 0x0000000cff1d7e24 */ /* 0x000fe2000f8e00ff */
[C-C-:B------:R-:W-:Y:S02]  /*0b60*/  SHF.L.W.U32.HI R12, R23.reuse, 0x1a, R23.reuse ;  /* 0x0000001a170c7819 */ /* 0x140fe40000010e17 */
[----:B------:R-:W-:-:S02]  /*0b70*/  SHF.L.W.U32.HI R19, R23, 0x15, R23 ;  /* 0x0000001517137819 */ /* 0x000fc40000010e17 */
[----:B------:R-:W-:Y:S01]  /*0b80*/  SHF.L.W.U32.HI R24, R23, 0x7, R23 ;  /* 0x0000000717187819 */ /* 0x000fe20000010e17 */
[----:B------:R-:W-:Y:S01]  /*0b90*/  ULOP3.LUT UR10, UR11, UR10, UR12, 0xe8, !UPT ;  /* 0x0000000a0b0a7292 */ /* 0x000fe2000f8ee80c */
[--C-:B------:R-:W-:Y:S02]  /*0ba0*/  SHF.L.W.U32.HI R4, R11, 0x1e, R8.reuse ;  /* 0x0000001e0b047819 */ /* 0x100fe40000010e08 */
[--C-:B------:R-:W-:Y:S02]  /*0bb0*/  SHF.L.W.U32.HI R11, R27, 0x13, R8.reuse ;  /* 0x000000131b0b7819 */ /* 0x100fe40000010e08 */
[----:B------:R-:W-:Y:S02]  /*0bc0*/  SHF.L.W.U32.HI R8, R29, 0xa, R8 ;  /* 0x0000000a1d087819 */ /* 0x000fe40000010e08 */
[----:B------:R-:W-:Y:S02]  /*0bd0*/  LOP3.LUT R12, R24, R12, R19, 0x96, !PT ;  /* 0x0000000c180c7212 */ /* 0x000fe400078e9613 */
[----:B------:R-:W-:-:S02]  /*0be0*/  LOP3.LUT R19, R23, UR35, R20, 0xac, !PT ;  /* 0x0000002317137c12 */ /* 0x000fc4000f8eac14 */
[----:B------:R-:W-:Y:S01]  /*0bf0*/  LOP3.LUT R4, R8, R4, R11, 0x96, !PT ;  /* 0x0000000408047212 */ /* 0x000fe200078e960b */
[----:B------:R-:W-:Y:S01]  /*0c00*/  IMAD.U32 R11, RZ, RZ, UR10 ;  /* 0x0000000aff0b7e24 */ /* 0x000fe2000f8e00ff */
[----:B------:R-:W-:Y:S02]  /*0c10*/  IADD3 R12, PT, PT, R12, UR42, R19 ;  /* 0x0000002a0c0c7c10 */ /* 0x000fe4000fffe013 */
[----:B------:R-:W-:Y:S02]  /*0c20*/  PRMT R9, R9, 0x123, RZ ;  /* 0x0000012309097816 */ /* 0x000fe400000000ff */
[----:B------:R-:W-:Y:S02]  /*0c30*/  IADD3 R4, PT, PT, R4, UR41, R11 ;  /* 0x0000002904047c10 */ /* 0x000fe4000fffe00b */
[----:B-1----:R-:W-:-:S05]  /*0c40*/  IADD3 R29, PT, PT, R9, R14, R12 ;  /* 0x0000000e091d7210 */ /* 0x002fca0007ffe00c */
[----:B------:R-:W-:-:S05]  /*0c50*/  IMAD.IADD R24, R4, 0x1, R29 ;  /* 0x0000000104187824 */ /* 0x000fca00078e021d */
[C-C-:B------:R-:W-:Y:S02]  /*0c60*/  SHF.L.W.U32.HI R8, R24.reuse, 0x1a, R24.reuse ;  /* 0x0000001a18087819 */ /* 0x140fe40000010e18 */
[C-C-:B------:R-:W-:Y:S02]  /*0c70*/  SHF.L.W.U32.HI R11, R24.reuse, 0x15, R24.reuse ;  /* 0x00000015180b7819 */ /* 0x140fe40000010e18 */
[----:B------:R-:W-:Y:S01]  /*0c80*/  SHF.L.W.U32.HI R12, R24, 0x7, R24 ;  /* 0x00000007180c7819 */ /* 0x000fe20000010e18 */
[----:B------:R-:W-:Y:S01]  /*0c90*/  IMAD.U32 R27, RZ, RZ, UR11 ;  /* 0x0000000bff1b7e24 */ /* 0x000fe2000f8e00ff */
[----:B------:R-:W-:Y:S02]  /*0ca0*/  LOP3.LUT R26, R20, R24, R23, 0xb8, !PT ;  /* 0x00000018141a7212 */ /* 0x000fe400078eb817 */
[----:B------:R-:W-:Y:S02]  /*0cb0*/  LOP3.LUT R19, R12, R8, R11, 0x96, !PT ;  /* 0x000000080c137212 */ /* 0x000fe400078e960b */
[----:B------:R-:W-:-:S02]  /*0cc0*/  SHF.L.W.U32.HI R8, R4, 0x1e, R4 ;  /* 0x0000001e04087819 */ /* 0x000fc40000010e04 */
[C-C-:B------:R-:W-:Y:S02]  /*0cd0*/  SHF.L.W.U32.HI R11, R4.reuse, 0x13, R4.reuse ;  /* 0x00000013040b7819 */ /* 0x140fe40000010e04 */
[----:B------:R-:W-:Y:S02]  /*0ce0*/  SHF.L.W.U32.HI R12, R4, 0xa, R4 ;  /* 0x0000000a040c7819 */ /* 0x000fe40000010e04 */
[----:B------:R-:W-:Y:S02]  /*0cf0*/  IADD3 R19, PT, PT, R19, UR35, R26 ;  /* 0x0000002313137c10 */ /* 0x000fe4000fffe01a */
[----:B------:R-:W-:Y:S02]  /*0d00*/  LOP3.LUT R11, R12, R8, R11, 0x96, !PT ;  /* 0x000000080c0b7212 */ /* 0x000fe400078e960b */
[----:B------:R-:W-:Y:S02]  /*0d10*/  LOP3.LUT R8, R27, UR12, R4, 0xe8, !PT ;  /* 0x0000000c1b087c12 */ /* 0x000fe4000f8ee804 */
[----:B------:R-:W-:-:S02]  /*0d20*/  PRMT R16, R16, 0x123, RZ ;  /* 0x0000012310107816 */ /* 0x000fc400000000ff */
[----:B------:R-:W-:Y:S02]  /*0d30*/  IADD3 R11, PT, PT, R10, R11, R8 ;  /* 0x0000000b0a0b7210 */ /* 0x000fe40007ffe008 */
[----:B------:R-:W-:-:S05]  /*0d40*/  IADD3 R28, PT, PT, R16, R15, R19 ;  /* 0x0000000f101c7210 */ /* 0x000fca0007ffe013 */
[----:B------:R-:W-:-:S05]  /*0d50*/  IMAD.IADD R31, R11, 0x1, R28 ;  /* 0x000000010b1f7824 */ /* 0x000fca00078e021c */
[C-C-:B------:R-:W-:Y:S02]  /*0d60*/  SHF.L.W.U32.HI R8, R31.reuse, 0x1a, R31.reuse ;  /* 0x0000001a1f087819 */ /* 0x140fe40000010e1f */
[C-C-:B------:R-:W-:Y:S02]  /*0d70*/  SHF.L.W.U32.HI R19, R31.reuse, 0x15, R31.reuse ;  /* 0x000000151f137819 */ /* 0x140fe40000010e1f */
[----:B------:R-:W-:-:S04]  /*0d80*/  SHF.L.W.U32.HI R10, R31, 0x7, R31 ;  /* 0x000000071f0a7819 */ /* 0x000fc80000010e1f */
[----:B------:R-:W-:Y:S02]  /*0d90*/  LOP3.LUT R27, R10, R8, R19, 0x96, !PT ;  /* 0x000000080a1b7212 */ /* 0x000fe400078e9613 */
[C-C-:B------:R-:W-:Y:S02]  /*0da0*/  SHF.L.W.U32.HI R8, R11.reuse, 0x1e, R11.reuse ;  /* 0x0000001e0b087819 */ /* 0x140fe40000010e0b */
[C-C-:B------:R-:W-:Y:S02]  /*0db0*/  SHF.L.W.U32.HI R19, R11.reuse, 0x13, R11.reuse ;  /* 0x000000130b137819 */ /* 0x140fe40000010e0b */
[----:B------:R-:W-:Y:S02]  /*0dc0*/  SHF.L.W.U32.HI R10, R11, 0xa, R11 ;  /* 0x0000000a0b0a7819 */ /* 0x000fe40000010e0b */
[----:B------:R-:W-:Y:S02]  /*0dd0*/  LOP3.LUT R12, R23, R31, R24, 0xb8, !PT ;  /* 0x0000001f170c7212 */ /* 0x000fe400078eb818 */
[----:B------:R-:W-:-:S02]  /*0de0*/  LOP3.LUT R8, R10, R8, R19, 0x96, !PT ;  /* 0x000000080a087212 */ /* 0x000fc400078e9613 */
[----:B------:R-:W-:Y:S02]  /*0df0*/  LOP3.LUT R10, R4, UR12, R11, 0xe8, !PT ;  /* 0x0000000c040a7c12 */ /* 0x000fe4000f8ee80b */
[----:B------:R-:W-:Y:S02]  /*0e00*/  IADD3 R12, PT, PT, R27, R12, R20 ;  /* 0x0000000c1b0c7210 */ /* 0x000fe40007ffe014 */
[----:B------:R-:W-:Y:S02]  /*0e10*/  PRMT R17, R17, 0x123, RZ ;  /* 0x0000012311117816 */ /* 0x000fe400000000ff */
[----:B------:R-:W-:Y:S02]  /*0e20*/  IADD3 R10, PT, PT, R13, R8, R10 ;  /* 0x000000080d0a7210 */ /* 0x000fe40007ffe00a */
[----:B------:R-:W-:-:S05]  /*0e30*/  IADD3 R8, PT, PT, R17, R34, R12 ;  /* 0x0000002211087210 */ /* 0x000fca0007ffe00c */
[----:B------:R-:W-:-:S05]  /*0e40*/  IMAD.IADD R30, R10, 0x1, R8 ;  /* 0x000000010a1e7824 */ /* 0x000fca00078e0208 */
[C-C-:B------:R-:W-:Y:S02]  /*0e50*/  SHF.L.W.U32.HI R12, R30.reuse, 0x1a, R30.reuse ;  /* 0x0000001a1e0c7819 */ /* 0x140fe40000010e1e */
[C-C-:B------:R-:W-:Y:S02]  /*0e60*/  SHF.L.W.U32.HI R13, R30.reuse, 0x15, R30.reuse ;  /* 0x000000151e0d7819 */ /* 0x140fe40000010e1e */
[----:B------:R-:W-:Y:S02]  /*0e70*/  SHF.L.W.U32.HI R19, R30, 0x7, R30 ;  /* 0x000000071e137819 */ /* 0x000fe40000010e1e */
[----:B------:R-:W-:Y:S02]  /*0e80*/  LOP3.LUT R26, R24, R30, R31, 0xb8, !PT ;  /* 0x0000001e181a7212 */ /* 0x000fe400078eb81f */
[----:B------:R-:W-:Y:S02]  /*0e90*/  LOP3.LUT R20, R19, R12, R13, 0x96, !PT ;  /* 0x0000000c13147212 */ /* 0x000fe400078e960d */
[----:B------:R-:W-:-:S02]  /*0ea0*/  SHF.L.W.U32.HI R12, R10, 0x1e, R10 ;  /* 0x0000001e0a0c7819 */ /* 0x000fc40000010e0a */
[C-C-:B------:R-:W-:Y:S02]  /*0eb0*/  SHF.L.W.U32.HI R13, R10.reuse, 0x13, R10.reuse ;  /* 0x000000130a0d7819 */ /* 0x140fe40000010e0a */
[--C-:B------:R-:W-:Y:S02]  /*0ec0*/  SHF.L.W.U32.HI R19, R10, 0xa, R10.reuse ;  /* 0x0000000a0a137819 */ /* 0x100fe40000010e0a */
[----:B------:R-:W-:Y:S02]  /*0ed0*/  LOP3.LUT R4, R11, R4, R10, 0xe8, !PT ;  /* 0x000000040b047212 */ /* 0x000fe400078ee80a */
[----:B------:R-:W-:Y:S02]  /*0ee0*/  LOP3.LUT R12, R19, R12, R13, 0x96, !PT ;  /* 0x0000000c130c7212 */ /* 0x000fe400078e960d */
[----:B------:R-:W-:Y:S02]  /*0ef0*/  IADD3 R20, PT, PT, R20, R26, R23 ;  /* 0x0000001a14147210 */ /* 0x000fe40007ffe017 */
[----:B------:R-:W-:-:S02]  /*0f00*/  PRMT R22, R22, 0x123, RZ ;  /* 0x0000012316167816 */ /* 0x000fc400000000ff */
        /* <DEDUP_REMOVED lines=16> */
[----:B0-----:R-:W-:-:S05]  /*1010*/  IADD3 R19, PT, PT, R25, R50, R19 ;  /* 0x0000003219137210 */ /* 0x001fca0007ffe013 */
[----:B------:R-:W-:-:S05]  /*1020*/  IMAD.IADD R13, R26, 0x1, R19 ;  /* 0x000000011a0d7824 */ /* 0x000fca00078e0213 */
[C-C-:B------:R-:W-:Y:S02]  /*1030*/  SHF.L.W.U32.HI R20, R13.reuse, 0x1a, R13.reuse ;  /* 0x0000001a0d147819 */ /* 0x140fe40000010e0d */
[C-C-:B------:R-:W-:Y:S02]  /*1040*/  SHF.L.W.U32.HI R21, R13.reuse, 0x15, R13.reuse ;  /* 0x000000150d157819 */ /* 0x140fe40000010e0d */
[----:B------:R-:W-:Y:S02]  /*1050*/  SHF.L.W.U32.HI R23, R13, 0x7, R13 ;  /* 0x000000070d177819 */ /* 0x000fe40000010e0d */
[C-C-:B------:R-:W-:Y:S02]  /*1060*/  SHF.L.W.U32.HI R11, R26.reuse, 0x1e, R26.reuse ;  /* 0x0000001e1a0b7819 */ /* 0x140fe40000010e1a */
[----:B------:R-:W-:Y:S02]  /*1070*/  LOP3.LUT R24, R23, R20, R21, 0x96, !PT ;  /* 0x0000001417187212 */ /* 0x000fe400078e9615 */
[----:B------:R-:W-:-:S02]  /*1080*/  SHF.L.W.U32.HI R20, R26, 0x13, R26 ;  /* 0x000000131a147819 */ /* 0x000fc40000010e1a */
[----:B------:R-:W-:Y:S02]  /*1090*/  SHF.L.W.U32.HI R21, R26, 0xa, R26 ;  /* 0x0000000a1a157819 */ /* 0x000fe40000010e1a */
[----:B------:R-:W-:Y:S02]  /*10a0*/  LOP3.LUT R23, R30, R13, R12, 0xb8, !PT ;  /* 0x0000000d1e177212 */ /* 0x000fe400078eb80c */
[----:B------:R-:W-:Y:S02]  /*10b0*/  LOP3.LUT R11, R21, R11, R20, 0x96, !PT ;  /* 0x0000000b150b7212 */ /* 0x000fe400078e9614 */
[----:B------:R-:W-:Y:S02]  /*10c0*/  LOP3.LUT R10, R27, R10, R26, 0xe8, !PT ;  /* 0x0000000a1b0a7212 */ /* 0x000fe400078ee81a */
[----:B------:R-:W-:Y:S02]  /*10d0*/  IADD3 R23, PT, PT, R24, R23, R31 ;  /* 0x0000001718177210 */ /* 0x000fe40007ffe01f */
[----:B--2---:R-:W-:-:S02]  /*10e0*/  PRMT R18, R18, 0x123, RZ ;  /* 0x0000012312127816 */ /* 0x004fc400000000ff */
[----:B------:R-:W-:Y:S02]  /*10f0*/  IADD3 R28, PT, PT, R28, R11, R10 ;  /* 0x0000000b1c1c7210 */ /* 0x000fe40007ffe00a */
[----:B------:R-:W-:Y:S02]  /*1100*/  IADD3 R11, PT, PT, R18, R51, R23 ;  /* 0x00000033120b7210 */ /* 0x000fe40007ffe017 */
[----:B------:R-:W-:-:S03]  /*1110*/  SHF.L.W.U32.HI R20, R25, 0xf, R25 ;  /* 0x0000000f19147819 */ /* 0x000fc60000010e19 */
[----:B------:R-:W-:Y:S01]  /*1120*/  IMAD.IADD R10, R28, 0x1, R11 ;  /* 0x000000011c0a7824 */ /* 0x000fe200078e020b */
[--C-:B------:R-:W-:Y:S02]  /*1130*/  SHF.L.W.U32.HI R21, R25, 0xd, R25.reuse ;  /* 0x0000000d19157819 */ /* 0x100fe40000010e19 */
[----:B------:R-:W-:Y:S01]  /*1140*/  SHF.R.U32.HI R23, RZ, 0xa, R25 ;  /* 0x0000000aff177819 */ /* 0x000fe20000011619 */
[----:B------:R-:W-:Y:S01]  /*1150*/  USHF.L.W.U32.HI UR10, UR6, 0x19, UR6 ;  /* 0x00000019060a7899 */ /* 0x000fe20008010e06 */
[C-C-:B------:R-:W-:Y:S01]  /*1160*/  SHF.L.W.U32.HI R24, R10.reuse, 0x1a, R10.reuse ;  /* 0x0000001a0a187819 */ /* 0x140fe20000010e0a */
[----:B------:R-:W-:Y:S01]  /*1170*/  USHF.L.W.U32.HI UR11, UR6, 0xe, UR6 ;  /* 0x0000000e060b7899 */ /* 0x000fe20008010e06 */
[C-C-:B------:R-:W-:Y:S01]  /*1180*/  SHF.L.W.U32.HI R29, R10.reuse, 0x15, R10.reuse ;  /* 0x000000150a1d7819 */ /* 0x140fe20000010e0a */
[----:B------:R-:W-:Y:S01]  /*1190*/  USHF.R.U32.HI UR12, URZ, 0x3, UR6 ;  /* 0x00000003ff0c7899 */ /* 0x000fe20008011606 */
[----:B------:R-:W-:Y:S02]  /*11a0*/  SHF.L.W.U32.HI R31, R10, 0x7, R10 ;  /* 0x000000070a1f7819 */ /* 0x000fe40000010e0a */
[----:B------:R-:W-:Y:S01]  /*11b0*/  LOP3.LUT R21, R23, R20, R21, 0x96, !PT ;  /* 0x0000001417157212 */ /* 0x000fe200078e9615 */
[----:B------:R-:W-:Y:S01]  /*11c0*/  ULOP3.LUT UR10, UR12, UR10, UR11, 0x96, !UPT ;  /* 0x0000000a0c0a7292 */ /* 0x000fe2000f8e960b */
[----:B------:R-:W-:-:S02]  /*11d0*/  LOP3.LUT R31, R31, R24, R29, 0x96, !PT ;  /* 0x000000181f1f7212 */ /* 0x000fc400078e961d */
[C-C-:B------:R-:W-:Y:S02]  /*11e0*/  SHF.L.W.U32.HI R20, R28.reuse, 0x1e, R28.reuse ;  /* 0x0000001e1c147819 */ /* 0x140fe40000010e1c */
[C-C-:B------:R-:W-:Y:S02]  /*11f0*/  SHF.L.W.U32.HI R23, R28.reuse, 0x13, R28.reuse ;  /* 0x000000131c177819 */ /* 0x140fe40000010e1c */
[----:B------:R-:W-:Y:S02]  /*1200*/  SHF.L.W.U32.HI R24, R28, 0xa, R28 ;  /* 0x0000000a1c187819 */ /* 0x000fe40000010e1c */
[----:B------:R-:W-:Y:S02]  /*1210*/  IADD3 R21, PT, PT, R21, UR5, R6 ;  /* 0x0000000515157c10 */ /* 0x000fe4000fffe006 */
[----:B------:R-:W-:Y:S02]  /*1220*/  LOP3.LUT R32, R12, R10, R13, 0xb8, !PT ;  /* 0x0000000a0c207212 */ /* 0x000fe400078eb80d */
[----:B------:R-:W-:Y:S01]  /*1230*/  LOP3.LUT R29, R24, R20, R23, 0x96, !PT ;  /* 0x00000014181d7212 */ /* 0x000fe200078e9617 */
[----:B------:R-:W-:Y:S01]  /*1240*/  VIADD R23, R21, UR10 ;  /* 0x0000000a15177c36 */ /* 0x000fe20008000000 */
[----:B------:R-:W-:-:S02]  /*1250*/  IADD3 R20, PT, PT, R31, R32, R30 ;  /* 0x000000201f147210 */ /* 0x000fc40007ffe01e */
[----:B------:R-:W-:Y:S02]  /*1260*/  LOP3.LUT R27, R26, R27, R28, 0xe8, !PT ;  /* 0x0000001b1a1b7212 */ /* 0x000fe400078ee81c */
        /* <DEDUP_REMOVED lines=24> */
[C-C-:B------:R-:W-:Y:S02]  /*13f0*/  SHF.L.W.U32.HI R12, R23.reuse, 0xf, R23.reuse ;  /* 0x0000000f170c7819 */ /* 0x140fe40000010e17 */
[--C-:B------:R-:W-:Y:S02]  /*1400*/  SHF.L.W.U32.HI R27, R23, 0xd, R23.reuse ;  /* 0x0000000d171b7819 */ /* 0x100fe40000010e17 */
[----:B------:R-:W-:Y:S02]  /*1410*/  SHF.R.U32.HI R26, RZ, 0xa, R23 ;  /* 0x0000000aff1a7819 */ /* 0x000fe40000011617 */
[----:B------:R-:W-:Y:S02]  /*1420*/  IADD3 R33, PT, PT, R4, R29, R33 ;  /* 0x0000001d04217210 */ /* 0x000fe40007ffe021 */
[----:B------:R-:W-:-:S02]  /*1430*/  IADD3 R24, PT, PT, R8, R55, R24 ;  /* 0x0000003708187210 */ /* 0x000fc40007ffe018 */
[----:B------:R-:W-:Y:S02]  /*1440*/  LOP3.LUT R27, R26, R12, R27, 0x96, !PT ;  /* 0x0000000c1a1b7212 */ /* 0x000fe400078e961b */
[C-C-:B------:R-:W-:Y:S02]  /*1450*/  SHF.L.W.U32.HI R4, R33.reuse, 0x1e, R33.reuse ;  /* 0x0000001e21047819 */ /* 0x140fe40000010e21 */
[C-C-:B------:R-:W-:Y:S02]  /*1460*/  SHF.L.W.U32.HI R29, R33.reuse, 0x13, R33.reuse ;  /* 0x00000013211d7819 */ /* 0x140fe40000010e21 */
[C-C-:B------:R-:W-:Y:S01]  /*1470*/  SHF.L.W.U32.HI R12, R33.reuse, 0xa, R33.reuse ;  /* 0x0000000a210c7819 */ /* 0x140fe20000010e21 */
[----:B------:R-:W-:Y:S01]  /*1480*/  IMAD.IADD R26, R33, 0x1, R24 ;  /* 0x00000001211a7824 */ /* 0x000fe200078e0218 */
[----:B------:R-:W-:Y:S01]  /*1490*/  USHF.L.W.U32.HI UR5, UR8, 0x19, UR8 ;  /* 0x0000001908057899 */ /* 0x000fe20008010e08 */
[----:B------:R-:W-:Y:S01]  /*14a0*/  LOP3.LUT R28, R31, R28, R33, 0xe8, !PT ;  /* 0x0000001c1f1c7212 */ /* 0x000fe200078ee821 */
[----:B------:R-:W-:Y:S01]  /*14b0*/  USHF.L.W.U32.HI UR6, UR8, 0xe, UR8 ;  /* 0x0000000e08067899 */ /* 0x000fe20008010e08 */
[----:B------:R-:W-:Y:S01]  /*14c0*/  LOP3.LUT R4, R12, R4, R29, 0x96, !PT ;  /* 0x000000040c047212 */ /* 0x000fe200078e961d */
[----:B------:R-:W-:Y:S01]  /*14d0*/  USHF.R.U32.HI UR10, URZ, 0x3, UR8 ;  /* 0x00000003ff0a7899 */ /* 0x000fe20008011608 */
[----:B------:R-:W-:-:S02]  /*14e0*/  SHF.L.W.U32.HI R30, R26, 0x1a, R26 ;  /* 0x0000001a1a1e7819 */ /* 0x000fc40000010e1a */
[C-C-:B------:R-:W-:Y:S01]  /*14f0*/  SHF.L.W.U32.HI R37, R26.reuse, 0x15, R26.reuse ;  /* 0x000000151a257819 */ /* 0x140fe20000010e1a */
[----:B------:R-:W-:Y:S01]  /*1500*/  ULOP3.LUT UR5, UR10, UR5, UR6, 0x96, !UPT ;  /* 0x000000050a057292 */ /* 0x000fe2000f8e9606 */
[----:B------:R-:W-:Y:S02]  /*1510*/  SHF.L.W.U32.HI R32, R26, 0x7, R26 ;  /* 0x000000071a207819 */ /* 0x000fe40000010e1a */
[----:B------:R-:W-:Y:S02]  /*1520*/  IADD3 R4, PT, PT, R19, R4, R28 ;  /* 0x0000000413047210 */ /* 0x000fe40007ffe01c */
[----:B------:R-:W-:Y:S01]  /*1530*/  IADD3 R19, PT, PT, R27, UR7, R16 ;  /* 0x000000071b137c10 */ /* 0x000fe2000fffe010 */
[----:B------:R-:W-:Y:S01]  /*1540*/  USHF.L.W.U32.HI UR12, UR9, 0xe, UR9 ;  /* 0x0000000e090c7899 */ /* 0x000fe20008010e09 */
[----:B------:R-:W-:Y:S01]  /*1550*/  LOP3.LUT R30, R32, R30, R37, 0x96, !PT ;  /* 0x0000001e201e7212 */ /* 0x000fe200078e9625 */
[----:B------:R-:W-:Y:S01]  /*1560*/  USHF.L.W.U32.HI UR11, UR9, 0x19, UR9 ;  /* 0x00000019090b7899 */ /* 0x000fe20008010e09 */
[----:B------:R-:W-:Y:S01]  /*1570*/  LOP3.LUT R12, R10, R26, R21, 0xb8, !PT ;  /* 0x0000001a0a0c7212 */ /* 0x000fe200078eb815 */
[----:B------:R-:W-:Y:S01]  /*1580*/  VIADD R19, R19, UR5 ;  /* 0x0000000513137c36 */ /* 0x000fe20008000000 */
[----:B------:R-:W-:-:S02]  /*1590*/  USHF.R.U32.HI UR13, URZ, 0x3, UR9 ;  /* 0x00000003ff0d7899 */ /* 0x000fc40008011609 */
[----:B------:R-:W-:Y:S01]  /*15a0*/  IADD3 R29, PT, PT, R30, R12, R13 ;  /* 0x0000000c1e1d7210 */ /* 0x000fe20007ffe00d */
[----:B------:R-:W0:Y:S03]  /*15b0*/  LDCU UR6, c[0x0][0x390] ;  /* 0x00007200ff0677ac */ /* 0x000e260008000800 */
[----:B------:R-:W-:Y:S02]  /*15c0*/  IADD3 R27, PT, PT, R19, R52, R29 ;  /* 0x00000034131b7210 */ /* 0x000fe40007ffe01d */
[C-C-:B------:R-:W-:Y:S02]  /*15d0*/  SHF.L.W.U32.HI R12, R8.reuse, 0xf, R8.reuse ;  /* 0x0000000f080c7819 */ /* 0x140fe40000010e08 */
[--C-:B------:R-:W-:Y:S01]  /*15e0*/  SHF.L.W.U32.HI R13, R8, 0xd, R8.reuse ;  /* 0x0000000d080d7819 */ /* 0x100fe20000010e08 */
[----:B------:R-:W-:Y:S01]  /*15f0*/  IMAD.IADD R29, R4, 0x1, R27 ;  /* 0x00000001041d7824 */ /* 0x000fe200078e021b */
[----:B------:R-:W-:-:S02]  /*1600*/  SHF.R.U32.HI R28, RZ, 0xa, R8 ;  /* 0x0000000aff1c7819 */ /* 0x000fc40000011608 */
[C-C-:B------:R-:W-:Y:S02]  /*1610*/  SHF.L.W.U32.HI R30, R4.reuse, 0x1e, R4.reuse ;  /* 0x0000001e041e7819 */ /* 0x140fe40000010e04 */
[C-C-:B------:R-:W-:Y:S02]  /*1620*/  SHF.L.W.U32.HI R37, R4.reuse, 0x13, R4.reuse ;  /* 0x0000001304257819 */ /* 0x140fe40000010e04 */
[--C-:B------:R-:W-:Y:S01]  /*1630*/  SHF.L.W.U32.HI R32, R4, 0xa, R4.reuse ;  /* 0x0000000a04207819 */ /* 0x100fe20000010e04 */
[----:B------:R-:W-:Y:S01]  /*1640*/  IMAD.U32 R36, RZ, RZ, UR12 ;  /* 0x0000000cff247e24 */ /* 0x000fe2000f8e00ff */
[----:B------:R-:W-:Y:S01]  /*1650*/  LOP3.LUT R12, R28, R12, R13, 0x96, !PT ;  /* 0x0000000c1c0c7212 */ /* 0x000fe200078e960d */
[----:B------:R-:W-:Y:S01]  /*1660*/  IMAD.U32 R39, RZ, RZ, UR11 ;  /* 0x0000000bff277e24 */ /* 0x000fe2000f8e00ff */
[----:B------:R-:W-:Y:S02]  /*1670*/  LOP3.LUT R30, R32, R30, R37, 0x96, !PT ;  /* 0x0000001e201e7212 */ /* 0x000fe400078e9625 */
[----:B------:R-:W-:-:S02]  /*1680*/  LOP3.LUT R31, R33, R31, R4, 0xe8, !PT ;  /* 0x0000001f211f7212 */ /* 0x000fc400078ee804 */
[C-C-:B------:R-:W-:Y:S02]  /*1690*/  SHF.L.W.U32.HI R28, R29.reuse, 0x1a, R29.reuse ;  /* 0x0000001a1d1c7819 */ /* 0x140fe40000010e1d */
[C-C-:B------:R-:W-:Y:S02]  /*16a0*/  SHF.L.W.U32.HI R37, R29.reuse, 0x15, R29.reuse ;  /* 0x000000151d257819 */ /* 0x140fe40000010e1d */
[----:B------:R-:W-:Y:S02]  /*16b0*/  SHF.L.W.U32.HI R32, R29, 0x7, R29 ;  /* 0x000000071d207819 */ /* 0x000fe40000010e1d */
[----:B------:R-:W-:Y:S02]  /*16c0*/  LOP3.LUT R13, R39, UR13, R36, 0x96, !PT ;  /* 0x0000000d270d7c12 */ /* 0x000fe4000f8e9624 */
[----:B------:R-:W-:Y:S02]  /*16d0*/  IADD3 R12, PT, PT, R12, UR8, R17 ;  /* 0x000000080c0c7c10 */ /* 0x000fe4000fffe011 */
[----:B------:R-:W-:-:S02]  /*16e0*/  IADD3 R31, PT, PT, R11, R30, R31 ;  /* 0x0000001e0b1f7210 */ /* 0x000fc40007ffe01f */
[----:B------:R-:W-:Y:S02]  /*16f0*/  LOP3.LUT R37, R32, R28, R37, 0x96, !PT ;  /* 0x0000001c20257212 */ /* 0x000fe400078e9625 */
[----:B------:R-:W-:Y:S01]  /*1700*/  LOP3.LUT R11, R21, R29, R26, 0xb8, !PT ;  /* 0x0000001d150b7212 */ /* 0x000fe200078eb81a */
[----:B------:R-:W-:-:S03]  /*1710*/  IMAD.IADD R12, R13, 0x1, R12 ;  /* 0x000000010d0c7824 */ /* 0x000fc600078e020c */
[----:B------:R-:W-:Y:S01]  /*1720*/  IADD3 R11, PT, PT, R37, R11, R10 ;  /* 0x0000000b250b7210 */ /* 0x000fe20007ffe00a */
[----:B------:R-:W-:Y:S02]  /*1730*/  IMAD.U32 R36, RZ, RZ, UR43 ;  /* 0x0000002bff247e24 */ /* 0x000fe4000f8e00ff */
[----:B------:R-:W-:Y:S01]  /*1740*/  IMAD.U32 R13, RZ, RZ, UR43 ;  /* 0x0000002bff0d7e24 */ /* 0x000fe2000f8e00ff */
[----:B------:R-:W-:Y:S01]  /*1750*/  IADD3 R11, PT, PT, R12, R53, R11 ;  /* 0x000000350c0b7210 */ /* 0x000fe20007ffe00b */
[----:B------:R-:W-:Y:S01]  /*1760*/  IMAD.U32 R39, RZ, RZ, UR43 ;  /* 0x0000002bff277e24 */ /* 0x000fe2000f8e00ff */
[----:B------:R-:W-:Y:S02]  /*1770*/  SHF.L.W.U32.HI R28, R19, 0xd, R19 ;  /* 0x0000000d131c7819 */ /* 0x000fe40000010e13 */
[----:B------:R-:W-:Y:S01]  /*1780*/  SHF.L.W.U32.HI R32, R13, 0x19, R36 ;  /* 0x000000190d207819 */ /* 0x000fe20000010e24 */
[----:B------:R-:W-:Y:S01]  /*1790*/  IMAD.IADD R10, R31, 0x1, R11 ;  /* 0x000000011f0a7824 */ /* 0x000fe200078e020b */
[----:B------:R-:W-:-:S02]  /*17a0*/  SHF.L.W.U32.HI R13, R19, 0xf, R19 ;  /* 0x0000000f130d7819 */ /* 0x000fc40000010e13 */
[----:B------:R-:W-:Y:S02]  /*17b0*/  SHF.R.U32.HI R30, RZ, 0xa, R19 ;  /* 0x0000000aff1e7819 */ /* 0x000fe40000011613 */
[--C-:B------:R-:W-:Y:S02]  /*17c0*/  SHF.L.W.U32.HI R37, R39, 0xe, R36.reuse ;  /* 0x0000000e27257819 */ /* 0x100fe40000010e24 */
[----:B------:R-:W-:Y:S02]  /*17d0*/  SHF.R.U32.HI R36, RZ, 0x3, R36 ;  /* 0x00000003ff247819 */ /* 0x000fe40000011624 */
[----:B------:R-:W-:Y:S02]  /*17e0*/  LOP3.LUT R13, R30, R13, R28, 0x96, !PT ;  /* 0x0000000d1e0d7212 */ /* 0x000fe400078e961c */
[C-C-:B------:R-:W-:Y:S02]  /*17f0*/  SHF.L.W.U32.HI R38, R31.reuse, 0x1e, R31.reuse ;  /* 0x0000001e1f267819 */ /* 0x140fe40000010e1f */
[----:B------:R-:W-:-:S02]  /*1800*/  SHF.L.W.U32.HI R39, R31, 0x13, R31 ;  /* 0x000000131f277819 */ /* 0x000fc40000010e1f */
[----:B------:R-:W-:Y:S02]  /*1810*/  SHF.L.W.U32.HI R40, R31, 0xa, R31 ;  /* 0x0000000a1f287819 */ /* 0x000fe40000010e1f */
[C-C-:B------:R-:W-:Y:S02]  /*1820*/  SHF.L.W.U32.HI R41, R10.reuse, 0x1a, R10.reuse ;  /* 0x0000001a0a297819 */ /* 0x140fe40000010e0a */
[C-C-:B------:R-:W-:Y:S02]  /*1830*/  SHF.L.W.U32.HI R42, R10.reuse, 0x15, R10.reuse ;  /* 0x000000150a2a7819 */ /* 0x140fe40000010e0a */
[----:B------:R-:W-:Y:S02]  /*1840*/  SHF.L.W.U32.HI R43, R10, 0x7, R10 ;  /* 0x000000070a2b7819 */ /* 0x000fe40000010e0a */
[----:B------:R-:W-:Y:S02]  /*1850*/  LOP3.LUT R32, R36, R32, R37, 0x96, !PT ;  /* 0x0000002024207212 */ /* 0x000fe400078e9625 */
[----:B------:R-:W-:-:S02]  /*1860*/  IADD3 R13, PT, PT, R13, UR9, R22 ;  /* 0x000000090d0d7c10 */ /* 0x000fc4000fffe016 */
[----:B------:R-:W-:Y:S02]  /*1870*/  LOP3.LUT R39, R40, R38, R39, 0x96, !PT ;  /* 0x0000002628277212 */ /* 0x000fe400078e9627 */
[----:B------:R-:W-:Y:S02]  /*1880*/  LOP3.LUT R28, R4, R33, R31, 0xe8, !PT ;  /* 0x00000021041c7212 */ /* 0x000fe400078ee81f */
[----:B------:R-:W-:Y:S02]  /*1890*/  LOP3.LUT R42, R43, R41, R42, 0x96, !PT ;  /* 0x000000292b2a7212 */ /* 0x000fe400078e962a */
[----:B------:R-:W-:Y:S01]  /*18a0*/  LOP3.LUT R30, R26, R10, R29, 0xb8, !PT ;  /* 0x0000000a1a1e7212 */ /* 0x000fe200078eb81d */
[----:B------:R-:W-:Y:S01]  /*18b0*/  IMAD.IADD R13, R32, 0x1, R13 ;  /* 0x00000001200d7824 */ /* 0x000fe200078e020d */
[----:B------:R-:W-:Y:S02]  /*18c0*/  IADD3 R28, PT, PT, R20, R39, R28 ;  /* 0x00000027141c7210 */ /* 0x000fe40007ffe01c */
[----:B------:R-:W-:-:S04]  /*18d0*/  IADD3 R20, PT, PT, R42, R30, R21 ;  /* 0x0000001e2a147210 */ /* 0x000fc80007ffe015 */
[----:B------:R-:W-:Y:S02]  /*18e0*/  IADD3 R20, PT, PT, R13, R48, R20 ;  /* 0x000000300d147210 */ /* 0x000fe40007ffe014 */
[C-C-:B------:R-:W-:Y:S02]  /*18f0*/  SHF.L.W.U32.HI R30, R12.reuse, 0xf, R12.reuse ;  /* 0x0000000f0c1e7819 */ /* 0x140fe40000010e0c */
[----:B------:R-:W-:Y:S01]  /*1900*/  SHF.L.W.U32.HI R33, R12, 0xd, R12 ;  /* 0x0000000d0c217819 */ /* 0x000fe20000010e0c */
[----:B------:R-:W-:Y:S01]  /*1910*/  IMAD.IADD R21, R28, 0x1, R20 ;  /* 0x000000011c157824 */ /* 0x000fe200078e0214 */
[----:B------:R-:W-:Y:S02]  /*1920*/  SHF.R.U32.HI R32, RZ, 0xa, R12 ;  /* 0x0000000aff207819 */ /* 0x000fe4000001160c */
[C-C-:B------:R-:W-:Y:S02]  /*1930*/  SHF.L.W.U32.HI R36, R5.reuse, 0x19, R5.reuse ;  /* 0x0000001905247819 */ /* 0x140fe40000010e05 */
[----:B------:R-:W-:-:S02]  /*1940*/  SHF.L.W.U32.HI R37, R5, 0xe, R5 ;  /* 0x0000000e05257819 */ /* 0x000fc40000010e05 */
[----:B------:R-:W-:Y:S02]  /*1950*/  SHF.R.U32.HI R38, RZ, 0x3, R5 ;  /* 0x00000003ff267819 */ /* 0x000fe40000011605 */
[----:B------:R-:W-:Y:S02]  /*1960*/  LOP3.LUT R30, R32, R30, R33, 0x96, !PT ;  /* 0x0000001e201e7212 */ /* 0x000fe400078e9621 */
[C-C-:B------:R-:W-:Y:S02]  /*1970*/  SHF.L.W.U32.HI R39, R28.reuse, 0x1e, R28.reuse ;  /* 0x0000001e1c277819 */ /* 0x140fe40000010e1c */
[C-C-:B------:R-:W-:Y:S02]  /*1980*/  SHF.L.W.U32.HI R40, R28.reuse, 0x13, R28.reuse ;  /* 0x000000131c287819 */ /* 0x140fe40000010e1c */
[----:B------:R-:W-:Y:S02]  /*1990*/  SHF.L.W.U32.HI R41, R28, 0xa, R28 ;  /* 0x0000000a1c297819 */ /* 0x000fe40000010e1c */
[----:B------:R-:W-:-:S02]  /*19a0*/  SHF.L.W.U32.HI R42, R21, 0x1a, R21 ;  /* 0x0000001a152a7819 */ /* 0x000fc40000010e15 */
[C-C-:B------:R-:W-:Y:S02]  /*19b0*/  SHF.L.W.U32.HI R43, R21.reuse, 0x15, R21.reuse ;  /* 0x00000015152b7819 */ /* 0x140fe40000010e15 */
[----:B------:R-:W-:Y:S02]  /*19c0*/  SHF.L.W.U32.HI R44, R21, 0x7, R21 ;  /* 0x00000007152c7819 */ /* 0x000fe40000010e15 */
[----:B------:R-:W-:Y:S02]  /*19d0*/  LOP3.LUT R36, R38, R36, R37, 0x96, !PT ;  /* 0x0000002426247212 */ /* 0x000fe400078e9625 */
[----:B------:R-:W-:Y:S02]  /*19e0*/  IADD3 R33, PT, PT, R30, UR43, R25 ;  /* 0x0000002b1e217c10 */ /* 0x000fe4000fffe019 */
[----:B------:R-:W-:Y:S02]  /*19f0*/  LOP3.LUT R39, R41, R39, R40, 0x96, !PT ;  /* 0x0000002729277212 */ /* 0x000fe400078e9628 */
[----:B------:R-:W-:-:S02]  /*1a00*/  LOP3.LUT R43, R44, R42, R43, 0x96, !PT ;  /* 0x0000002a2c2b7212 */ /* 0x000fc400078e962b */
[----:B------:R-:W-:Y:S02]  /*1a10*/  LOP3.LUT R40, R29, R21, R10, 0xb8, !PT ;  /* 0x000000151d287212 */ /* 0x000fe400078eb80a */
[----:B------:R-:W-:Y:S01]  /*1a20*/  LOP3.LUT R30, R31, R4, R28, 0xe8, !PT ;  /* 0x000000041f1e7212 */ /* 0x000fe200078ee81c */
[----:B------:R-:W-:Y:S01]  /*1a30*/  IMAD.IADD R4, R36, 0x1, R33 ;  /* 0x0000000124047824 */ /* 0x000fe200078e0221 */
[----:B------:R-:W-:Y:S02]  /*1a40*/  IADD3 R26, PT, PT, R43, R40, R26 ;  /* 0x000000282b1a7210 */ /* 0x000fe40007ffe01a */
[C-C-:B------:R-:W-:Y:S02]  /*1a50*/  SHF.L.W.U32.HI R32, R13.reuse, 0xf, R13.reuse ;  /* 0x0000000f0d207819 */ /* 0x140fe40000010e0d */
[--C-:B------:R-:W-:Y:S02]  /*1a60*/  SHF.L.W.U32.HI R37, R13, 0xd, R13.reuse ;  /* 0x0000000d0d257819 */ /* 0x100fe40000010e0d */
[----:B------:R-:W-:-:S02]  /*1a70*/  SHF.R.U32.HI R38, RZ, 0xa, R13 ;  /* 0x0000000aff267819 */ /* 0x000fc4000001160d */
[----:B------:R-:W-:Y:S02]  /*1a80*/  IADD3 R33, PT, PT, R24, R39, R30 ;  /* 0x0000002718217210 */ /* 0x000fe40007ffe01e */
[----:B------:R-:W-:Y:S02]  /*1a90*/  IADD3 R26, PT, PT, R4, R49, R26 ;  /* 0x00000031041a7210 */ /* 0x000fe40007ffe01a */
[----:B------:R-:W-:Y:S02]  /*1aa0*/  LOP3.LUT R32, R38, R32, R37, 0x96, !PT ;  /* 0x0000002026207212 */ /* 0x000fe400078e9625 */
[C-C-:B------:R-:W-:Y:S01]  /*1ab0*/  SHF.L.W.U32.HI R38, R33.reuse, 0x1e, R33.reuse ;  /* 0x0000001e21267819 */ /* 0x140fe20000010e21 */
[C---:B------:R-:W-:Y:S01]  /*1ac0*/  IMAD.IADD R24, R33.reuse, 0x1, R26 ;  /* 0x0000000121187824 */ /* 0x040fe200078e021a */
[C-C-:B------:R-:W-:Y:S02]  /*1ad0*/  SHF.L.W.U32.HI R39, R33.reuse, 0x13, R33.reuse ;  /* 0x0000001321277819 */ /* 0x140fe40000010e21 */
[----:B------:R-:W-:-:S02]  /*1ae0*/  SHF.L.W.U32.HI R40, R33, 0xa, R33 ;  /* 0x0000000a21287819 */ /* 0x000fc40000010e21 */
[C-C-:B------:R-:W-:Y:S02]  /*1af0*/  SHF.L.W.U32.HI R30, R0.reuse, 0x19, R0.reuse ;  /* 0x00000019001e7819 */ /* 0x140fe40000010e00 */
[--C-:B------:R-:W-:Y:S02]  /*1b00*/  SHF.L.W.U32.HI R37, R0, 0xe, R0.reuse ;  /* 0x0000000e00257819 */ /* 0x100fe40000010e00 */
[----:B------:R-:W-:Y:S02]  /*1b10*/  SHF.R.U32.HI R36, RZ, 0x3, R0 ;  /* 0x00000003ff247819 */ /* 0x000fe40000011600 */
[----:B------:R-:W-:Y:S02]  /*1b20*/  LOP3.LUT R38, R40, R38, R39, 0x96, !PT ;  /* 0x0000002628267212 */ /* 0x000fe400078e9627 */
[C-C-:B------:R-:W-:Y:S02]  /*1b30*/  SHF.L.W.U32.HI R39, R24.reuse, 0x1a, R24.reuse ;  /* 0x0000001a18277819 */ /* 0x140fe40000010e18 */
[----:B------:R-:W-:-:S02]  /*1b40*/  SHF.L.W.U32.HI R40, R24, 0x15, R24 ;  /* 0x0000001518287819 */ /* 0x000fc40000010e18 */
[----:B------:R-:W-:Y:S02]  /*1b50*/  SHF.L.W.U32.HI R41, R24, 0x7, R24 ;  /* 0x0000000718297819 */ /* 0x000fe40000010e18 */
[----:B------:R-:W-:Y:S02]  /*1b60*/  IADD3 R32, PT, PT, R5, R32, R18 ;  /* 0x0000002005207210 */ /* 0x000fe40007ffe012 */
[----:B------:R-:W-:Y:S02]  /*1b70*/  LOP3.LUT R5, R36, R30, R37, 0x96, !PT ;  /* 0x0000001e24057212 */ /* 0x000fe400078e9625 */
[C-C-:B------:R-:W-:Y:S02]  /*1b80*/  SHF.L.W.U32.HI R30, R4.reuse, 0xf, R4.reuse ;  /* 0x0000000f041e7819 */ /* 0x140fe40000010e04 */
[--C-:B------:R-:W-:Y:S02]  /*1b90*/  SHF.L.W.U32.HI R37, R4, 0xd, R4.reuse ;  /* 0x0000000d04257819 */ /* 0x100fe40000010e04 */
[----:B------:R-:W-:-:S02]  /*1ba0*/  SHF.R.U32.HI R36, RZ, 0xa, R4 ;  /* 0x0000000aff247819 */ /* 0x000fc40000011604 */
[----:B------:R-:W-:Y:S02]  /*1bb0*/  LOP3.LUT R40, R41, R39, R40, 0x96, !PT ;  /* 0x0000002729287212 */ /* 0x000fe400078e9628 */
[----:B------:R-:W-:Y:S02]  /*1bc0*/  LOP3.LUT R31, R28, R31, R33, 0xe8, !PT ;  /* 0x0000001f1c1f7212 */ /* 0x000fe400078ee821 */
[----:B------:R-:W-:Y:S01]  /*1bd0*/  LOP3.LUT R39, R10, R24, R21, 0xb8, !PT ;  /* 0x000000180a277212 */ /* 0x000fe200078eb815 */
[----:B------:R-:W-:Y:S01]  /*1be0*/  IMAD.IADD R5, R5, 0x1, R32 ;  /* 0x0000000105057824 */ /* 0x000fe200078e0220 */
[----:B------:R-:W-:Y:S02]  /*1bf0*/  LOP3.LUT R30, R36, R30, R37, 0x96, !PT ;  /* 0x0000001e241e7212 */ /* 0x000fe400078e9625 */
[----:B------:R-:W-:Y:S02]  /*1c00*/  IADD3 R36, PT, PT, R27, R38, R31 ;  /* 0x000000261b247210 */ /* 0x000fe40007ffe01f */
[----:B------:R-:W-:-:S04]  /*1c10*/  IADD3 R27, PT, PT, R40, R39, R29 ;  /* 0x00000027281b7210 */ /* 0x000fc80007ffe01d */
[----:B------:R-:W-:Y:S02]  /*1c20*/  IADD3 R27, PT, PT, R5, R46, R27 ;  /* 0x0000002e051b7210 */ /* 0x000fe40007ffe01b */
[C-C-:B------:R-:W-:Y:S02]  /*1c30*/  SHF.L.W.U32.HI R31, R7.reuse, 0x19, R7.reuse ;  /* 0x00000019071f7819 */ /* 0x140fe40000010e07 */
[----:B------:R-:W-:Y:S01]  /*1c40*/  SHF.L.W.U32.HI R32, R7, 0xe, R7 ;  /* 0x0000000e07207819 */ /* 0x000fe20000010e07 */
[C---:B------:R-:W-:Y:S01]  /*1c50*/  IMAD.IADD R29, R36.reuse, 0x1, R27 ;  /* 0x00000001241d7824 */ /* 0x040fe200078e021b */
[----:B------:R-:W-:Y:S02]  /*1c60*/  SHF.R.U32.HI R37, RZ, 0x3, R7 ;  /* 0x00000003ff257819 */ /* 0x000fe40000011607 */
[C-C-:B------:R-:W-:Y:S02]  /*1c70*/  SHF.L.W.U32.HI R38, R36.reuse, 0x1e, R36.reuse ;  /* 0x0000001e24267819 */ /* 0x140fe40000010e24 */
[----:B------:R-:W-:-:S02]  /*1c80*/  SHF.L.W.U32.HI R41, R36, 0x13, R36 ;  /* 0x0000001324297819 */ /* 0x000fc40000010e24 */
[----:B------:R-:W-:Y:S02]  /*1c90*/  SHF.L.W.U32.HI R40, R36, 0xa, R36 ;  /* 0x0000000a24287819 */ /* 0x000fe40000010e24 */
[----:B------:R-:W-:Y:S02]  /*1ca0*/  IADD3 R39, PT, PT, R0, R30, R23 ;  /* 0x0000001e00277210 */ /* 0x000fe40007ffe017 */
[----:B------:R-:W-:Y:S02]  /*1cb0*/  LOP3.LUT R0, R37, R31, R32, 0x96, !PT ;  /* 0x0000001f25007212 */ /* 0x000fe400078e9620 */
[----:B------:R-:W-:Y:S02]  /*1cc0*/  LOP3.LUT R38, R40, R38, R41, 0x96, !PT ;  /* 0x0000002628267212 */ /* 0x000fe400078e9629 */
[C-C-:B------:R-:W-:Y:S02]  /*1cd0*/  SHF.L.W.U32.HI R37, R29.reuse, 0x1a, R29.reuse ;  /* 0x0000001a1d257819 */ /* 0x140fe40000010e1d */
[----:B------:R-:W-:-:S02]  /*1ce0*/  SHF.L.W.U32.HI R40, R29, 0x15, R29 ;  /* 0x000000151d287819 */ /* 0x000fc40000010e1d */
[----:B------:R-:W-:-:S04]  /*1cf0*/  SHF.L.W.U32.HI R41, R29, 0x7, R29 ;  /* 0x000000071d297819 */ /* 0x000fc80000010e1d */
[----:B------:R-:W-:Y:S02]  /*1d00*/  LOP3.LUT R41, R41, R37, R40, 0x96, !PT ;  /* 0x0000002529297212 */ /* 0x000fe400078e9628 */
[----:B------:R-:W-:Y:S02]  /*1d10*/  LOP3.LUT R37, R33, R28, R36, 0xe8, !PT ;  /* 0x0000001c21257212 */ /* 0x000fe400078ee824 */
[----:B------:R-:W-:Y:S01]  /*1d20*/  LOP3.LUT R28, R21, R29, R24, 0xb8, !PT ;  /* 0x0000001d151c7212 */ /* 0x000fe200078eb818 */
[----:B------:R-:W-:Y:S01]  /*1d30*/  IMAD.IADD R0, R0, 0x1, R39 ;  /* 0x0000000100007824 */ /* 0x000fe200078e0227 */
[C-C-:B------:R-:W-:Y:S02]  /*1d40*/  SHF.L.W.U32.HI R30, R5.reuse, 0xf, R5.reuse ;  /* 0x0000000f051e7819 */ /* 0x140fe40000010e05 */
[--C-:B------:R-:W-:Y:S02]  /*1d50*/  SHF.L.W.U32.HI R31, R5, 0xd, R5.reuse ;  /* 0x0000000d051f7819 */ /* 0x100fe40000010e05 */
[----:B------:R-:W-:-:S02]  /*1d60*/  SHF.R.U32.HI R32, RZ, 0xa, R5 ;  /* 0x0000000aff207819 */ /* 0x000fc40000011605 */
[----:B------:R-:W-:Y:S02]  /*1d70*/  IADD3 R28, PT, PT, R41, R28, R10 ;  /* 0x0000001c291c7210 */ /* 0x000fe40007ffe00a */
[----:B------:R-:W-:Y:S02]  /*1d80*/  IADD3 R37, PT, PT, R11, R38, R37 ;  /* 0x000000260b257210 */ /* 0x000fe40007ffe025 */
[----:B------:R-:W-:Y:S01]  /*1d90*/  LOP3.LUT R30, R32, R30, R31, 0x96, !PT ;  /* 0x0000001e201e7212 */ /* 0x000fe200078e961f */
[----:B------:R-:W1:Y:S01]  /*1da0*/  LDC.64 R10, c[0x3][0x60] ;  /* 0x00c01800ff0a7b82 */ /* 0x000e620000000a00 */
[C-C-:B------:R-:W-:Y:S02]  /*1db0*/  SHF.L.W.U32.HI R31, R6.reuse, 0x19, R6.reuse ;  /* 0x00000019061f7819 */ /* 0x140fe40000010e06 */
[--C-:B------:R-:W-:Y:S02]  /*1dc0*/  SHF.L.W.U32.HI R32, R6, 0xe, R6.reuse ;  /* 0x0000000e06207819 */ /* 0x100fe40000010e06 */
[----:B------:R-:W-:-:S02]  /*1dd0*/  SHF.R.U32.HI R38, RZ, 0x3, R6 ;  /* 0x00000003ff267819 */ /* 0x000fc40000011606 */
[----:B------:R-:W-:Y:S02]  /*1de0*/  IADD3 R28, PT, PT, R0, R47, R28 ;  /* 0x0000002f001c7210 */ /* 0x000fe40007ffe01c */
[----:B------:R-:W-:Y:S02]  /*1df0*/  LOP3.LUT R31, R38, R31, R32, 0x96, !PT ;  /* 0x0000001f261f7212 */ /* 0x000fe400078e9620 */
[----:B------:R-:W-:Y:S01]  /*1e00*/  IADD3 R32, PT, PT, R7, R30, R8 ;  /* 0x0000001e07207210 */ /* 0x000fe20007ffe008 */
[C---:B------:R-:W-:Y:S01]  /*1e10*/  IMAD.IADD R30, R37.reuse, 0x1, R28 ;  /* 0x00000001251e7824 */ /* 0x040fe200078e021c */
[C-C-:B------:R-:W-:Y:S02]  /*1e20*/  SHF.L.W.U32.HI R38, R37.reuse, 0x1e, R37.reuse ;  /* 0x0000001e25267819 */ /* 0x140fe40000010e25 */
[C-C-:B------:R-:W-:Y:S02]  /*1e30*/  SHF.L.W.U32.HI R39, R37.reuse, 0x13, R37.reuse ;  /* 0x0000001325277819 */ /* 0x140fe40000010e25 */
[----:B------:R-:W-:-:S02]  /*1e40*/  SHF.L.W.U32.HI R40, R37, 0xa, R37 ;  /* 0x0000000a25287819 */ /* 0x000fc40000010e25 */
[C-C-:B------:R-:W-:Y:S02]  /*1e50*/  SHF.L.W.U32.HI R41, R30.reuse, 0x1a, R30.reuse ;  /* 0x0000001a1e297819 */ /* 0x140fe40000010e1e */
[C-C-:B------:R-:W-:Y:S02]  /*1e60*/  SHF.L.W.U32.HI R42, R30.reuse, 0x15, R30.reuse ;  /* 0x000000151e2a7819 */ /* 0x140fe40000010e1e */
[----:B------:R-:W-:Y:S02]  /*1e70*/  SHF.L.W.U32.HI R43, R30, 0x7, R30 ;  /* 0x000000071e2b7819 */ /* 0x000fe40000010e1e */
[----:B------:R-:W-:Y:S02]  /*1e80*/  LOP3.LUT R39, R40, R38, R39, 0x96, !PT ;  /* 0x0000002628277212 */ /* 0x000fe400078e9627 */
[----:B------:R-:W-:Y:S02]  /*1e90*/  LOP3.LUT R42, R43, R41, R42, 0x96, !PT ;  /* 0x000000292b2a7212 */ /* 0x000fe400078e962a */
[----:B------:R-:W-:Y:S01]  /*1ea0*/  LOP3.LUT R40, R24, R30, R29, 0xb8, !PT ;  /* 0x0000001e18287212 */ /* 0x000fe200078eb81d */
[----:B------:R-:W-:Y:S01]  /*1eb0*/  IMAD.IADD R7, R31, 0x1, R32 ;  /* 0x000000011f077824 */ /* 0x000fe200078e0220 */
[----:B------:R-:W-:-:S02]  /*1ec0*/  SHF.L.W.U32.HI R31, R0, 0xf, R0 ;  /* 0x0000000f001f7819 */ /* 0x000fc40000010e00 */
[--C-:B------:R-:W-:Y:S02]  /*1ed0*/  SHF.L.W.U32.HI R32, R0, 0xd, R0.reuse ;  /* 0x0000000d00207819 */ /* 0x100fe40000010e00 */
[----:B------:R-:W-:Y:S02]  /*1ee0*/  SHF.R.U32.HI R38, RZ, 0xa, R0 ;  /* 0x0000000aff267819 */ /* 0x000fe40000011600 */
[----:B------:R-:W-:Y:S02]  /*1ef0*/  LOP3.LUT R33, R36, R33, R37, 0xe8, !PT ;  /* 0x0000002124217212 */ /* 0x000fe400078ee825 */
[----:B------:R-:W-:Y:S02]  /*1f00*/  IADD3 R40, PT, PT, R42, R40, R21 ;  /* 0x000000282a287210 */ /* 0x000fe40007ffe015 */
[----:B------:R-:W-:Y:S02]  /*1f10*/  LOP3.LUT R38, R38, R31, R32, 0x96, !PT ;  /* 0x0000001f26267212 */ /* 0x000fe400078e9620 */
[----:B------:R-:W-:-:S02]  /*1f20*/  IADD3 R33, PT, PT, R20, R39, R33 ;  /* 0x0000002714217210 */ /* 0x000fc40007ffe021 */
[----:B-1----:R-:W-:Y:S02]  /*1f30*/  IADD3 R32, PT, PT, R7, R10, R40 ;  /* 0x0000000a07207210 */ /* 0x002fe40007ffe028 */
[C-C-:B------:R-:W-:Y:S02]  /*1f40*/  SHF.L.W.U32.HI R20, R9.reuse, 0x19, R9.reuse ;  /* 0x0000001909147819 */ /* 0x140fe40000010e09 */
[--C-:B------:R-:W-:Y:S01]  /*1f50*/  SHF.L.W.U32.HI R21, R9, 0xe, R9.reuse ;  /* 0x0000000e09157819 */ /* 0x100fe20000010e09 */
[C---:B------:R-:W-:Y:S01]  /*1f60*/  IMAD.IADD R31, R33.reuse, 0x1, R32 ;  /* 0x00000001211f7824 */ /* 0x040fe200078e0220 */
[----:B------:R-:W-:Y:S02]  /*1f70*/  SHF.R.U32.HI R39, RZ, 0x3, R9 ;  /* 0x00000003ff277819 */ /* 0x000fe40000011609 */
[C-C-:B------:R-:W-:Y:S02]  /*1f80*/  SHF.L.W.U32.HI R40, R33.reuse, 0x1e, R33.reuse ;  /* 0x0000001e21287819 */ /* 0x140fe40000010e21 */
[----:B------:R-:W-:-:S02]  /*1f90*/  SHF.L.W.U32.HI R41, R33, 0x13, R33 ;  /* 0x0000001321297819 */ /* 0x000fc40000010e21 */
[----:B------:R-:W-:Y:S02]  /*1fa0*/  SHF.L.W.U32.HI R42, R33, 0xa, R33 ;  /* 0x0000000a212a7819 */ /* 0x000fe40000010e21 */
[C-C-:B------:R-:W-:Y:S02]  /*1fb0*/  SHF.L.W.U32.HI R43, R31.reuse, 0x1a, R31.reuse ;  /* 0x0000001a1f2b7819 */ /* 0x140fe40000010e1f */
[C-C-:B------:R-:W-:Y:S02]  /*1fc0*/  SHF.L.W.U32.HI R44, R31.reuse, 0x15, R31.reuse ;  /* 0x000000151f2c7819 */ /* 0x140fe40000010e1f */
[----:B------:R-:W-:Y:S02]  /*1fd0*/  SHF.L.W.U32.HI R45, R31, 0x7, R31 ;  /* 0x000000071f2d7819 */ /* 0x000fe40000010e1f */
[----:B------:R-:W-:Y:S02]  /*1fe0*/  LOP3.LUT R20, R39, R20, R21, 0x96, !PT ;  /* 0x0000001427147212 */ /* 0x000fe400078e9615 */
[----:B------:R-:W-:-:S02]  /*1ff0*/  IADD3 R21, PT, PT, R6, R38, R19 ;  /* 0x0000002606157210 */ /* 0x000fc40007ffe013 */
[----:B------:R-:W-:Y:S02]  /*2000*/  LOP3.LUT R41, R42, R40, R41, 0x96, !PT ;  /* 0x000000282a297212 */ /* 0x000fe400078e9629 */
[C-C-:B------:R-:W-:Y:S02]  /*2010*/  SHF.L.W.U32.HI R38, R7.reuse, 0xf, R7.reuse ;  /* 0x0000000f07267819 */ /* 0x140fe40000010e07 */
[--C-:B------:R-:W-:Y:S02]  /*2020*/  SHF.L.W.U32.HI R39, R7, 0xd, R7.reuse ;  /* 0x0000000d07277819 */ /* 0x100fe40000010e07 */
[----:B------:R-:W-:Y:S02]  /*2030*/  SHF.R.U32.HI R40, RZ, 0xa, R7 ;  /* 0x0000000aff287819 */ /* 0x000fe40000011607 */
[----:B------:R-:W-:Y:S02]  /*2040*/  LOP3.LUT R36, R37, R36, R33, 0xe8, !PT ;  /* 0x0000002425247212 */ /* 0x000fe400078ee821 */
[----:B------:R-:W-:-:S02]  /*2050*/  LOP3.LUT R43, R45, R43, R44, 0x96, !PT ;  /* 0x0000002b2d2b7212 */ /* 0x000fc400078e962c */
[----:B------:R-:W-:Y:S01]  /*2060*/  LOP3.LUT R42, R29, R31, R30, 0xb8, !PT ;  /* 0x0000001f1d2a7212 */ /* 0x000fe200078eb81e */
[----:B------:R-:W-:Y:S01]  /*2070*/  IMAD.IADD R6, R20, 0x1, R21 ;  /* 0x0000000114067824 */ /* 0x000fe200078e0215 */
[----:B------:R-:W-:Y:S01]  /*2080*/  LOP3.LUT R39, R40, R38, R39, 0x96, !PT ;  /* 0x0000002628277212 */ /* 0x000fe200078e9627 */
[----:B------:R-:W1:Y:S01]  /*2090*/  LDC.64 R20, c[0x3][0x68] ;  /* 0x00c01a00ff147b82 */ /* 0x000e620000000a00 */
[----:B------:R-:W-:Y:S02]  /*20a0*/  IADD3 R38, PT, PT, R26, R41, R36 ;  /* 0x000000291a267210 */ /* 0x000fe40007ffe024 */
[----:B------:R-:W-:Y:S02]  /*20b0*/  IADD3 R26, PT, PT, R43, R42, R24 ;  /* 0x0000002a2b1a7210 */ /* 0x000fe40007ffe018 */
[C-C-:B------:R-:W-:Y:S02]  /*20c0*/  SHF.L.W.U32.HI R24, R16.reuse, 0x19, R16.reuse ;  /* 0x0000001910187819 */ /* 0x140fe40000010e10 */
[----:B------:R-:W-:-:S02]  /*20d0*/  SHF.L.W.U32.HI R41, R16, 0xe, R16 ;  /* 0x0000000e10297819 */ /* 0x000fc40000010e10 */
[----:B------:R-:W-:Y:S02]  /*20e0*/  SHF.R.U32.HI R36, RZ, 0x3, R16 ;  /* 0x00000003ff247819 */ /* 0x000fe40000011610 */
[----:B------:R-:W-:Y:S02]  /*20f0*/  IADD3 R26, PT, PT, R6, R11, R26 ;  /* 0x0000000b061a7210 */ /* 0x000fe40007ffe01a */
[----:B------:R-:W-:-:S03]  /*2100*/  LOP3.LUT R24, R36, R24, R41, 0x96, !PT ;  /* 0x0000001824187212 */ /* 0x000fc600078e9629 */
[C---:B------:R-:W-:Y:S01]  /*2110*/  IMAD.IADD R36, R38.reuse, 0x1, R26 ;  /* 0x0000000126247824 */ /* 0x040fe200078e021a */
[----:B------:R-:W-:Y:S02]  /*2120*/  IADD3 R9, PT, PT, R9, R39, R12 ;  /* 0x0000002709097210 */ /* 0x000fe40007ffe00c */
[C-C-:B------:R-:W-:Y:S02]  /*2130*/  SHF.L.W.U32.HI R39, R38.reuse, 0x1e, R38.reuse ;  /* 0x0000001e26277819 */ /* 0x140fe40000010e26 */
[C-C-:B------:R-:W-:Y:S02]  /*2140*/  SHF.L.W.U32.HI R40, R38.reuse, 0x13, R38.reuse ;  /* 0x0000001326287819 */ /* 0x140fe40000010e26 */
[----:B------:R-:W-:Y:S02]  /*2150*/  SHF.L.W.U32.HI R41, R38, 0xa, R38 ;  /* 0x0000000a26297819 */ /* 0x000fe40000010e26 */
[C-C-:B------:R-:W-:Y:S02]  /*2160*/  SHF.L.W.U32.HI R43, R36.reuse, 0x1a, R36.reuse ;  /* 0x0000001a242b7819 */ /* 0x140fe40000010e24 */
[----:B------:R-:W-:-:S02]  /*2170*/  SHF.L.W.U32.HI R44, R36, 0x15, R36 ;  /* 0x00000015242c7819 */ /* 0x000fc40000010e24 */
[----:B------:R-:W-:Y:S02]  /*2180*/  SHF.L.W.U32.HI R45, R36, 0x7, R36 ;  /* 0x00000007242d7819 */ /* 0x000fe40000010e24 */
[----:B------:R-:W-:Y:S01]  /*2190*/  LOP3.LUT R42, R41, R39, R40, 0x96, !PT ;  /* 0x00000027292a7212 */ /* 0x000fe200078e9628 */
[----:B------:R-:W-:Y:S01]  /*21a0*/  IMAD.IADD R9, R24, 0x1, R9 ;  /* 0x0000000118097824 */ /* 0x000fe200078e0209 */
[----:B------:R-:W-:Y:S02]  /*21b0*/  LOP3.LUT R44, R45, R43, R44, 0x96, !PT ;  /* 0x0000002b2d2c7212 */ /* 0x000fe400078e962c */
[----:B------:R-:W-:Y:S02]  /*21c0*/  LOP3.LUT R41, R30, R36, R31, 0xb8, !PT ;  /* 0x000000241e297212 */ /* 0x000fe400078eb81f */
[C-C-:B------:R-:W-:Y:S02]  /*21d0*/  SHF.L.W.U32.HI R24, R6.reuse, 0xf, R6.reuse ;  /* 0x0000000f06187819 */ /* 0x140fe40000010e06 */
[----:B------:R-:W-:-:S02]  /*21e0*/  SHF.L.W.U32.HI R39, R6, 0xd, R6 ;  /* 0x0000000d06277819 */ /* 0x000fc40000010e06 */
[----:B------:R-:W-:Y:S02]  /*21f0*/  SHF.R.U32.HI R40, RZ, 0xa, R6 ;  /* 0x0000000aff287819 */ /* 0x000fe40000011606 */
[----:B------:R-:W-:Y:S02]  /*2200*/  LOP3.LUT R37, R33, R37, R38, 0xe8, !PT ;  /* 0x0000002521257212 */ /* 0x000fe400078ee826 */
[----:B------:R-:W-:Y:S02]  /*2210*/  IADD3 R41, PT, PT, R44, R41, R29 ;  /* 0x000000292c297210 */ /* 0x000fe40007ffe01d */
[----:B------:R-:W-:Y:S02]  /*2220*/  LOP3.LUT R39, R40, R24, R39, 0x96, !PT ;  /* 0x0000001828277212 */ /* 0x000fe400078e9627 */
[----:B------:R-:W-:Y:S02]  /*2230*/  IADD3 R24, PT, PT, R27, R42, R37 ;  /* 0x0000002a1b187210 */ /* 0x000fe40007ffe025 */
[----:B-1----:R-:W-:-:S02]  /*2240*/  IADD3 R27, PT, PT, R9, R20, R41 ;  /* 0x00000014091b7210 */ /* 0x002fc40007ffe029 */
[----:B------:R-:W-:-:S03]  /*2250*/  SHF.L.W.U32.HI R37, R17, 0x19, R17 ;  /* 0x0000001911257819 */ /* 0x000fc60000010e11 */
[C---:B------:R-:W-:Y:S01]  /*2260*/  IMAD.IADD R29, R24.reuse, 0x1, R27 ;  /* 0x00000001181d7824 */ /* 0x040fe200078e021b */
[--C-:B------:R-:W-:Y:S02]  /*2270*/  SHF.L.W.U32.HI R40, R17, 0xe, R17.reuse ;  /* 0x0000000e11287819 */ /* 0x100fe40000010e11 */
[----:B------:R-:W-:Y:S02]  /*2280*/  SHF.R.U32.HI R41, RZ, 0x3, R17 ;  /* 0x00000003ff297819 */ /* 0x000fe40000011611 */
[C-C-:B------:R-:W-:Y:S02]  /*2290*/  SHF.L.W.U32.HI R42, R24.reuse, 0x1e, R24.reuse ;  /* 0x0000001e182a7819 */ /* 0x140fe40000010e18 */
[C-C-:B------:R-:W-:Y:S02]  /*22a0*/  SHF.L.W.U32.HI R43, R24.reuse, 0x13, R24.reuse ;  /* 0x00000013182b7819 */ /* 0x140fe40000010e18 */
[----:B------:R-:W-:Y:S02]  /*22b0*/  SHF.L.W.U32.HI R44, R24, 0xa, R24 ;  /* 0x0000000a182c7819 */ /* 0x000fe40000010e18 */
[----:B------:R-:W-:-:S02]  /*22c0*/  SHF.L.W.U32.HI R45, R29, 0x1a, R29 ;  /* 0x0000001a1d2d7819 */ /* 0x000fc40000010e1d */
[C-C-:B------:R-:W-:Y:S02]  /*22d0*/  SHF.L.W.U32.HI R58, R29.reuse, 0x15, R29.reuse ;  /* 0x000000151d3a7819 */ /* 0x140fe40000010e1d */
[----:B------:R-:W-:Y:S02]  /*22e0*/  SHF.L.W.U32.HI R59, R29, 0x7, R29 ;  /* 0x000000071d3b7819 */ /* 0x000fe40000010e1d */
[----:B------:R-:W-:Y:S02]  /*22f0*/  LOP3.LUT R37, R41, R37, R40, 0x96, !PT ;  /* 0x0000002529257212 */ /* 0x000fe400078e9628 */
[----:B------:R-:W-:Y:S02]  /*2300*/  IADD3 R16, PT, PT, R16, R39, R13 ;  /* 0x0000002710107210 */ /* 0x000fe40007ffe00d */
[----:B------:R-:W-:Y:S02]  /*2310*/  LOP3.LUT R43, R44, R42, R43, 0x96, !PT ;  /* 0x0000002a2c2b7212 */ /* 0x000fe400078e962b */
[----:B------:R-:W-:-:S02]  /*2320*/  LOP3.LUT R33, R38, R33, R24, 0xe8, !PT ;  /* 0x0000002126217212 */ /* 0x000fc400078ee818 */
[----:B------:R-:W-:Y:S02]  /*2330*/  LOP3.LUT R45, R59, R45, R58, 0x96, !PT ;  /* 0x0000002d3b2d7212 */ /* 0x000fe400078e963a */
[----:B------:R-:W-:Y:S01]  /*2340*/  LOP3.LUT R42, R31, R29, R36, 0xb8, !PT ;  /* 0x0000001d1f2a7212 */ /* 0x000fe200078eb824 */
[----:B------:R-:W-:Y:S01]  /*2350*/  IMAD.IADD R16, R37, 0x1, R16 ;  /* 0x0000000125107824 */ /* 0x000fe200078e0210 */
[C-C-:B------:R-:W-:Y:S02]  /*2360*/  SHF.L.W.U32.HI R39, R9.reuse, 0xf, R9.reuse ;  /* 0x0000000f09277819 */ /* 0x140fe40000010e09 */
[--C-:B------:R-:W-:Y:S02]  /*2370*/  SHF.L.W.U32.HI R40, R9, 0xd, R9.reuse ;  /* 0x0000000d09287819 */ /* 0x100fe40000010e09 */
[----:B------:R-:W-:Y:S02]  /*2380*/  SHF.R.U32.HI R41, RZ, 0xa, R9 ;  /* 0x0000000aff297819 */ /* 0x000fe40000011609 */
[----:B------:R-:W-:-:S02]  /*2390*/  IADD3 R37, PT, PT, R28, R43, R33 ;  /* 0x0000002b1c257210 */ /* 0x000fc40007ffe021 */
[----:B------:R-:W-:Y:S02]  /*23a0*/  IADD3 R28, PT, PT, R45, R42, R30 ;  /* 0x0000002a2d1c7210 */ /* 0x000fe40007ffe01e */
[----:B------:R-:W1:Y:S01]  /*23b0*/  LDC.64 R44, c[0x3][0x70] ;  /* 0x00c01c00ff2c7b82 */ /* 0x000e620000000a00 */
[----:B------:R-:W-:Y:S02]  /*23c0*/  LOP3.LUT R39, R41, R39, R40, 0x96, !PT ;  /* 0x0000002729277212 */ /* 0x000fe400078e9628 */
[C-C-:B------:R-:W-:Y:S02]  /*23d0*/  SHF.L.W.U32.HI R30, R22.reuse, 0x19, R22.reuse ;  /* 0x00000019161e7819 */ /* 0x140fe40000010e16 */
[--C-:B------:R-:W-:Y:S02]  /*23e0*/  SHF.L.W.U32.HI R33, R22, 0xe, R22.reuse ;  /* 0x0000000e16217819 */ /* 0x100fe40000010e16 */
[----:B------:R-:W-:Y:S02]  /*23f0*/  SHF.R.U32.HI R40, RZ, 0x3, R22 ;  /* 0x00000003ff287819 */ /* 0x000fe40000011616 */
[----:B------:R-:W-:-:S02]  /*2400*/  IADD3 R28, PT, PT, R16, R21, R28 ;  /* 0x00000015101c7210 */ /* 0x000fc40007ffe01c */
[----:B------:R-:W-:-:S03]  /*2410*/  LOP3.LUT R33, R40, R30, R33, 0x96, !PT ;  /* 0x0000001e28217212 */ /* 0x000fc600078e9621 */
[----:B------:R-:W-:Y:S01]  /*2420*/  IMAD.IADD R30, R37, 0x1, R28 ;  /* 0x00000001251e7824 */ /* 0x000fe200078e021c */
[----:B------:R-:W-:Y:S02]  /*2430*/  IADD3 R40, PT, PT, R17, R39, R4 ;  /* 0x0000002711287210 */ /* 0x000fe40007ffe004 */
[C-C-:B------:R-:W-:Y:S02]  /*2440*/  SHF.L.W.U32.HI R39, R37.reuse, 0x1e, R37.reuse ;  /* 0x0000001e25277819 */ /* 0x140fe40000010e25 */
[C-C-:B------:R-:W-:Y:S02]  /*2450*/  SHF.L.W.U32.HI R42, R37.reuse, 0x13, R37.reuse ;  /* 0x00000013252a7819 */ /* 0x140fe40000010e25 */
[----:B------:R-:W-:Y:S02]  /*2460*/  SHF.L.W.U32.HI R41, R37, 0xa, R37 ;  /* 0x0000000a25297819 */ /* 0x000fe40000010e25 */
[C-C-:B------:R-:W-:Y:S02]  /*2470*/  SHF.L.W.U32.HI R43, R30.reuse, 0x1a, R30.reuse ;  /* 0x0000001a1e2b7819 */ /* 0x140fe40000010e1e */
[----:B------:R-:W-:-:S02]  /*2480*/  SHF.L.W.U32.HI R58, R30, 0x15, R30 ;  /* 0x000000151e3a7819 */ /* 0x000fc40000010e1e */
[----:B------:R-:W-:Y:S02]  /*2490*/  SHF.L.W.U32.HI R59, R30, 0x7, R30 ;  /* 0x000000071e3b7819 */ /* 0x000fe40000010e1e */
[----:B------:R-:W-:Y:S02]  /*24a0*/  LOP3.LUT R41, R41, R39, R42, 0x96, !PT ;  /* 0x0000002729297212 */ /* 0x000fe400078e962a */
[----:B------:R-:W-:Y:S02]  /*24b0*/  LOP3.LUT R58, R59, R43, R58, 0x96, !PT ;  /* 0x0000002b3b3a7212 */ /* 0x000fe400078e963a */
[----:B------:R-:W-:Y:S01]  /*24c0*/  LOP3.LUT R42, R36, R30, R29, 0xb8, !PT ;  /* 0x0000001e242a7212 */ /* 0x000fe200078eb81d */
[----:B------:R-:W-:Y:S01]  /*24d0*/  IMAD.IADD R17, R33, 0x1, R40 ;  /* 0x0000000121117824 */ /* 0x000fe200078e0228 */
        /* <DEDUP_REMOVED lines=21> */
[----:B------:R-:W-:-:S02]  /*2630*/  SHF.L.W.U32.HI R22, R17, 0xf, R17 ;  /* 0x0000000f11167819 */ /* 0x000fc40000010e11 */
[--C-:B------:R-:W-:Y:S02]  /*2640*/  SHF.L.W.U32.HI R41, R17, 0xd, R17.reuse ;  /* 0x0000000d11297819 */ /* 0x100fe40000010e11 */
[----:B------:R-:W-:Y:S02]  /*2650*/  SHF.R.U32.HI R38, RZ, 0xa, R17 ;  /* 0x0000000aff267819 */ /* 0x000fe40000011611 */
[----:B------:R-:W-:Y:S02]  /*2660*/  LOP3.LUT R59, R61, R59, R60, 0x96, !PT ;  /* 0x0000003b3d3b7212 */ /* 0x000fe400078e963c */
[----:B------:R-:W-:Y:S02]  /*2670*/  LOP3.LUT R42, R29, R33, R30, 0xb8, !PT ;  /* 0x000000211d2a7212 */ /* 0x000fe400078eb81e */
[----:B------:R-:W-:Y:S01]  /*2680*/  LOP3.LUT R61, R37, R24, R40, 0xe8, !PT ;  /* 0x00000018253d7212 */ /* 0x000fe200078ee828 */
[----:B------:R-:W-:Y:S01]  /*2690*/  IMAD.IADD R24, R32, 0x1, R39 ;  /* 0x0000000120187824 */ /* 0x000fe200078e0227 */
[----:B------:R-:W-:-:S02]  /*26a0*/  LOP3.LUT R38, R38, R22, R41, 0x96, !PT ;  /* 0x0000001626267212 */ /* 0x000fc400078e9629 */
[----:B------:R-:W-:Y:S02]  /*26b0*/  IADD3 R22, PT, PT, R59, R42, R36 ;  /* 0x0000002a3b167210 */ /* 0x000fe40007ffe024 */
[----:B------:R-:W-:Y:S02]  /*26c0*/  IADD3 R61, PT, PT, R26, R43, R61 ;  /* 0x0000002b1a3d7210 */ /* 0x000fe40007ffe03d */
[----:B------:R-:W1:Y:S01]  /*26d0*/  LDC.64 R42, c[0x3][0x78] ;  /* 0x00c01e00ff2a7b82 */ /* 0x000e620000000a00 */
        /* <DEDUP_REMOVED lines=9> */
[C-C-:B------:R-:W-:Y:S02]  /*2770*/  SHF.L.W.U32.HI R58, R32.reuse, 0x15, R32.reuse ;  /* 0x00000015203a7819 */ /* 0x140fe40000010e20 */
[----:B------:R-:W-:Y:S02]  /*2780*/  SHF.L.W.U32.HI R41, R32, 0x7, R32 ;  /* 0x0000000720297819 */ /* 0x000fe40000010e20 */
        /* <DEDUP_REMOVED lines=44> */
[----:B------:R-:W-:-:S04]  /*2a50*/  IADD3 R30, PT, PT, R23, R27, R6 ;  /* 0x0000001b171e7210 */ /* 0x000fc80007ffe006 */
[C-C-:B------:R-:W-:Y:S02]  /*2a60*/  SHF.L.W.U32.HI R37, R28.reuse, 0x1a, R28.reuse ;  /* 0x0000001a1c257819 */ /* 0x140fe40000010e1c */
[C-C-:B------:R-:W-:Y:S02]  /*2a70*/  SHF.L.W.U32.HI R60, R28.reuse, 0x15, R28.reuse ;  /* 0x000000151c3c7819 */ /* 0x140fe40000010e1c */
[----:B------:R-:W-:Y:S02]  /*2a80*/  SHF.L.W.U32.HI R62, R28, 0x7, R28 ;  /* 0x000000071c3e7819 */ /* 0x000fe40000010e1c */
[C-C-:B------:R-:W-:Y:S02]  /*2a90*/  SHF.L.W.U32.HI R23, R39.reuse, 0x1e, R39.reuse ;  /* 0x0000001e27177819 */ /* 0x140fe40000010e27 */
[C-C-:B------:R-:W-:Y:S02]  /*2aa0*/  SHF.L.W.U32.HI R58, R39.reuse, 0x13, R39.reuse ;  /* 0x00000013273a7819 */ /* 0x140fe40000010e27 */
[----:B------:R-:W-:-:S02]  /*2ab0*/  SHF.L.W.U32.HI R27, R39, 0xa, R39 ;  /* 0x0000000a271b7819 */ /* 0x000fc40000010e27 */
[----:B------:R-:W-:Y:S02]  /*2ac0*/  LOP3.LUT R60, R62, R37, R60, 0x96, !PT ;  /* 0x000000253e3c7212 */ /* 0x000fe400078e963c */
[----:B------:R-:W-:Y:S01]  /*2ad0*/  LOP3.LUT R37, R32, R28, R29, 0xb8, !PT ;  /* 0x0000001c20257212 */ /* 0x000fe200078eb81d */
[----:B------:R-:W-:Y:S01]  /*2ae0*/  IMAD.IADD R25, R25, 0x1, R30 ;  /* 0x0000000119197824 */ /* 0x000fe200078e021e */
[----:B------:R-:W-:Y:S02]  /*2af0*/  LOP3.LUT R58, R27, R23, R58, 0x96, !PT ;  /* 0x000000171b3a7212 */ /* 0x000fe400078e963a */
[C-C-:B------:R-:W-:Y:S02]  /*2b00*/  SHF.L.W.U32.HI R23, R26.reuse, 0xf, R26.reuse ;  /* 0x0000000f1a177819 */ /* 0x140fe40000010e1a */
[--C-:B------:R-:W-:Y:S02]  /*2b10*/  SHF.L.W.U32.HI R30, R26, 0xd, R26.reuse ;  /* 0x0000000d1a1e7819 */ /* 0x100fe40000010e1a */
[----:B------:R-:W-:-:S02]  /*2b20*/  SHF.R.U32.HI R27, RZ, 0xa, R26 ;  /* 0x0000000aff1b7819 */ /* 0x000fc4000001161a */
[----:B------:R-:W-:Y:S02]  /*2b30*/  LOP3.LUT R61, R36, R61, R39, 0xe8, !PT ;  /* 0x0000003d243d7212 */ /* 0x000fe400078ee827 */
[----:B------:R-:W-:Y:S02]  /*2b40*/  IADD3 R37, PT, PT, R60, R37, R33 ;  /* 0x000000253c257210 */ /* 0x000fe40007ffe021 */
[----:B------:R-:W-:Y:S02]  /*2b50*/  LOP3.LUT R27, R27, R23, R30, 0x96, !PT ;  /* 0x000000171b1b7212 */ /* 0x000fe400078e961e */
[----:B------:R-:W-:Y:S02]  /*2b60*/  IADD3 R61, PT, PT, R31, R58, R61 ;  /* 0x0000003a1f3d7210 */ /* 0x000fe40007ffe03d */
[----:B-1----:R-:W-:Y:S02]  /*2b70*/  IADD3 R30, PT, PT, R25, R40, R37 ;  /* 0x00000028191e7210 */ /* 0x002fe40007ffe025 */
[----:B------:R-:W-:-:S03]  /*2b80*/  SHF.L.W.U32.HI R31, R19, 0x19, R19 ;  /* 0x00000019131f7819 */ /* 0x000fc60000010e13 */
[----:B------:R-:W-:Y:S01]  /*2b90*/  IMAD.IADD R23, R61, 0x1, R30 ;  /* 0x000000013d177824 */ /* 0x000fe200078e021e */
        /* <DEDUP_REMOVED lines=64> */
[----:B------:R-:W-:Y:S01]  /*2fa0*/  LOP3.LUT R58, R23, R29, R32, 0xb8, !PT ;  /* 0x0000001d173a7212 */ /* 0x000fe200078eb820 */
[----:B------:R-:W-:Y:S01]  /*2fb0*/  IMAD.IADD R60, R60, 0x1, R39 ;  /* 0x000000013c3c7824 */ /* 0x000fe200078e0227 */
[----:B------:R-:W-:Y:S02]  /*2fc0*/  LOP3.LUT R61, R22, R61, R33, 0xe8, !PT ;  /* 0x0000003d163d7212 */ /* 0x000fe400078ee821 */
[----:B------:R-:W-:-:S02]  /*2fd0*/  LOP3.LUT R63, R38, R12, R63, 0x96, !PT ;  /* 0x0000000c263f7212 */ /* 0x000fc400078e963f */
[----:B------:R-:W-:Y:S01]  /*2fe0*/  IADD3 R12, PT, PT, R67, R58, R28 ;  /* 0x0000003a430c7210 */ /* 0x000fe20007ffe01c */
[----:B------:R-:W1:Y:S01]  /*2ff0*/  LDC.64 R38, c[0x3][0x90] ;  /* 0x00c02400ff267b82 */ /* 0x000e620000000a00 */
[----:B------:R-:W-:Y:S02]  /*3000*/  IADD3 R18, PT, PT, R18, R65, R61 ;  /* 0x0000004112127210 */ /* 0x000fe40007ffe03d */
        /* <DEDUP_REMOVED lines=48> */
[C-C-:B------:R-:W-:Y:S01]  /*3310*/  SHF.L.W.U32.HI R23, R0.reuse, 0x19, R0.reuse ;  /* 0x0000001900177819 */ /* 0x140fe20000010e00 */
[----:B------:R-:W1:Y:S01]  /*3320*/  LDC.64 R32, c[0x3][0x98] ;  /* 0x00c02600ff207b82 */ /* 0x000e620000000a00 */
[--C-:B------:R-:W-:Y:S02]  /*3330*/  SHF.L.W.U32.HI R62, R0, 0xe, R0.reuse ;  /* 0x0000000e003e7819 */ /* 0x100fe40000010e00 */
[----:B------:R-:W-:Y:S02]  /*3340*/  SHF.R.U32.HI R31, RZ, 0x3, R0 ;  /* 0x00000003ff1f7819 */ /* 0x000fe40000011600 */
[----:B------:R-:W-:-:S02]  /*3350*/  IADD3 R4, PT, PT, R22, R39, R4 ;  /* 0x0000002716047210 */ /* 0x000fc40007ffe004 */
[----:B------:R-:W-:Y:S02]  /*3360*/  LOP3.LUT R23, R31, R23, R62, 0x96, !PT ;  /* 0x000000171f177212 */ /* 0x000fe400078e963e */
[----:B------:R-:W-:Y:S01]  /*3370*/  IADD3 R62, PT, PT, R5, R58, R26 ;  /* 0x0000003a053e7210 */ /* 0x000fe20007ffe01a */
[C---:B------:R-:W-:Y:S01]  /*3380*/  IMAD.IADD R58, R65.reuse, 0x1, R4 ;  /* 0x00000001413a7824 */ /* 0x040fe200078e0204 */
[----:B------:R-:W-:-:S04]  /*3390*/  SHF.L.W.U32.HI R5, R65, 0x1e, R65 ;  /* 0x0000001e41057819 */ /* 0x000fc80000010e41 */
[C-C-:B------:R-:W-:Y:S02]  /*33a0*/  SHF.L.W.U32.HI R66, R58.reuse, 0x1a, R58.reuse ;  /* 0x0000001a3a427819 */ /* 0x140fe40000010e3a */
[C-C-:B------:R-:W-:Y:S02]  /*33b0*/  SHF.L.W.U32.HI R67, R58.reuse, 0x15, R58.reuse ;  /* 0x000000153a437819 */ /* 0x140fe40000010e3a */
[----:B------:R-:W-:Y:S02]  /*33c0*/  SHF.L.W.U32.HI R68, R58, 0x7, R58 ;  /* 0x000000073a447819 */ /* 0x000fe40000010e3a */
[C-C-:B------:R-:W-:Y:S02]  /*33d0*/  SHF.L.W.U32.HI R64, R65.reuse, 0x13, R65.reuse ;  /* 0x0000001341407819 */ /* 0x140fe40000010e41 */
[----:B------:R-:W-:Y:S02]  /*33e0*/  SHF.L.W.U32.HI R31, R65, 0xa, R65 ;  /* 0x0000000a411f7819 */ /* 0x000fe40000010e41 */
[----:B------:R-:W-:-:S02]  /*33f0*/  LOP3.LUT R66, R68, R66, R67, 0x96, !PT ;  /* 0x0000004244427212 */ /* 0x000fc400078e9643 */
[----:B------:R-:W-:Y:S01]  /*3400*/  LOP3.LUT R67, R28, R58, R61, 0xb8, !PT ;  /* 0x0000003a1c437212 */ /* 0x000fe200078eb83d */
[----:B------:R-:W-:Y:S01]  /*3410*/  IMAD.IADD R23, R23, 0x1, R62 ;  /* 0x0000000117177824 */ /* 0x000fe200078e023e */
[----:B------:R-:W-:Y:S02]  /*3420*/  LOP3.LUT R64, R31, R5, R64, 0x96, !PT ;  /* 0x000000051f407212 */ /* 0x000fe400078e9640 */
[C-C-:B------:R-:W-:Y:S02]  /*3430*/  SHF.L.W.U32.HI R5, R22.reuse, 0xf, R22.reuse ;  /* 0x0000000f16057819 */ /* 0x140fe40000010e16 */
[--C-:B------:R-:W-:Y:S02]  /*3440*/  SHF.L.W.U32.HI R62, R22, 0xd, R22.reuse ;  /* 0x0000000d163e7819 */ /* 0x100fe40000010e16 */
[----:B------:R-:W-:Y:S02]  /*3450*/  SHF.R.U32.HI R31, RZ, 0xa, R22 ;  /* 0x0000000aff1f7819 */ /* 0x000fe40000011616 */
[----:B------:R-:W-:-:S02]  /*3460*/  LOP3.LUT R18, R30, R18, R65, 0xe8, !PT ;  /* 0x000000121e127212 */ /* 0x000fc400078ee841 */
        /* <DEDUP_REMOVED lines=28> */
[----:B------:R-:W-:Y:S02]  /*3630*/  IADD3 R0, PT, PT, R18, R33, R0 ;  /* 0x0000002112007210 */ /* 0x000fe40007ffe000 */
[C-C-:B------:R-:W-:Y:S02]  /*3640*/  SHF.L.W.U32.HI R12, R6.reuse, 0x19, R6.reuse ;  /* 0x00000019060c7819 */ /* 0x140fe40000010e06 */
[----:B------:R-:W-:Y:S01]  /*3650*/  SHF.L.W.U32.HI R67, R6, 0xe, R6 ;  /* 0x0000000e06437819 */ /* 0x000fe20000010e06 */
[----:B------:R-:W-:Y:S01]  /*3660*/  IMAD.IADD R66, R64, 0x1, R0 ;  /* 0x0000000140427824 */ /* 0x000fe200078e0200 */
[----:B------:R-:W-:-:S02]  /*3670*/  SHF.R.U32.HI R28, RZ, 0x3, R6 ;  /* 0x00000003ff1c7819 */ /* 0x000fc40000011606 */
[----:B------:R-:W-:Y:S02]  /*3680*/  IADD3 R19, PT, PT, R7, R19, R8 ;  /* 0x0000001307137210 */ /* 0x000fe40007ffe008 */
[----:B------:R-:W-:Y:S02]  /*3690*/  LOP3.LUT R12, R28, R12, R67, 0x96, !PT ;  /* 0x0000000c1c0c7212 */ /* 0x000fe400078e9643 */
[C-C-:B------:R-:W-:Y:S02]  /*36a0*/  SHF.L.W.U32.HI R7, R64.reuse, 0x1e, R64.reuse ;  /* 0x0000001e40077819 */ /* 0x140fe40000010e40 */
[C-C-:B------:R-:W-:Y:S02]  /*36b0*/  SHF.L.W.U32.HI R28, R64.reuse, 0x13, R64.reuse ;  /* 0x00000013401c7819 */ /* 0x140fe40000010e40 */
[----:B------:R-:W-:Y:S02]  /*36c0*/  SHF.L.W.U32.HI R67, R64, 0xa, R64 ;  /* 0x0000000a40437819 */ /* 0x000fe40000010e40 */
[----:B------:R-:W-:-:S02]  /*36d0*/  SHF.L.W.U32.HI R69, R66, 0x1a, R66 ;  /* 0x0000001a42457819 */ /* 0x000fc40000010e42 */
[C-C-:B------:R-:W-:Y:S02]  /*36e0*/  SHF.L.W.U32.HI R70, R66.reuse, 0x15, R66.reuse ;  /* 0x0000001542467819 */ /* 0x140fe40000010e42 */
[----:B------:R-:W-:Y:S02]  /*36f0*/  SHF.L.W.U32.HI R71, R66, 0x7, R66 ;  /* 0x0000000742477819 */ /* 0x000fe40000010e42 */
[----:B------:R-:W-:Y:S01]  /*3700*/  LOP3.LUT R68, R67, R7, R28, 0x96, !PT ;  /* 0x0000000743447212 */ /* 0x000fe200078e961c */
[----:B------:R-:W-:Y:S01]  /*3710*/  IMAD.IADD R19, R12, 0x1, R19 ;  /* 0x000000010c137824 */ /* 0x000fe200078e0213 */
[----:B------:R-:W-:Y:S02]  /*3720*/  LOP3.LUT R70, R71, R69, R70, 0x96, !PT ;  /* 0x0000004547467212 */ /* 0x000fe400078e9646 */
[----:B------:R-:W-:Y:S02]  /*3730*/  LOP3.LUT R67, R58, R66, R5, 0xb8, !PT ;  /* 0x000000423a437212 */ /* 0x000fe400078eb805 */
        /* <DEDUP_REMOVED lines=23> */
[C-C-:B------:R-:W-:Y:S02]  /*38b0*/  SHF.L.W.U32.HI R6, R19.reuse, 0xf, R19.reuse ;  /* 0x0000000f13067819 */ /* 0x140fe40000010e13 */
[--C-:B------:R-:W-:Y:S02]  /*38c0*/  SHF.L.W.U32.HI R67, R19, 0xd, R19.reuse ;  /* 0x0000000d13437819 */ /* 0x100fe40000010e13 */
[----:B------:R-:W-:Y:S02]  /*38d0*/  SHF.R.U32.HI R28, RZ, 0xa, R19 ;  /* 0x0000000aff1c7819 */ /* 0x000fe40000011613 */
[----:B------:R-:W-:Y:S01]  /*38e0*/  LOP3.LUT R29, R64, R29, R7, 0xe8, !PT ;  /* 0x0000001d401d7212 */ /* 0x000fe200078ee807 */
[----:B------:R-:W-:Y:S01]  /*38f0*/  IMAD.IADD R12, R13, 0x1, R12 ;  /* 0x000000010d0c7824 */ /* 0x000fe200078e020c */
[----:B------:R-:W-:-:S02]  /*3900*/  IADD3 R58, PT, PT, R71, R68, R58 ;  /* 0x00000044473a7210 */ /* 0x000fc40007ffe03a */
[----:B------:R-:W-:Y:S02]  /*3910*/  LOP3.LUT R6, R28, R6, R67, 0x96, !PT ;  /* 0x000000061c067212 */ /* 0x000fe400078e9643 */
        /* <DEDUP_REMOVED lines=44> */
[----:B------:R-:W-:Y:S02]  /*3be0*/  IADD3 R71, PT, PT, R0, R71, R7 ;  /* 0x0000004700477210 */ /* 0x000fe40007ffe007 */
[----:B------:R-:W-:Y:S02]  /*3bf0*/  IADD3 R62, PT, PT, R73, R4, R66 ;  /* 0x00000004493e7210 */ /* 0x000fe40007ffe042 */
[C-C-:B------:R-:W-:Y:S02]  /*3c00*/  SHF.L.W.U32.HI R7, R24.reuse, 0x19, R24.reuse ;  /* 0x0000001918077819 */ /* 0x140fe40000010e18 */
[----:B------:R-:W-:-:S02]  /*3c10*/  SHF.L.W.U32.HI R16, R24, 0xe, R24 ;  /* 0x0000000e18107819 */ /* 0x000fc40000010e18 */
[----:B------:R-:W-:Y:S02]  /*3c20*/  SHF.R.U32.HI R66, RZ, 0x3, R24 ;  /* 0x00000003ff427819 */ /* 0x000fe40000011618 */
[C-C-:B------:R-:W-:Y:S02]  /*3c30*/  SHF.L.W.U32.HI R5, R13.reuse, 0xd, R13.reuse ;  /* 0x0000000d0d057819 */ /* 0x140fe40000010e0d */
[--C-:B------:R-:W-:Y:S02]  /*3c40*/  SHF.R.U32.HI R4, RZ, 0xa, R13.reuse ;  /* 0x0000000aff047819 */ /* 0x100fe4000001160d */
[----:B------:R-:W-:Y:S02]  /*3c50*/  SHF.L.W.U32.HI R0, R13, 0xf, R13 ;  /* 0x0000000f0d007819 */ /* 0x000fe40000010e0d */
[----:B------:R-:W-:Y:S02]  /*3c60*/  LOP3.LUT R16, R66, R7, R16, 0x96, !PT ;  /* 0x0000000742107212 */ /* 0x000fe400078e9610 */
[----:B------:R-:W-:-:S02]  /*3c70*/  IADD3 R62, PT, PT, R6, R29, R62 ;  /* 0x0000001d063e7210 */ /* 0x000fc40007ffe03e */
[----:B------:R-:W-:Y:S02]  /*3c80*/  LOP3.LUT R7, R4, R0, R5, 0x96, !PT ;  /* 0x0000000004077212 */ /* 0x000fe400078e9605 */
[----:B------:R-:W1:Y:S01]  /*3c90*/  LDC.64 R4, c[0x3][0xb0] ;  /* 0x00c02c00ff047b82 */ /* 0x000e620000000a00 */
[----:B------:R-:W-:Y:S01]  /*3ca0*/  IMAD.IADD R66, R71, 0x1, R62 ;  /* 0x0000000147427824 */ /* 0x000fe200078e023e */
[----:B------:R-:W-:-:S04]  /*3cb0*/  SHF.L.W.U32.HI R0, R59, 0x19, R59 ;  /* 0x000000193b007819 */ /* 0x000fc80000010e3b */
[C-C-:B------:R-:W-:Y:S02]  /*3cc0*/  SHF.L.W.U32.HI R72, R66.reuse, 0x1a, R66.reuse ;  /* 0x0000001a42487819 */ /* 0x140fe40000010e42 */
[C-C-:B------:R-:W-:Y:S02]  /*3cd0*/  SHF.L.W.U32.HI R75, R66.reuse, 0x15, R66.reuse ;  /* 0x00000015424b7819 */ /* 0x140fe40000010e42 */
[----:B------:R-:W-:Y:S02]  /*3ce0*/  SHF.L.W.U32.HI R74, R66, 0x7, R66 ;  /* 0x00000007424a7819 */ /* 0x000fe40000010e42 */
[--C-:B------:R-:W-:Y:S02]  /*3cf0*/  SHF.L.W.U32.HI R73, R59, 0xe, R59.reuse ;  /* 0x0000000e3b497819 */ /* 0x100fe40000010e3b */
[----:B------:R-:W-:Y:S02]  /*3d00*/  SHF.R.U32.HI R70, RZ, 0x3, R59 ;  /* 0x00000003ff467819 */ /* 0x000fe4000001163b */
[----:B------:R-:W-:-:S02]  /*3d10*/  LOP3.LUT R76, R74, R72, R75, 0x96, !PT ;  /* 0x000000484a4c7212 */ /* 0x000fc400078e964b */
[----:B------:R-:W-:Y:S02]  /*3d20*/  IADD3 R7, PT, PT, R17, R7, R22 ;  /* 0x0000000711077210 */ /* 0x000fe40007ffe016 */
[C-C-:B------:R-:W-:Y:S02]  /*3d30*/  SHF.L.W.U32.HI R72, R71.reuse, 0x1e, R71.reuse ;  /* 0x0000001e47487819 */ /* 0x140fe40000010e47 */
[C-C-:B------:R-:W-:Y:S02]  /*3d40*/  SHF.L.W.U32.HI R75, R71.reuse, 0x13, R71.reuse ;  /* 0x00000013474b7819 */ /* 0x140fe40000010e47 */
[----:B------:R-:W-:Y:S02]  /*3d50*/  SHF.L.W.U32.HI R74, R71, 0xa, R71 ;  /* 0x0000000a474a7819 */ /* 0x000fe40000010e47 */
[----:B------:R-:W-:Y:S02]  /*3d60*/  LOP3.LUT R77, R68, R66, R69, 0xb8, !PT ;  /* 0x00000042444d7212 */ /* 0x000fe400078eb845 */
[----:B------:R-:W-:Y:S01]  /*3d70*/  LOP3.LUT R0, R70, R0, R73, 0x96, !PT ;  /* 0x0000000046007212 */ /* 0x000fe200078e9649 */
[----:B------:R-:W-:Y:S01]  /*3d80*/  IMAD.IADD R7, R16, 0x1, R7 ;  /* 0x0000000110077824 */ /* 0x000fe200078e0207 */
[----:B------:R-:W-:-:S02]  /*3d90*/  SHF.L.W.U32.HI R73, R26, 0x19, R26 ;  /* 0x000000191a497819 */ /* 0x000fc40000010e1a */
[--C-:B------:R-:W-:Y:S02]  /*3da0*/  SHF.L.W.U32.HI R70, R26, 0xe, R26.reuse ;  /* 0x0000000e1a467819 */ /* 0x100fe40000010e1a */
[----:B------:R-:W-:Y:S02]  /*3db0*/  SHF.R.U32.HI R17, RZ, 0x3, R26 ;  /* 0x00000003ff117819 */ /* 0x000fe4000001161a */
[----:B------:R-:W-:Y:S02]  /*3dc0*/  LOP3.LUT R74, R74, R72, R75, 0x96, !PT ;  /* 0x000000484a4a7212 */ /* 0x000fe400078e964b */
[----:B------:R-:W-:Y:S02]  /*3dd0*/  LOP3.LUT R75, R64, R67, R71, 0xe8, !PT ;  /* 0x00000043404b7212 */ /* 0x000fe400078ee847 */
[----:B------:R-:W-:Y:S02]  /*3de0*/  IADD3 R76, PT, PT, R76, R77, R61 ;  /* 0x0000004d4c4c7210 */ /* 0x000fe40007ffe03d */
[----:B------:R-:W-:-:S02]  /*3df0*/  LOP3.LUT R73, R17, R73, R70, 0x96, !PT ;  /* 0x0000004911497212 */ /* 0x000fc400078e9646 */
[C-C-:B------:R-:W-:Y:S02]  /*3e00*/  SHF.L.W.U32.HI R16, R6.reuse, 0xf, R6.reuse ;  /* 0x0000000f06107819 */ /* 0x140fe40000010e06 */
[--C-:B------:R-:W-:Y:S02]  /*3e10*/  SHF.L.W.U32.HI R17, R6, 0xd, R6.reuse ;  /* 0x0000000d06117819 */ /* 0x100fe40000010e06 */
[----:B------:R-:W-:Y:S02]  /*3e20*/  SHF.R.U32.HI R61, RZ, 0xa, R6 ;  /* 0x0000000aff3d7819 */ /* 0x000fe40000011606 */
[----:B------:R-:W-:Y:S02]  /*3e30*/  IADD3 R74, PT, PT, R65, R74, R75 ;  /* 0x0000004a414a7210 */ /* 0x000fe40007ffe04b */
[C-C-:B------:R-:W-:Y:S02]  /*3e40*/  SHF.L.W.U32.HI R70, R25.reuse, 0x19, R25.reuse ;  /* 0x0000001919467819 */ /* 0x140fe40000010e19 */
[----:B------:R-:W-:-:S02]  /*3e50*/  SHF.L.W.U32.HI R67, R25, 0xe, R25 ;  /* 0x0000000e19437819 */ /* 0x000fc40000010e19 */
[----:B------:R-:W-:Y:S02]  /*3e60*/  SHF.R.U32.HI R72, RZ, 0x3, R25 ;  /* 0x00000003ff487819 */ /* 0x000fe40000011619 */
[----:B-1----:R-:W-:Y:S02]  /*3e70*/  IADD3 R65, PT, PT, R7, R4, R76 ;  /* 0x0000000407417210 */ /* 0x002fe40007ffe04c */
[----:B------:R-:W-:Y:S02]  /*3e80*/  LOP3.LUT R16, R61, R16, R17, 0x96, !PT ;  /* 0x000000103d107212 */ /* 0x000fe400078e9611 */
[----:B------:R-:W-:Y:S01]  /*3e90*/  LOP3.LUT R61, R72, R70, R67, 0x96, !PT ;  /* 0x00000046483d7212 */ /* 0x000fe200078e9643 */
[----:B------:R-:W-:Y:S01]  /*3ea0*/  IMAD.IADD R67, R74, 0x1, R65 ;  /* 0x000000014a437824 */ /* 0x000fe200078e0241 */
[----:B------:R-:W-:Y:S02]  /*3eb0*/  IADD3 R17, PT, PT, R24, R16, R23 ;  /* 0x0000001018117210 */ /* 0x000fe40007ffe017 */
[----:B------:R-:W-:-:S02]  /*3ec0*/  SHF.L.W.U32.HI R16, R7, 0xf, R7 ;  /* 0x0000000f07107819 */ /* 0x000fc40000010e07 */
        /* <DEDUP_REMOVED lines=9> */
[----:B------:R-:W-:Y:S02]  /*3f60*/  LOP3.LUT R79, R78, R76, R79, 0x96, !PT ;  /* 0x0000004c4e4f7212 */ /* 0x000fe400078e964f */
[----:B------:R-:W-:Y:S01]  /*3f70*/  LOP3.LUT R24, R69, R67, R66, 0xb8, !PT ;  /* 0x0000004345187212 */ /* 0x000fe200078eb842 */
[----:B------:R-:W-:Y:S01]  /*3f80*/  IMAD.IADD R0, R0, 0x1, R17 ;  /* 0x0000000100007824 */ /* 0x000fe200078e0211 */
[----:B------:R-:W-:-:S02]  /*3f90*/  LOP3.LUT R77, R72, R70, R77, 0x96, !PT ;  /* 0x00000046484d7212 */ /* 0x000fc400078e964d */
[----:B------:R-:W-:Y:S02]  /*3fa0*/  LOP3.LUT R64, R71, R64, R74, 0xe8, !PT ;  /* 0x0000004047407212 */ /* 0x000fe400078ee84a */
[----:B------:R-:W-:Y:S02]  /*3fb0*/  IADD3 R70, PT, PT, R79, R24, R68 ;  /* 0x000000184f467210 */ /* 0x000fe40007ffe044 */
[----:B------:R-:W-:Y:S02]  /*3fc0*/  IADD3 R24, PT, PT, R59, R16, R18 ;  /* 0x000000103b187210 */ /* 0x000fe40007ffe012 */
[----:B------:R-:W-:Y:S01]  /*3fd0*/  IADD3 R77, PT, PT, R58, R77, R64 ;  /* 0x0000004d3a4d7210 */ /* 0x000fe20007ffe040 */
[----:B------:R-:W1:Y:S01]  /*3fe0*/  LDC.64 R16, c[0x3][0xb8] ;  /* 0x00c02e00ff107b82 */ /* 0x000e620000000a00 */
[----:B------:R-:W-:-:S05]  /*3ff0*/  IADD3 R70, PT, PT, R0, R5, R70 ;  /* 0x0000000500467210 */ /* 0x000fca0007ffe046 */
[----:B------:R-:W-:Y:S01]  /*4000*/  IMAD.IADD R72, R77, 0x1, R70 ;  /* 0x000000014d487824 */ /* 0x000fe200078e0246 */
[C-C-:B------:R-:W-:Y:S02]  /*4010*/  SHF.L.W.U32.HI R64, R8.reuse, 0x19, R8.reuse ;  /* 0x0000001908407819 */ /* 0x140fe40000010e08 */
[--C-:B------:R-:W-:Y:S02]  /*4020*/  SHF.L.W.U32.HI R75, R8, 0xe, R8.reuse ;  /* 0x0000000e084b7819 */ /* 0x100fe40000010e08 */
[----:B------:R-:W-:Y:S02]  /*4030*/  SHF.R.U32.HI R76, RZ, 0x3, R8 ;  /* 0x00000003ff4c7819 */ /* 0x000fe40000011608 */
[C-C-:B------:R-:W-:Y:S02]  /*4040*/  SHF.L.W.U32.HI R58, R0.reuse, 0xf, R0.reuse ;  /* 0x0000000f003a7819 */ /* 0x140fe40000010e00 */
[--C-:B------:R-:W-:Y:S02]  /*4050*/  SHF.L.W.U32.HI R59, R0, 0xd, R0.reuse ;  /* 0x0000000d003b7819 */ /* 0x100fe40000010e00 */
[----:B------:R-:W-:-:S02]  /*4060*/  SHF.R.U32.HI R68, RZ, 0xa, R0 ;  /* 0x0000000aff447819 */ /* 0x000fc40000011600 */
[C-C-:B------:R-:W-:Y:S02]  /*4070*/  SHF.L.W.U32.HI R78, R72.reuse, 0x1a, R72.reuse ;  /* 0x0000001a484e7819 */ /* 0x140fe40000010e48 */
[C-C-:B------:R-:W-:Y:S02]  /*4080*/  SHF.L.W.U32.HI R79, R72.reuse, 0x15, R72.reuse ;  /* 0x00000015484f7819 */ /* 0x140fe40000010e48 */
[----:B------:R-:W-:Y:S02]  /*4090*/  SHF.L.W.U32.HI R80, R72, 0x7, R72 ;  /* 0x0000000748507819 */ /* 0x000fe40000010e48 */
[----:B------:R-:W-:Y:S02]  /*40a0*/  LOP3.LUT R64, R76, R64, R75, 0x96, !PT ;  /* 0x000000404c407212 */ /* 0x000fe400078e964b */
[----:B------:R-:W-:Y:S02]  /*40b0*/  LOP3.LUT R58, R68, R58, R59, 0x96, !PT ;  /* 0x0000003a443a7212 */ /* 0x000fe400078e963b */
[----:B------:R-:W-:-:S02]  /*40c0*/  LOP3.LUT R80, R80, R78, R79, 0x96, !PT ;  /* 0x0000004e50507212 */ /* 0x000fc400078e964f */
[C-C-:B------:R-:W-:Y:S02]  /*40d0*/  SHF.L.W.U32.HI R68, R77.reuse, 0x1e, R77.reuse ;  /* 0x0000001e4d447819 */ /* 0x140fe40000010e4d */
[C-C-:B------:R-:W-:Y:S02]  /*40e0*/  SHF.L.W.U32.HI R75, R77.reuse, 0x13, R77.reuse ;  /* 0x000000134d4b7819 */ /* 0x140fe40000010e4d */
[----:B------:R-:W-:Y:S02]  /*40f0*/  SHF.L.W.U32.HI R78, R77, 0xa, R77 ;  /* 0x0000000a4d4e7819 */ /* 0x000fe40000010e4d */
[----:B------:R-:W-:Y:S01]  /*4100*/  LOP3.LUT R79, R66, R72, R67, 0xb8, !PT ;  /* 0x00000048424f7212 */ /* 0x000fe200078eb843 */
[----:B------:R-:W-:Y:S01]  /*4110*/  IMAD.IADD R59, R73, 0x1, R24 ;  /* 0x00000001493b7824 */ /* 0x000fe200078e0218 */
[----:B------:R-:W-:Y:S02]  /*4120*/  LOP3.LUT R78, R78, R68, R75, 0x96, !PT ;  /* 0x000000444e4e7212 */ /* 0x000fe400078e964b */
[----:B------:R-:W-:-:S02]  /*4130*/  LOP3.LUT R71, R74, R71, R77, 0xe8, !PT ;  /* 0x000000474a477212 */ /* 0x000fc400078ee84d */
[----:B------:R-:W-:Y:S02]  /*4140*/  IADD3 R79, PT, PT, R80, R79, R69 ;  /* 0x0000004f504f7210 */ /* 0x000fe40007ffe045 */
[----:B------:R-:W-:Y:S02]  /*4150*/  IADD3 R78, PT, PT, R9, R78, R71 ;  /* 0x0000004e094e7210 */ /* 0x000fe40007ffe047 */
[C-C-:B------:R-:W-:Y:S02]  /*4160*/  SHF.L.W.U32.HI R76, R27.reuse, 0x19, R27.reuse ;  /* 0x000000191b4c7819 */ /* 0x140fe40000010e1b */
[--C-:B------:R-:W-:Y:S02]  /*4170*/  SHF.L.W.U32.HI R73, R27, 0xe, R27.reuse ;  /* 0x0000000e1b497819 */ /* 0x100fe40000010e1b */
[----:B------:R-:W-:Y:S02]  /*4180*/  SHF.R.U32.HI R24, RZ, 0x3, R27 ;  /* 0x00000003ff187819 */ /* 0x000fe4000001161b */
[----:B-1----:R-:W-:-:S02]  /*4190*/  IADD3 R9, PT, PT, R59, R16, R79 ;  /* 0x000000103b097210 */ /* 0x002fc40007ffe04f */
[----:B------:R-:W-:Y:S02]  /*41a0*/  LOP3.LUT R76, R24, R76, R73, 0x96, !PT ;  /* 0x0000004c184c7212 */ /* 0x000fe400078e9649 */
[----:B------:R-:W-:Y:S01]  /*41b0*/  IADD3 R58, PT, PT, R26, R58, R19 ;  /* 0x0000003a1a3a7210 */ /* 0x000fe20007ffe013 */
[----:B------:R-:W-:Y:S01]  /*41c0*/  IMAD.IADD R73, R78, 0x1, R9 ;  /* 0x000000014e497824 */ /* 0x000fe200078e0209 */
[C-C-:B------:R-:W-:Y:S02]  /*41d0*/  SHF.L.W.U32.HI R26, R60.reuse, 0x19, R60.reuse ;  /* 0x000000193c1a7819 */ /* 0x140fe40000010e3c */
[--C-:B------:R-:W-:Y:S02]  /*41e0*/  SHF.L.W.U32.HI R69, R60, 0xe, R60.reuse ;  /* 0x0000000e3c457819 */ /* 0x100fe40000010e3c */
[----:B------:R-:W-:Y:S02]  /*41f0*/  SHF.R.U32.HI R24, RZ, 0x3, R60 ;  /* 0x00000003ff187819 */ /* 0x000fe4000001163c */
[----:B------:R-:W-:-:S02]  /*4200*/  SHF.L.W.U32.HI R68, R78, 0x1e, R78 ;  /* 0x0000001e4e447819 */ /* 0x000fc40000010e4e */
[C-C-:B------:R-:W-:Y:S02]  /*4210*/  SHF.L.W.U32.HI R71, R78.reuse, 0x13, R78.reuse ;  /* 0x000000134e477819 */ /* 0x140fe40000010e4e */
[----:B------:R-:W-:Y:S01]  /*4220*/  SHF.L.W.U32.HI R75, R78, 0xa, R78 ;  /* 0x0000000a4e4b7819 */ /* 0x000fe20000010e4e */
[----:B------:R-:W-:Y:S01]  /*4230*/  IMAD.IADD R58, R61, 0x1, R58 ;  /* 0x000000013d3a7824 */ /* 0x000fe200078e023a */
[C-C-:B------:R-:W-:Y:S02]  /*4240*/  SHF.L.W.U32.HI R79, R73.reuse, 0x1a, R73.reuse ;  /* 0x0000001a494f7819 */ /* 0x140fe40000010e49 */
[C-C-:B------:R-:W-:Y:S02]  /*4250*/  SHF.L.W.U32.HI R80, R73.reuse, 0x15, R73.reuse ;  /* 0x0000001549507819 */ /* 0x140fe40000010e49 */
[----:B------:R-:W-:Y:S02]  /*4260*/  SHF.L.W.U32.HI R81, R73, 0x7, R73 ;  /* 0x0000000749517819 */ /* 0x000fe40000010e49 */
[----:B------:R-:W-:-:S02]  /*4270*/  LOP3.LUT R26, R24, R26, R69, 0x96, !PT ;  /* 0x0000001a181a7212 */ /* 0x000fc400078e9645 */
[----:B------:R-:W-:Y:S02]  /*4280*/  LOP3.LUT R75, R75, R68, R71, 0x96, !PT ;  /* 0x000000444b4b7212 */ /* 0x000fe400078e9647 */
[C-C-:B------:R-:W-:Y:S02]  /*4290*/  SHF.L.W.U32.HI R24, R59.reuse, 0xf, R59.reuse ;  /* 0x0000000f3b187819 */ /* 0x140fe40000010e3b */
[--C-:B------:R-:W-:Y:S02]  /*42a0*/  SHF.L.W.U32.HI R61, R59, 0xd, R59.reuse ;  /* 0x0000000d3b3d7819 */ /* 0x100fe40000010e3b */
[----:B------:R-:W-:Y:S02]  /*42b0*/  SHF.R.U32.HI R68, RZ, 0xa, R59 ;  /* 0x0000000aff447819 */ /* 0x000fe4000001163b */
[----:B------:R-:W-:Y:S02]  /*42c0*/  LOP3.LUT R79, R81, R79, R80, 0x96, !PT ;  /* 0x0000004f514f7212 */ /* 0x000fe400078e9650 */
[----:B------:R-:W-:-:S02]  /*42d0*/  LOP3.LUT R81, R67, R73, R72, 0xb8, !PT ;  /* 0x0000004943517212 */ /* 0x000fc400078eb848 */
[----:B------:R-:W-:Y:S02]  /*42e0*/  LOP3.LUT R24, R68, R24, R61, 0x96, !PT ;  /* 0x0000001844187212 */ /* 0x000fe400078e963d */
[----:B------:R-:W-:Y:S02]  /*42f0*/  LOP3.LUT R74, R77, R74, R78, 0xe8, !PT ;  /* 0x0000004a4d4a7212 */ /* 0x000fe400078ee84e */
[----:B------:R-:W-:Y:S02]  /*4300*/  IADD3 R79, PT, PT, R79, R81, R66 ;  /* 0x000000514f4f7210 */ /* 0x000fe40007ffe042 */
[----:B------:R-:W-:Y:S02]  /*4310*/  IADD3 R61, PT, PT, R25, R24, R12 ;  /* 0x00000018193d7210 */ /* 0x000fe40007ffe00c */
[----:B------:R-:W1:Y:S01]  /*4320*/  LDC.64 R24, c[0x3][0xc0] ;  /* 0x00c03000ff187b82 */ /* 0x000e620000000a00 */
[----:B------:R-:W-:Y:S02]  /*4330*/  IADD3 R75, PT, PT, R62, R75, R74 ;  /* 0x0000004b3e4b7210 */ /* 0x000fe40007ffe04a */
[----:B------:R-:W-:-:S02]  /*4340*/  IADD3 R68, PT, PT, R58, R17, R79 ;  /* 0x000000113a447210 */ /* 0x000fc40007ffe04f */
[C-C-:B------:R-:W-:Y:S02]  /*4350*/  SHF.L.W.U32.HI R69, R63.reuse, 0x19, R63.reuse ;  /* 0x000000193f457819 */ /* 0x140fe40000010e3f */
[--C-:B------:R-:W-:Y:S01]  /*4360*/  SHF.L.W.U32.HI R80, R63, 0xe, R63.reuse ;  /* 0x0000000e3f507819 */ /* 0x100fe20000010e3f */
[C---:B------:R-:W-:Y:S01]  /*4370*/  IMAD.IADD R66, R75.reuse, 0x1, R68 ;  /* 0x000000014b427824 */ /* 0x040fe200078e0244 */
[----:B------:R-:W-:Y:S02]  /*4380*/  SHF.R.U32.HI R71, RZ, 0x3, R63 ;  /* 0x00000003ff477819 */ /* 0x000fe4000001163f */
[--C-:B------:R-:W-:Y:S02]  /*4390*/  SHF.L.W.U32.HI R62, R75, 0x1e, R75.reuse ;  /* 0x0000001e4b3e7819 */ /* 0x100fe40000010e4b */
[----:B------:R-:W-:Y:S02]  /*43a0*/  LOP3.LUT R74, R71, R69, R80, 0x96, !PT ;  /* 0x00000045474a7212 */ /* 0x000fe400078e9650 */
[----:B------:R-:W-:-:S02]  /*43b0*/  SHF.L.W.U32.HI R69, R75, 0x13, R75 ;  /* 0x000000134b457819 */ /* 0x000fc40000010e4b */
[----:B------:R-:W-:Y:S02]  /*43c0*/  SHF.L.W.U32.HI R71, R75, 0xa, R75 ;  /* 0x0000000a4b477819 */ /* 0x000fe40000010e4b */
[C-C-:B------:R-:W-:Y:S02]  /*43d0*/  SHF.L.W.U32.HI R79, R66.reuse, 0x1a, R66.reuse ;  /* 0x0000001a424f7819 */ /* 0x140fe40000010e42 */
[C-C-:B------:R-:W-:Y:S02]  /*43e0*/  SHF.L.W.U32.HI R82, R66.reuse, 0x15, R66.reuse ;  /* 0x0000001542527819 */ /* 0x140fe40000010e42 */
[----:B------:R-:W-:Y:S02]  /*43f0*/  SHF.L.W.U32.HI R81, R66, 0x7, R66 ;  /* 0x0000000742517819 */ /* 0x000fe40000010e42 */
        /* <DEDUP_REMOVED lines=15> */
[C-C-:B------:R-:W-:Y:S02]  /*44f0*/  SHF.L.W.U32.HI R62, R23.reuse, 0x19, R23.reuse ;  /* 0x00000019173e7819 */ /* 0x140fe40000010e17 */
[--C-:B------:R-:W-:Y:S02]  /*4500*/  SHF.L.W.U32.HI R67, R23, 0xe, R23.reuse ;  /* 0x0000000e17437819 */ /* 0x100fe40000010e17 */
[----:B------:R-:W-:Y:S02]  /*4510*/  SHF.R.U32.HI R79, RZ, 0x3, R23 ;  /* 0x00000003ff4f7819 */ /* 0x000fe40000011617 */
[C-C-:B------:R-:W-:Y:S02]  /*4520*/  SHF.L.W.U32.HI R81, R18.reuse, 0x19, R18.reuse ;  /* 0x0000001912517819 */ /* 0x140fe40000010e12 */
[--C-:B------:R-:W-:Y:S02]  /*4530*/  SHF.L.W.U32.HI R82, R18, 0xe, R18.reuse ;  /* 0x0000000e12527819 */ /* 0x100fe40000010e12 */
[----:B------:R-:W-:-:S02]  /*4540*/  SHF.R.U32.HI R83, RZ, 0x3, R18 ;  /* 0x00000003ff537819 */ /* 0x000fc40000011612 */
[----:B------:R-:W-:Y:S01]  /*4550*/  LOP3.LUT R64, R71, R64, R65, 0x96, !PT ;  /* 0x0000004047407212 */ /* 0x000fe200078e9641 */
[----:B------:R-:W-:Y:S01]  /*4560*/  IMAD.IADD R71, R80, 0x1, R69 ;  /* 0x0000000150477824 */ /* 0x000fe200078e0245 */
[----:B------:R-:W-:Y:S02]  /*4570*/  LOP3.LUT R62, R79, R62, R67, 0x96, !PT ;  /* 0x0000003e4f3e7212 */ /* 0x000fe400078e9643 */
[----:B------:R-:W-:Y:S02]  /*4580*/  LOP3.LUT R67, R83, R81, R82, 0x96, !PT ;  /* 0x0000005153437212 */ /* 0x000fe400078e9652 */
[----:B------:R-:W-:Y:S02]  /*4590*/  IADD3 R65, PT, PT, R8, R64, R13 ;  /* 0x0000004008417210 */ /* 0x000fe40007ffe00d */
[C-C-:B------:R-:W-:Y:S02]  /*45a0*/  SHF.L.W.U32.HI R79, R61.reuse, 0xf, R61.reuse ;  /* 0x0000000f3d4f7819 */ /* 0x140fe40000010e3d */
[----:B------:R-:W-:-:S02]  /*45b0*/  SHF.L.W.U32.HI R82, R61, 0xd, R61 ;  /* 0x0000000d3d527819 */ /* 0x000fc40000010e3d */
[----:B------:R-:W-:Y:S02]  /*45c0*/  SHF.R.U32.HI R81, RZ, 0xa, R61 ;  /* 0x0000000aff517819 */ /* 0x000fe4000001163d */
[C-C-:B------:R-:W-:Y:S02]  /*45d0*/  SHF.L.W.U32.HI R83, R71.reuse, 0x1a, R71.reuse ;  /* 0x0000001a47537819 */ /* 0x140fe40000010e47 */
[C-C-:B------:R-:W-:Y:S02]  /*45e0*/  SHF.L.W.U32.HI R84, R71.reuse, 0x15, R71.reuse ;  /* 0x0000001547547819 */ /* 0x140fe40000010e47 */
[----:B------:R-:W-:Y:S01]  /*45f0*/  SHF.L.W.U32.HI R85, R71, 0x7, R71 ;  /* 0x0000000747557819 */ /* 0x000fe20000010e47 */
[----:B------:R-:W-:Y:S01]  /*4600*/  IMAD.IADD R64, R76, 0x1, R65 ;  /* 0x000000014c407824 */ /* 0x000fe200078e0241 */
[----:B------:R-:W-:Y:S02]  /*4610*/  LOP3.LUT R79, R81, R79, R82, 0x96, !PT ;  /* 0x0000004f514f7212 */ /* 0x000fe400078e9652 */
[----:B------:R-:W-:-:S02]  /*4620*/  SHF.L.W.U32.HI R8, R80, 0x1e, R80 ;  /* 0x0000001e50087819 */ /* 0x000fc40000010e50 */
[C-C-:B------:R-:W-:Y:S02]  /*4630*/  SHF.L.W.U32.HI R81, R80.reuse, 0x13, R80.reuse ;  /* 0x0000001350517819 */ /* 0x140fe40000010e50 */
[----:B------:R-:W-:Y:S02]  /*4640*/  SHF.L.W.U32.HI R82, R80, 0xa, R80 ;  /* 0x0000000a50527819 */ /* 0x000fe40000010e50 */
        /* <DEDUP_REMOVED lines=8> */
[----:B------:R-:W-:Y:S01]  /*46d0*/  LOP3.LUT R83, R75, R78, R80, 0xe8, !PT ;  /* 0x0000004e4b537212 */ /* 0x000fe200078ee850 */
[----:B------:R-:W-:Y:S01]  /*46e0*/  IMAD.IADD R65, R26, 0x1, R65 ;  /* 0x000000011a417824 */ /* 0x000fe200078e0241 */
[----:B------:R-:W-:-:S02]  /*46f0*/  LOP3.LUT R8, R76, R8, R27, 0x96, !PT ;  /* 0x000000084c087212 */ /* 0x000fc400078e961b */
[----:B------:R-:W1:Y:S01]  /*4700*/  LDC.64 R26, c[0x3][0xc8] ;  /* 0x00c03200ff1a7b82 */ /* 0x000e620000000a00 */
[----:B------:R-:W-:Y:S02]  /*4710*/  IADD3 R83, PT, PT, R70, R81, R83 ;  /* 0x0000005146537210 */ /* 0x000fe40007ffe053 */
[----:B------:R-:W-:-:S05]  /*4720*/  IADD3 R72, PT, PT, R64, R25, R72 ;  /* 0x0000001940487210 */ /* 0x000fca0007ffe048 */
[----:B------:R-:W-:Y:S01]  /*4730*/  IMAD.IADD R76, R83, 0x1, R72 ;  /* 0x00000001534c7824 */ /* 0x000fe200078e0248 */
[C-C-:B------:R-:W-:Y:S02]  /*4740*/  SHF.L.W.U32.HI R70, R65.reuse, 0xf, R65.reuse ;  /* 0x0000000f41467819 */ /* 0x140fe40000010e41 */
[--C-:B------:R-:W-:Y:S02]  /*4750*/  SHF.L.W.U32.HI R81, R65, 0xd, R65.reuse ;  /* 0x0000000d41517819 */ /* 0x100fe40000010e41 */
[----:B------:R-:W-:Y:S02]  /*4760*/  SHF.R.U32.HI R78, RZ, 0xa, R65 ;  /* 0x0000000aff4e7819 */ /* 0x000fe40000011641 */
[C-C-:B------:R-:W-:Y:S02]  /*4770*/  SHF.L.W.U32.HI R82, R76.reuse, 0x1a, R76.reuse ;  /* 0x0000001a4c527819 */ /* 0x140fe40000010e4c */
[C-C-:B------:R-:W-:Y:S02]  /*4780*/  SHF.L.W.U32.HI R85, R76.reuse, 0x15, R76.reuse ;  /* 0x000000154c557819 */ /* 0x140fe40000010e4c */
[----:B------:R-:W-:-:S02]  /*4790*/  SHF.L.W.U32.HI R84, R76, 0x7, R76 ;  /* 0x000000074c547819 */ /* 0x000fc40000010e4c */
[----:B------:R-:W-:Y:S02]  /*47a0*/  IADD3 R79, PT, PT, R60, R8, R7 ;  /* 0x000000083c4f7210 */ /* 0x000fe40007ffe007 */
[----:B------:R-:W-:Y:S02]  /*47b0*/  LOP3.LUT R8, R78, R70, R81, 0x96, !PT ;  /* 0x000000464e087212 */ /* 0x000fe400078e9651 */
[----:B------:R-:W-:Y:S02]  /*47c0*/  LOP3.LUT R82, R84, R82, R85, 0x96, !PT ;  /* 0x0000005254527212 */ /* 0x000fe400078e9655 */
[C-C-:B------:R-:W-:Y:S02]  /*47d0*/  SHF.L.W.U32.HI R70, R83.reuse, 0x1e, R83.reuse ;  /* 0x0000001e53467819 */ /* 0x140fe40000010e53 */
[C-C-:B------:R-:W-:Y:S02]  /*47e0*/  SHF.L.W.U32.HI R81, R83.reuse, 0x13, R83.reuse ;  /* 0x0000001353517819 */ /* 0x140fe40000010e53 */
[----:B------:R-:W-:-:S02]  /*47f0*/  SHF.L.W.U32.HI R78, R83, 0xa, R83 ;  /* 0x0000000a534e7819 */ /* 0x000fc40000010e53 */
[----:B------:R-:W-:Y:S02]  /*4800*/  LOP3.LUT R84, R66, R76, R71, 0xb8, !PT ;  /* 0x0000004c42547212 */ /* 0x000fe400078eb847 */
[----:B------:R-:W-:Y:S02]  /*4810*/  LOP3.LUT R78, R78, R70, R81, 0x96, !PT ;  /* 0x000000464e4e7212 */ /* 0x000fe400078e9651 */
[----:B------:R-:W-:Y:S02]  /*4820*/  LOP3.LUT R85, R80, R75, R83, 0xe8, !PT ;  /* 0x0000004b50557212 */ /* 0x000fe400078ee853 */
[----:B------:R-:W-:Y:S01]  /*4830*/  IADD3 R82, PT, PT, R82, R84, R73 ;  /* 0x0000005452527210 */ /* 0x000fe20007ffe049 */
[----:B------:R-:W-:Y:S01]  /*4840*/  IMAD.IADD R60, R74, 0x1, R79 ;  /* 0x000000014a3c7824 */ /* 0x000fe200078e024f */
[----:B------:R-:W-:Y:S02]  /*4850*/  IADD3 R85, PT, PT, R9, R78, R85 ;  /* 0x0000004e09557210 */ /* 0x000fe40007ffe055 */
[----:B------:R-:W-:-:S02]  /*4860*/  SHF.L.W.U32.HI R79, R19, 0x19, R19 ;  /* 0x00000019134f7819 */ /* 0x000fc40000010e13 */
[--C-:B------:R-:W-:Y:S02]  /*4870*/  SHF.L.W.U32.HI R74, R19, 0xe, R19.reuse ;  /* 0x0000000e134a7819 */ /* 0x100fe40000010e13 */
[----:B------:R-:W-:Y:S02]  /*4880*/  SHF.R.U32.HI R81, RZ, 0x3, R19 ;  /* 0x00000003ff517819 */ /* 0x000fe40000011613 */
[----:B-1----:R-:W-:Y:S02]  /*4890*/  IADD3 R78, PT, PT, R65, R26, R82 ;  /* 0x0000001a414e7210 */ /* 0x002fe40007ffe052 */
[----:B------:R-:W-:Y:S02]  /*48a0*/  IADD3 R8, PT, PT, R63, R8, R0 ;  /* 0x000000083f087210 */ /* 0x000fe40007ffe000 */
[C-C-:B------:R-:W-:Y:S02]  /*48b0*/  SHF.L.W.U32.HI R70, R60.reuse, 0xf, R60.reuse ;  /* 0x0000000f3c467819 */ /* 0x140fe40000010e3c */
[----:B------:R-:W-:-:S02]  /*48c0*/  SHF.L.W.U32.HI R63, R60, 0xd, R60 ;  /* 0x0000000d3c3f7819 */ /* 0x000fc40000010e3c */
[----:B------:R-:W-:Y:S02]  /*48d0*/  SHF.R.U32.HI R73, RZ, 0xa, R60 ;  /* 0x0000000aff497819 */ /* 0x000fe4000001163c */
[----:B------:R-:W-:Y:S01]  /*48e0*/  LOP3.LUT R79, R81, R79, R74, 0x96, !PT ;  /* 0x0000004f514f7212 */ /* 0x000fe200078e964a */
[----:B------:R-:W-:Y:S01]  /*48f0*/  IMAD.IADD R81, R85, 0x1, R78 ;  /* 0x0000000155517824 */ /* 0x000fe200078e024e */
[----:B------:R-:W-:Y:S01]  /*4900*/  LOP3.LUT R70, R73, R70, R63, 0x96, !PT ;  /* 0x0000004649467212 */ /* 0x000fe200078e963f */
[----:B------:R-:W-:Y:S01]  /*4910*/  IMAD.IADD R63, R77, 0x1, R8 ;  /* 0x000000014d3f7824 */ /* 0x000fe200078e0208 */
[----:B------:R-:W-:Y:S02]  /*4920*/  SHF.L.W.U32.HI R8, R85, 0x1e, R85 ;  /* 0x0000001e55087819 */ /* 0x000fe40000010e55 */
[C-C-:B------:R-:W-:Y:S02]  /*4930*/  SHF.L.W.U32.HI R74, R81.reuse, 0x1a, R81.reuse ;  /* 0x0000001a514a7819 */ /* 0x140fe40000010e51 */
[----:B------:R-:W-:-:S02]  /*4940*/  SHF.L.W.U32.HI R77, R81, 0x15, R81 ;  /* 0x00000015514d7819 */ /* 0x000fc40000010e51 */
[----:B------:R-:W-:Y:S02]  /*4950*/  SHF.L.W.U32.HI R82, R81, 0x7, R81 ;  /* 0x0000000751527819 */ /* 0x000fe40000010e51 */
[C-C-:B------:R-:W-:Y:S02]  /*4960*/  SHF.L.W.U32.HI R9, R85.reuse, 0x13, R85.reuse ;  /* 0x0000001355097819 */ /* 0x140fe40000010e55 */
[----:B------:R-:W-:Y:S02]  /*4970*/  SHF.L.W.U32.HI R73, R85, 0xa, R85 ;  /* 0x0000000a55497819 */ /* 0x000fe40000010e55 */
[----:B------:R-:W-:Y:S02]  /*4980*/  LOP3.LUT R77, R82, R74, R77, 0x96, !PT ;  /* 0x0000004a524d7212 */ /* 0x000fe400078e964d */
[----:B------:R-:W-:Y:S02]  /*4990*/  LOP3.LUT R75, R73, R8, R9, 0x96, !PT ;  /* 0x00000008494b7212 */ /* 0x000fe400078e9609 */
[----:B------:R-:W-:-:S02]  /*49a0*/  LOP3.LUT R74, R71, R81, R76, 0xb8, !PT ;  /* 0x00000051474a7212 */ /* 0x000fc400078eb84c */
[C-C-:B------:R-:W-:Y:S02]  /*49b0*/  SHF.L.W.U32.HI R8, R63.reuse, 0xf, R63.reuse ;  /* 0x0000000f3f087819 */ /* 0x140fe40000010e3f */
[--C-:B------:R-:W-:Y:S02]  /*49c0*/  SHF.L.W.U32.HI R9, R63, 0xd, R63.reuse ;  /* 0x0000000d3f097819 */ /* 0x100fe40000010e3f */
[----:B------:R-:W-:Y:S02]  /*49d0*/  SHF.R.U32.HI R73, RZ, 0xa, R63 ;  /* 0x0000000aff497819 */ /* 0x000fe4000001163f */
[----:B------:R-:W-:Y:S02]  /*49e0*/  LOP3.LUT R80, R83, R80, R85, 0xe8, !PT ;  /* 0x0000005053507212 */ /* 0x000fe400078ee855 */
[----:B------:R-:W-:Y:S02]  /*49f0*/  IADD3 R74, PT, PT, R77, R74, R66 ;  /* 0x0000004a4d4a7210 */ /* 0x000fe40007ffe042 */
[----:B------:R-:W-:-:S02]  /*4a00*/  LOP3.LUT R66, R73, R8, R9, 0x96, !PT ;  /* 0x0000000849427212 */ /* 0x000fc400078e9609 */
[----:B------:R-:W-:Y:S01]  /*4a10*/  IADD3 R68, PT, PT, R68, R75, R80 ;  /* 0x0000004b44447210 */ /* 0x000fe20007ffe050 */
[----:B------:R-:W1:Y:S01]  /*4a20*/  LDC.64 R8, c[0x3][0xd0] ;  /* 0x00c03400ff087b82 */ /* 0x000e620000000a00 */
[----:B------:R-:W-:Y:S02]  /*4a30*/  IADD3 R75, PT, PT, R60, R27, R74 ;  /* 0x0000001b3c4b7210 */ /* 0x000fe40007ffe04a */
[C-C-:B------:R-:W-:Y:S02]  /*4a40*/  SHF.L.W.U32.HI R73, R68.reuse, 0x1e, R68.reuse ;  /* 0x0000001e44497819 */ /* 0x140fe40000010e44 */
[C-C-:B------:R-:W-:Y:S01]  /*4a50*/  SHF.L.W.U32.HI R80, R68.reuse, 0x13, R68.reuse ;  /* 0x0000001344507819 */ /* 0x140fe20000010e44 */
[C---:B------:R-:W-:Y:S01]  /*4a60*/  IMAD.IADD R74, R68.reuse, 0x1, R75 ;  /* 0x00000001444a7824 */ /* 0x040fe200078e024b */
[----:B------:R-:W-:-:S04]  /*4a70*/  SHF.L.W.U32.HI R77, R68, 0xa, R68 ;  /* 0x0000000a444d7819 */ /* 0x000fc80000010e44 */
[----:B------:R-:W-:Y:S02]  /*4a80*/  LOP3.LUT R80, R77, R73, R80, 0x96, !PT ;  /* 0x000000494d507212 */ /* 0x000fe400078e9650 */
[C-C-:B------:R-:W-:Y:S02]  /*4a90*/  SHF.L.W.U32.HI R73, R74.reuse, 0x1a, R74.reuse ;  /* 0x0000001a4a497819 */ /* 0x140fe40000010e4a */
[C-C-:B------:R-:W-:Y:S02]  /*4aa0*/  SHF.L.W.U32.HI R82, R74.reuse, 0x15, R74.reuse ;  /* 0x000000154a527819 */ /* 0x140fe40000010e4a */
[----:B------:R-:W-:-:S04]  /*4ab0*/  SHF.L.W.U32.HI R77, R74, 0x7, R74 ;  /* 0x000000074a4d7819 */ /* 0x000fc80000010e4a */
[----:B------:R-:W-:Y:S02]  /*4ac0*/  LOP3.LUT R82, R77, R73, R82, 0x96, !PT ;  /* 0x000000494d527212 */ /* 0x000fe400078e9652 */
[----:B------:R-:W-:Y:S02]  /*4ad0*/  LOP3.LUT R77, R76, R74, R81, 0xb8, !PT ;  /* 0x0000004a4c4d7212 */ /* 0x000fe400078eb851 */
[----:B------:R-:W-:Y:S02]  /*4ae0*/  IADD3 R73, PT, PT, R22, R70, R59 ;  /* 0x0000004616497210 */ /* 0x000fe40007ffe03b */
[----:B------:R-:W-:Y:S02]  /*4af0*/  IADD3 R70, PT, PT, R82, R77, R71 ;  /* 0x0000004d52467210 */ /* 0x000fe40007ffe047 */
[----:B------:R-:W-:Y:S02]  /*4b00*/  LOP3.LUT R83, R85, R83, R68, 0xe8, !PT ;  /* 0x0000005355537212 */ /* 0x000fe400078ee844 */
[----:B-1----:R-:W-:-:S02]  /*4b10*/  IADD3 R70, PT, PT, R63, R8, R70 ;  /* 0x000000083f467210 */ /* 0x002fc40007ffe046 */
[----:B------:R-:W-:Y:S01]  /*4b20*/  IADD3 R69, PT, PT, R69, R80, R83 ;  /* 0x0000005045457210 */ /* 0x000fe20007ffe053 */
[----:B------:R-:W-:Y:S01]  /*4b30*/  IMAD.IADD R62, R62, 0x1, R73 ;  /* 0x000000013e3e7824 */ /* 0x000fe200078e0249 */
[----:B------:R-:W-:-:S03]  /*4b40*/  SHF.L.W.U32.HI R71, R12, 0x19, R12 ;  /* 0x000000190c477819 */ /* 0x000fc60000010e0c */
[----:B------:R-:W-:Y:S01]  /*4b50*/  IMAD.IADD R73, R69, 0x1, R70 ;  /* 0x0000000145497824 */ /* 0x000fe200078e0246 */
[--C-:B------:R-:W-:Y:S02]  /*4b60*/  SHF.L.W.U32.HI R22, R12, 0xe, R12.reuse ;  /* 0x0000000e0c167819 */ /* 0x100fe40000010e0c */
[----:B------:R-:W-:Y:S02]  /*4b70*/  SHF.R.U32.HI R77, RZ, 0x3, R12 ;  /* 0x00000003ff4d7819 */ /* 0x000fe4000001160c */
[C-C-:B------:R-:W-:Y:S02]  /*4b80*/  SHF.L.W.U32.HI R80, R73.reuse, 0x1a, R73.reuse ;  /* 0x0000001a49507819 */ /* 0x140fe40000010e49 */
[C-C-:B------:R-:W-:Y:S02]  /*4b90*/  SHF.L.W.U32.HI R83, R73.reuse, 0x15, R73.reuse ;  /* 0x0000001549537819 */ /* 0x140fe40000010e49 */
[----:B------:R-:W-:Y:S02]  /*4ba0*/  SHF.L.W.U32.HI R82, R73, 0x7, R73 ;  /* 0x0000000749527819 */ /* 0x000fe40000010e49 */
[----:B------:R-:W-:-:S02]  /*4bb0*/  IADD3 R66, PT, PT, R23, R66, R58 ;  /* 0x0000004217427210 */ /* 0x000fc40007ffe03a */
[----:B------:R-:W-:Y:S02]  /*4bc0*/  LOP3.LUT R71, R77, R71, R22, 0x96, !PT ;  /* 0x000000474d477212 */ /* 0x000fe400078e9616 */
[C-C-:B------:R-:W-:Y:S02]  /*4bd0*/  SHF.L.W.U32.HI R22, R69.reuse, 0x1e, R69.reuse ;  /* 0x0000001e45167819 */ /* 0x140fe40000010e45 */
[C-C-:B------:R-:W-:Y:S02]  /*4be0*/  SHF.L.W.U32.HI R23, R69.reuse, 0x13, R69.reuse ;  /* 0x0000001345177819 */ /* 0x140fe40000010e45 */
[----:B------:R-:W-:Y:S02]  /*4bf0*/  SHF.L.W.U32.HI R77, R69, 0xa, R69 ;  /* 0x0000000a454d7819 */ /* 0x000fe40000010e45 */
[----:B------:R-:W-:Y:S01]  /*4c00*/  LOP3.LUT R83, R82, R80, R83, 0x96, !PT ;  /* 0x0000005052537212 */ /* 0x000fe200078e9653 */
[----:B------:R-:W-:Y:S01]  /*4c10*/  IMAD.IADD R67, R67, 0x1, R66 ;  /* 0x0000000143437824 */ /* 0x000fe200078e0242 */
[----:B------:R-:W-:-:S02]  /*4c20*/  LOP3.LUT R82, R81, R73, R74, 0xb8, !PT ;  /* 0x0000004951527212 */ /* 0x000fc400078eb84a */
[----:B------:R-:W-:Y:S02]  /*4c30*/  LOP3.LUT R77, R77, R22, R23, 0x96, !PT ;  /* 0x000000164d4d7212 */ /* 0x000fe400078e9617 */
[--C-:B------:R-:W-:Y:S02]  /*4c40*/  SHF.R.U32.HI R66, RZ, 0xa, R62.reuse ;  /* 0x0000000aff427819 */ /* 0x100fe4000001163e */
[C-C-:B------:R-:W-:Y:S02]  /*4c50*/  SHF.L.W.U32.HI R22, R62.reuse, 0xf, R62.reuse ;  /* 0x0000000f3e167819 */ /* 0x140fe40000010e3e */
[----:B------:R-:W-:Y:S02]  /*4c60*/  SHF.L.W.U32.HI R23, R62, 0xd, R62 ;  /* 0x0000000d3e177819 */ /* 0x000fe40000010e3e */
[----:B------:R-:W-:Y:S02]  /*4c70*/  LOP3.LUT R80, R68, R85, R69, 0xe8, !PT ;  /* 0x0000005544507212 */ /* 0x000fe400078ee845 */
[----:B------:R-:W-:-:S02]  /*4c80*/  IADD3 R83, PT, PT, R83, R82, R76 ;  /* 0x0000005253537210 */ /* 0x000fc40007ffe04c */
[----:B------:R-:W-:Y:S02]  /*4c90*/  LOP3.LUT R22, R66, R22, R23, 0x96, !PT ;  /* 0x0000001642167212 */ /* 0x000fe400078e9617 */
[----:B------:R-:W-:Y:S01]  /*4ca0*/  IADD3 R80, PT, PT, R72, R77, R80 ;  /* 0x0000004d48507210 */ /* 0x000fe20007ffe050 */
[----:B------:R-:W2:Y:S01]  /*4cb0*/  LDG.E.CONSTANT R66, desc[UR32][R2.64+0x40] ;  /* 0x0000402002427981 */ /* 0x000ea2000c1e9900 */
[----:B------:R-:W-:Y:S02]  /*4cc0*/  IADD3 R77, PT, PT, R62, R9, R83 ;  /* 0x000000093e4d7210 */ /* 0x000fe40007ffe053 */
[C-C-:B------:R-:W-:Y:S02]  /*4cd0*/  SHF.L.W.U32.HI R23, R67.reuse, 0xd, R67.reuse ;  /* 0x0000000d43177819 */ /* 0x140fe40000010e43 */
[--C-:B------:R-:W-:Y:S02]  /*4ce0*/  SHF.L.W.U32.HI R82, R67, 0xf, R67.reuse ;  /* 0x0000000f43527819 */ /* 0x100fe40000010e43 */
[----:B------:R-:W-:Y:S01]  /*4cf0*/  SHF.R.U32.HI R83, RZ, 0xa, R67 ;  /* 0x0000000aff537819 */ /* 0x000fe20000011643 */
[----:B------:R-:W-:Y:S01]  /*4d00*/  IMAD.IADD R76, R80, 0x1, R77 ;  /* 0x00000001504c7824 */ /* 0x000fe200078e024d */
[----:B------:R-:W-:-:S02]  /*4d10*/  IADD3 R72, PT, PT, R18, R22, R61 ;  /* 0x0000001612487210 */ /* 0x000fc40007ffe03d */
[----:B------:R-:W-:Y:S02]  /*4d20*/  LOP3.LUT R82, R83, R82, R23, 0x96, !PT ;  /* 0x0000005253527212 */ /* 0x000fe400078e9617 */
[----:B------:R-:W1:Y:S01]  /*4d30*/  LDC.64 R22, c[0x3][0xd8] ;  /* 0x00c03600ff167b82 */ /* 0x000e620000000a00 */
[C-C-:B------:R-:W-:Y:S02]  /*4d40*/  SHF.L.W.U32.HI R18, R76.reuse, 0x1a, R76.reuse ;  /* 0x0000001a4c127819 */ /* 0x140fe40000010e4c */
[C-C-:B------:R-:W-:Y:S02]  /*4d50*/  SHF.L.W.U32.HI R83, R76.reuse, 0x15, R76.reuse ;  /* 0x000000154c537819 */ /* 0x140fe40000010e4c */
[----:B------:R-:W-:Y:S01]  /*4d60*/  SHF.L.W.U32.HI R84, R76, 0x7, R76 ;  /* 0x000000074c547819 */ /* 0x000fe20000010e4c */
[----:B------:R-:W-:Y:S01]  /*4d70*/  IMAD.IADD R72, R79, 0x1, R72 ;  /* 0x000000014f487824 */ /* 0x000fe200078e0248 */
[----:B------:R-:W-:Y:S02]  /*4d80*/  SHF.L.W.U32.HI R79, R80, 0x13, R80 ;  /* 0x00000013504f7819 */ /* 0x000fe40000010e50 */
[----:B------:R-:W-:-:S02]  /*4d90*/  LOP3.LUT R84, R84, R18, R83, 0x96, !PT ;  /* 0x0000001254547212 */ /* 0x000fc400078e9653 */
[C-C-:B------:R-:W-:Y:S02]  /*4da0*/  SHF.L.W.U32.HI R18, R80.reuse, 0x1e, R80.reuse ;  /* 0x0000001e50127819 */ /* 0x140fe40000010e50 */
[----:B------:R-:W-:Y:S02]  /*4db0*/  SHF.L.W.U32.HI R83, R80, 0xa, R80 ;  /* 0x0000000a50537819 */ /* 0x000fe40000010e50 */
[----:B------:R-:W-:Y:S02]  /*4dc0*/  LOP3.LUT R85, R74, R76, R73, 0xb8, !PT ;  /* 0x0000004c4a557212 */ /* 0x000fe400078eb849 */
[----:B------:R-:W-:Y:S02]  /*4dd0*/  LOP3.LUT R83, R83, R18, R79, 0x96, !PT ;  /* 0x0000001253537212 */ /* 0x000fe400078e964f */
[----:B------:R-:W-:Y:S02]  /*4de0*/  IADD3 R84, PT, PT, R84, R85, R81 ;  /* 0x0000005554547210 */ /* 0x000fe40007ffe051 */
[----:B------:R-:W-:-:S02]  /*4df0*/  SHF.L.W.U32.HI R18, R72, 0xf, R72 ;  /* 0x0000000f48127819 */ /* 0x000fc40000010e48 */
[--C-:B------:R-:W-:Y:S02]  /*4e00*/  SHF.L.W.U32.HI R79, R72, 0xd, R72.reuse ;  /* 0x0000000d484f7819 */ /* 0x100fe40000010e48 */
[----:B------:R-:W-:Y:S02]  /*4e10*/  SHF.R.U32.HI R81, RZ, 0xa, R72 ;  /* 0x0000000aff517819 */ /* 0x000fe40000011648 */
[----:B------:R-:W-:Y:S02]  /*4e20*/  LOP3.LUT R68, R69, R68, R80, 0xe8, !PT ;  /* 0x0000004445447212 */ /* 0x000fe400078ee850 */
[----:B------:R-:W-:Y:S02]  /*4e30*/  LOP3.LUT R18, R81, R18, R79, 0x96, !PT ;  /* 0x0000001251127212 */ /* 0x000fe400078e964f */
[----:B------:R-:W-:Y:S02]  /*4e40*/  IADD3 R81, PT, PT, R78, R83, R68 ;  /* 0x000000534e517210 */ /* 0x000fe40007ffe044 */
[----:B------:R-:W3:Y:S01]  /*4e50*/  LDG.E.CONSTANT R68, desc[UR32][R2.64+0x44] ;  /* 0x0000442002447981 */ /* 0x000ee2000c1e9900 */
[----:B------:R-:W-:-:S02]  /*4e60*/  IADD3 R82, PT, PT, R19, R82, R64 ;  /* 0x0000005213527210 */ /* 0x000fc40007ffe040 */
[----:B-1----:R-:W-:Y:S02]  /*4e70*/  IADD3 R64, PT, PT, R67, R22, R84 ;  /* 0x0000001643407210 */ /* 0x002fe40007ffe054 */
        /* <DEDUP_REMOVED lines=10> */
[----:B------:R1:W4:Y:S01]  /*4f20*/  LDG.E.CONSTANT R69, desc[UR32][R2.64+0x48] ;  /* 0x0000482002457981 */ /* 0x000322000c1e9900 */
[----:B------:R-:W-:Y:S02]  /*4f30*/  LOP3.LUT R84, R73, R79, R76, 0xb8, !PT ;  /* 0x0000004f49547212 */ /* 0x000fe400078eb84c */
[----:B------:R-:W-:Y:S02]  /*4f40*/  IADD3 R75, PT, PT, R75, R78, R19 ;  /* 0x0000004e4b4b7210 */ /* 0x000fe40007ffe013 */
[----:B------:R-:W-:Y:S02]  /*4f50*/  IADD3 R74, PT, PT, R83, R84, R74 ;  /* 0x00000054534a7210 */ /* 0x000fe40007ffe04a */
[----:B------:R-:W-:-:S02]  /*4f60*/  SHF.L.W.U32.HI R78, R13, 0x19, R13 ;  /* 0x000000190d4e7819 */ /* 0x000fc40000010e0d */
[--C-:B------:R-:W-:Y:S02]  /*4f70*/  SHF.L.W.U32.HI R19, R13, 0xe, R13.reuse ;  /* 0x0000000e0d137819 */ /* 0x100fe40000010e0d */
[----:B------:R-:W-:Y:S02]  /*4f80*/  SHF.R.U32.HI R83, RZ, 0x3, R13 ;  /* 0x00000003ff537819 */ /* 0x000fe4000001160d */
[----:B------:R-:W-:Y:S02]  /*4f90*/  IADD3 R74, PT, PT, R72, R23, R74 ;  /* 0x00000017484a7210 */ /* 0x000fe40007ffe04a */
[----:B------:R-:W-:Y:S02]  /*4fa0*/  LOP3.LUT R78, R83, R78, R19, 0x96, !PT ;  /* 0x0000004e534e7212 */ /* 0x000fe400078e9613 */
[----:B------:R-:W-:Y:S02]  /*4fb0*/  IADD3 R83, PT, PT, R12, R18, R65 ;  /* 0x000000120c537210 */ /* 0x000fe40007ffe041 */
[----:B------:R-:W5:Y:S01]  /*4fc0*/  LDC.64 R18, c[0x3][0xe0] ;  /* 0x00c03800ff127b82 */ /* 0x000f620000000a00 */
[C---:B-1----:R-:W-:Y:S01]  /*4fd0*/  IMAD.IADD R2, R75.reuse, 0x1, R74 ;  /* 0x000000014b027824 */ /* 0x042fe200078e024a */
[----:B------:R-:W-:-:S04]  /*4fe0*/  SHF.L.W.U32.HI R84, R75, 0x1e, R75 ;  /* 0x0000001e4b547819 */ /* 0x000fc80000010e4b */
[C-C-:B------:R-:W-:Y:S02]  /*4ff0*/  SHF.L.W.U32.HI R3, R2.reuse, 0x1a, R2.reuse ;  /* 0x0000001a02037819 */ /* 0x140fe40000010e02 */
[C-C-:B------:R-:W-:Y:S02]  /*5000*/  SHF.L.W.U32.HI R12, R2.reuse, 0x15, R2.reuse ;  /* 0x00000015020c7819 */ /* 0x140fe40000010e02 */
[----:B------:R-:W-:Y:S01]  /*5010*/  SHF.L.W.U32.HI R65, R2, 0x7, R2 ;  /* 0x0000000702417819 */ /* 0x000fe20000010e02 */
[----:B------:R-:W-:Y:S01]  /*5020*/  IMAD.IADD R71, R71, 0x1, R82 ;  /* 0x0000000147477824 */ /* 0x000fe200078e0252 */
[C-C-:B------:R-:W-:Y:S02]  /*5030*/  SHF.L.W.U32.HI R85, R75.reuse, 0x13, R75.reuse ;  /* 0x000000134b557819 */ /* 0x140fe40000010e4b */
[----:B------:R-:W-:Y:S02]  /*5040*/  SHF.L.W.U32.HI R86, R75, 0xa, R75 ;  /* 0x0000000a4b567819 */ /* 0x000fe40000010e4b */
[----:B------:R-:W-:-:S02]  /*5050*/  LOP3.LUT R12, R65, R3, R12, 0x96, !PT ;  /* 0x00000003410c7212 */ /* 0x000fc400078e960c */
[----:B------:R-:W-:Y:S02]  /*5060*/  LOP3.LUT R3, R76, R2, R79, 0xb8, !PT ;  /* 0x000000024c037212 */ /* 0x000fe400078eb84f */
[----:B------:R-:W-:Y:S02]  /*5070*/  LOP3.LUT R85, R86, R84, R85, 0x96, !PT ;  /* 0x0000005456557212 */ /* 0x000fe400078e9655 */
[----:B------:R-:W-:Y:S02]  /*5080*/  IADD3 R84, PT, PT, R12, R3, R73 ;  /* 0x000000030c547210 */ /* 0x000fe40007ffe049 */
[----:B------:R-:W-:Y:S02]  /*5090*/  LOP3.LUT R80, R81, R80, R75, 0xe8, !PT ;  /* 0x0000005051507212 */ /* 0x000fe400078ee84b */
[C-C-:B------:R-:W-:Y:S02]  /*50a0*/  SHF.L.W.U32.HI R12, R71.reuse, 0xf, R71.reuse ;  /* 0x0000000f470c7819 */ /* 0x140fe40000010e47 */
[----:B------:R-:W-:-:S02]  /*50b0*/  SHF.L.W.U32.HI R3, R71, 0xd, R71 ;  /* 0x0000000d47037819 */ /* 0x000fc40000010e47 */
[----:B------:R-:W-:Y:S02]  /*50c0*/  SHF.R.U32.HI R65, RZ, 0xa, R71 ;  /* 0x0000000aff417819 */ /* 0x000fe40000011647 */
[----:B------:R-:W-:Y:S02]  /*50d0*/  IADD3 R70, PT, PT, R70, R85, R80 ;  /* 0x0000005546467210 */ /* 0x000fe40007ffe050 */
[----:B------:R-:W-:Y:S02]  /*50e0*/  LOP3.LUT R12, R65, R12, R3, 0x96, !PT ;  /* 0x0000000c410c7212 */ /* 0x000fe400078e9603 */
[C-C-:B------:R-:W-:Y:S02]  /*50f0*/  SHF.L.W.U32.HI R73, R6.reuse, 0x19, R6.reuse ;  /* 0x0000001906497819 */ /* 0x140fe40000010e06 */
[--C-:B------:R-:W-:Y:S02]  /*5100*/  SHF.L.W.U32.HI R80, R6, 0xe, R6.reuse ;  /* 0x0000000e06507819 */ /* 0x100fe40000010e06 */
[----:B------:R-:W-:-:S02]  /*5110*/  SHF.R.U32.HI R82, RZ, 0x3, R6 ;  /* 0x00000003ff527819 */ /* 0x000fc40000011606 */
[----:B-----5:R-:W-:Y:S02]  /*5120*/  IADD3 R3, PT, PT, R71, R18, R84 ;  /* 0x0000001247037210 */ /* 0x020fe40007ffe054 */
[----:B------:R-:W-:Y:S02]  /*5130*/  LOP3.LUT R73, R82, R73, R80, 0x96, !PT ;  /* 0x0000004952497212 */ /* 0x000fe400078e9650 */
[C-C-:B------:R-:W-:Y:S01]  /*5140*/  SHF.L.W.U32.HI R80, R70.reuse, 0x1e, R70.reuse ;  /* 0x0000001e46507819 */ /* 0x140fe20000010e46 */
[C---:B------:R-:W-:Y:S01]  /*5150*/  IMAD.IADD R65, R70.reuse, 0x1, R3 ;  /* 0x0000000146417824 */ /* 0x040fe200078e0203 */
[C-C-:B------:R-:W-:Y:S02]  /*5160*/  SHF.L.W.U32.HI R85, R70.reuse, 0x13, R70.reuse ;  /* 0x0000001346557819 */ /* 0x140fe40000010e46 */
[----:B------:R-:W-:Y:S02]  /*5170*/  SHF.L.W.U32.HI R82, R70, 0xa, R70 ;  /* 0x0000000a46527819 */ /* 0x000fe40000010e46 */
[----:B------:R-:W-:-:S02]  /*5180*/  SHF.L.W.U32.HI R84, R65, 0x7, R65 ;  /* 0x0000000741547819 */ /* 0x000fc40000010e41 */
[----:B------:R-:W-:Y:S02]  /*5190*/  LOP3.LUT R80, R82, R80, R85, 0x96, !PT ;  /* 0x0000005052507212 */ /* 0x000fe400078e9655 */
[C-C-:B------:R-:W-:Y:S02]  /*51a0*/  SHF.L.W.U32.HI R82, R65.reuse, 0x1a, R65.reuse ;  /* 0x0000001a41527819 */ /* 0x140fe40000010e41 */
[----:B------:R-:W-:Y:S02]  /*51b0*/  SHF.L.W.U32.HI R85, R65, 0x15, R65 ;  /* 0x0000001541557819 */ /* 0x000fe40000010e41 */
[----:B------:R-:W-:Y:S02]  /*51c0*/  LOP3.LUT R81, R75, R81, R70, 0xe8, !PT ;  /* 0x000000514b517212 */ /* 0x000fe400078ee846 */
[----:B------:R-:W-:Y:S02]  /*51d0*/  LOP3.LUT R85, R84, R82, R85, 0x96, !PT ;  /* 0x0000005254557212 */ /* 0x000fe400078e9655 */
[----:B------:R-:W-:Y:S01]  /*51e0*/  LOP3.LUT R82, R79, R65, R2, 0xb8, !PT ;  /* 0x000000414f527212 */ /* 0x000fe200078eb802 */
[----:B------:R-:W-:Y:S01]  /*51f0*/  IMAD.IADD R78, R78, 0x1, R83 ;  /* 0x000000014e4e7824 */ /* 0x000fe200078e0253 */
[----:B------:R-:W-:-:S02]  /*5200*/  IADD3 R77, PT, PT, R77, R80, R81 ;  /* 0x000000504d4d7210 */ /* 0x000fc40007ffe051 */
[----:B------:R-:W-:Y:S02]  /*5210*/  IADD3 R76, PT, PT, R85, R82, R76 ;  /* 0x00000052554c7210 */ /* 0x000fe40007ffe04c */
[----:B------:R-:W-:Y:S02]  /*5220*/  IADD3 R80, PT, PT, R13, R12, R60 ;  /* 0x0000000c0d507210 */ /* 0x000fe40007ffe03c */
        /* <DEDUP_REMOVED lines=9> */
[----:B------:R-:W-:Y:S02]  /*52c0*/  SHF.L.W.U32.HI R84, R60, 0x7, R60 ;  /* 0x000000073c547819 */ /* 0x000fe40000010e3c */
[----:B------:R-:W-:Y:S02]  /*52d0*/  LOP3.LUT R75, R70, R75, R77, 0xe8, !PT ;  /* 0x0000004b464b7212 */ /* 0x000fe400078ee84d */
[----:B------:R-:W-:-:S02]  /*52e0*/  LOP3.LUT R82, R84, R81, R82, 0x96, !PT ;  /* 0x0000005154527212 */ /* 0x000fc400078e9652 */
[----:B------:R-:W-:Y:S01]  /*52f0*/  LOP3.LUT R84, R2, R60, R65, 0xb8, !PT ;  /* 0x0000003c02547212 */ /* 0x000fe200078eb841 */
[----:B------:R-:W-:Y:S01]  /*5300*/  IMAD.IADD R81, R73, 0x1, R80 ;  /* 0x0000000149517824 */ /* 0x000fe200078e0250 */
[----:B------:R-:W-:Y:S02]  /*5310*/  IADD3 R75, PT, PT, R64, R83, R75 ;  /* 0x00000053404b7210 */ /* 0x000fe40007ffe04b */
[----:B------:R-:W-:Y:S02]  /*5320*/  IADD3 R64, PT, PT, R82, R84, R79 ;  /* 0x0000005452407210 */ /* 0x000fe40007ffe04f */
[C-C-:B------:R-:W-:Y:S02]  /*5330*/  SHF.L.W.U32.HI R73, R78.reuse, 0xf, R78.reuse ;  /* 0x0000000f4e497819 */ /* 0x140fe40000010e4e */
[--C-:B------:R-:W-:Y:S02]  /*5340*/  SHF.L.W.U32.HI R80, R78, 0xd, R78.reuse ;  /* 0x0000000d4e507819 */ /* 0x100fe40000010e4e */
[----:B------:R-:W-:-:S02]  /*5350*/  SHF.R.U32.HI R78, RZ, 0xa, R78 ;  /* 0x0000000aff4e7819 */ /* 0x000fc4000001164e */
[----:B-1----:R-:W-:Y:S02]  /*5360*/  IADD3 R64, PT, PT, R81, R12, R64 ;  /* 0x0000000c51407210 */ /* 0x002fe40007ffe040 */
[C-C-:B------:R-:W-:Y:S02]  /*5370*/  SHF.L.W.U32.HI R79, R75.reuse, 0x1e, R75.reuse ;  /* 0x0000001e4b4f7819 */ /* 0x140fe40000010e4b */
[C-C-:B------:R-:W-:Y:S02]  /*5380*/  SHF.L.W.U32.HI R82, R75.reuse, 0x13, R75.reuse ;  /* 0x000000134b527819 */ /* 0x140fe40000010e4b */
[C---:B------:R-:W-:Y:S02]  /*5390*/  SHF.L.W.U32.HI R83, R75.reuse, 0xa, R75 ;  /* 0x0000000a4b537819 */ /* 0x040fe40000010e4b */
[----:B------:R-:W-:Y:S01]  /*53a0*/  LOP3.LUT R78, R78, R73, R80, 0x96, !PT ;  /* 0x000000494e4e7212 */ /* 0x000fe200078e9650 */
[----:B------:R-:W-:Y:S01]  /*53b0*/  IMAD.IADD R73, R75, 0x1, R64 ;  /* 0x000000014b497824 */ /* 0x000fe200078e0240 */
[----:B------:R-:W-:-:S02]  /*53c0*/  LOP3.LUT R79, R83, R79, R82, 0x96, !PT ;  /* 0x0000004f534f7212 */ /* 0x000fc400078e9652 */
[----:B------:R-:W-:Y:S02]  /*53d0*/  LOP3.LUT R70, R77, R70, R75, 0xe8, !PT ;  /* 0x000000464d467212 */ /* 0x000fe400078ee84b */
[C-C-:B------:R-:W-:Y:S02]  /*53e0*/  SHF.L.W.U32.HI R80, R73.reuse, 0x1a, R73.reuse ;  /* 0x0000001a49507819 */ /* 0x140fe40000010e49 */
[C-C-:B------:R-:W-:Y:S02]  /*53f0*/  SHF.L.W.U32.HI R83, R73.reuse, 0x15, R73.reuse ;  /* 0x0000001549537819 */ /* 0x140fe40000010e49 */
[----:B------:R-:W-:Y:S02]  /*5400*/  SHF.L.W.U32.HI R82, R73, 0x7, R73 ;  /* 0x0000000749527819 */ /* 0x000fe40000010e49 */
[----:B------:R-:W-:Y:S02]  /*5410*/  IADD3 R74, PT, PT, R74, R79, R70 ;  /* 0x0000004f4a4a7210 */ /* 0x000fe40007ffe046 */
[----:B------:R-:W-:-:S02]  /*5420*/  LOP3.LUT R83, R82, R80, R83, 0x96, !PT ;  /* 0x0000005052537212 */ /* 0x000fc400078e9653 */
[C-C-:B------:R-:W-:Y:S02]  /*5430*/  SHF.L.W.U32.HI R79, R74.reuse, 0x1e, R74.reuse ;  /* 0x0000001e4a4f7819 */ /* 0x140fe40000010e4a */
[C-C-:B------:R-:W-:Y:S02]  /*5440*/  SHF.L.W.U32.HI R80, R74.reuse, 0x13, R74.reuse ;  /* 0x000000134a507819 */ /* 0x140fe40000010e4a */
[----:B------:R-:W-:Y:S02]  /*5450*/  SHF.L.W.U32.HI R82, R74, 0xa, R74 ;  /* 0x0000000a4a527819 */ /* 0x000fe40000010e4a */
[----:B------:R-:W-:Y:S02]  /*5460*/  LOP3.LUT R84, R65, R73, R60, 0xb8, !PT ;  /* 0x0000004941547212 */ /* 0x000fe400078eb83c */
[----:B------:R-:W-:Y:S02]  /*5470*/  IADD3 R6, PT, PT, R6, R78, R63 ;  /* 0x0000004e06067210 */ /* 0x000fe40007ffe03f */
[----:B------:R-:W-:-:S02]  /*5480*/  SHF.L.W.U32.HI R63, R7, 0x19, R7 ;  /* 0x00000019073f7819 */ /* 0x000fc40000010e07 */
[--C-:B------:R-:W-:Y:S02]  /*5490*/  SHF.L.W.U32.HI R70, R7, 0xe, R7.reuse ;  /* 0x0000000e07467819 */ /* 0x100fe40000010e07 */
[----:B------:R-:W-:Y:S02]  /*54a0*/  SHF.R.U32.HI R78, RZ, 0x3, R7 ;  /* 0x00000003ff4e7819 */ /* 0x000fe40000011607 */
[----:B------:R-:W-:Y:S02]  /*54b0*/  LOP3.LUT R80, R82, R79, R80, 0x96, !PT ;  /* 0x0000004f52507212 */ /* 0x000fe400078e9650 */
[----:B------:R-:W-:Y:S02]  /*54c0*/  IADD3 R84, PT, PT, R83, R84, R2 ;  /* 0x0000005453547210 */ /* 0x000fe40007ffe002 */
[C-C-:B------:R-:W-:Y:S02]  /*54d0*/  SHF.L.W.U32.HI R2, R81.reuse, 0xf, R81.reuse ;  /* 0x0000000f51027819 */ /* 0x140fe40000010e51 */
[----:B------:R-:W-:-:S02]  /*54e0*/  SHF.L.W.U32.HI R79, R81, 0xd, R81 ;  /* 0x0000000d514f7819 */ /* 0x000fc40000010e51 */
[----:B------:R-:W-:Y:S02]  /*54f0*/  SHF.R.U32.HI R81, RZ, 0xa, R81 ;  /* 0x0000000aff517819 */ /* 0x000fe40000011651 */
[----:B------:R-:W-:Y:S02]  /*5500*/  LOP3.LUT R63, R78, R63, R70, 0x96, !PT ;  /* 0x0000003f4e3f7212 */ /* 0x000fe400078e9646 */
[----:B------:R-:W-:Y:S02]  /*5510*/  LOP3.LUT R2, R81, R2, R79, 0x96, !PT ;  /* 0x0000000251027212 */ /* 0x000fe400078e964f */
[----:B------:R-:W-:Y:S01]  /*5520*/  LOP3.LUT R77, R75, R77, R74, 0xe8, !PT ;  /* 0x0000004d4b4d7212 */ /* 0x000fe200078ee84a */
[----:B------:R-:W-:Y:S01]  /*5530*/  IMAD.IADD R6, R63, 0x1, R6 ;  /* 0x000000013f067824 */ /* 0x000fe200078e0206 */
[----:B------:R-:W-:Y:S02]  /*5540*/  IADD3 R7, PT, PT, R7, R2, R62 ;  /* 0x0000000207077210 */ /* 0x000fe40007ffe03e */
[----:B------:R-:W-:-:S02]  /*5550*/  IADD3 R77, PT, PT, R3, R80, R77 ;  /* 0x00000050034d7210 */ /* 0x000fc40007ffe04d */
[----:B------:R-:W1:Y:S01]  /*5560*/  LDC.64 R2, c[0x3][0xf0] ;  /* 0x00c03c00ff027b82 */ /* 0x000e620000000a00 */
[----:B------:R-:W-:Y:S02]  /*5570*/  IADD3 R63, PT, PT, R6, R13, R84 ;  /* 0x0000000d063f7210 */ /* 0x000fe40007ffe054 */
[C-C-:B------:R-:W-:Y:S02]  /*5580*/  SHF.L.W.U32.HI R70, R0.reuse, 0x19, R0.reuse ;  /* 0x0000001900467819 */ /* 0x140fe40000010e00 */
[--C-:B------:R-:W-:Y:S01]  /*5590*/  SHF.L.W.U32.HI R83, R0, 0xe, R0.reuse ;  /* 0x0000000e00537819 */ /* 0x100fe20000010e00 */
[----:B------:R-:W-:Y:S01]  /*55a0*/  IMAD.IADD R62, R74, 0x1, R63 ;  /* 0x000000014a3e7824 */ /* 0x000fe200078e023f */
[----:B------:R-:W-:Y:S02]  /*55b0*/  SHF.R.U32.HI R78, RZ, 0x3, R0 ;  /* 0x00000003ff4e7819 */ /* 0x000fe40000011600 */
[----:B------:R-:W-:Y:S02]  /*55c0*/  SHF.L.W.U32.HI R79, R77, 0x13, R77 ;  /* 0x000000134d4f7819 */ /* 0x000fe40000010e4d */
[----:B------:R-:W-:-:S02]  /*55d0*/  LOP3.LUT R70, R78, R70, R83, 0x96, !PT ;  /* 0x000000464e467212 */ /* 0x000fc400078e9653 */
[C-C-:B------:R-:W-:Y:S02]  /*55e0*/  SHF.L.W.U32.HI R78, R77.reuse, 0x1e, R77.reuse ;  /* 0x0000001e4d4e7819 */ /* 0x140fe40000010e4d */
[----:B------:R-:W-:Y:S02]  /*55f0*/  SHF.L.W.U32.HI R80, R77, 0xa, R77 ;  /* 0x0000000a4d507819 */ /* 0x000fe40000010e4d */
[C-C-:B------:R-:W-:Y:S02]  /*5600*/  SHF.L.W.U32.HI R81, R62.reuse, 0x1a, R62.reuse ;  /* 0x0000001a3e517819 */ /* 0x140fe40000010e3e */
[C-C-:B------:R-:W-:Y:S02]  /*5610*/  SHF.L.W.U32.HI R82, R62.reuse, 0x15, R62.reuse ;  /* 0x000000153e527819 */ /* 0x140fe40000010e3e */
[----:B------:R-:W-:Y:S02]  /*5620*/  SHF.L.W.U32.HI R83, R62, 0x7, R62 ;  /* 0x000000073e537819 */ /* 0x000fe40000010e3e */
[----:B------:R-:W-:-:S02]  /*5630*/  LOP3.LUT R79, R80, R78, R79, 0x96, !PT ;  /* 0x0000004e504f7212 */ /* 0x000fc400078e964f */
[----:B------:R-:W-:Y:S02]  /*5640*/  LOP3.LUT R82, R83, R81, R82, 0x96, !PT ;  /* 0x0000005153527212 */ /* 0x000fe400078e9652 */
[----:B------:R-:W-:Y:S02]  /*5650*/  LOP3.LUT R75, R74, R75, R77, 0xe8, !PT ;  /* 0x0000004b4a4b7212 */ /* 0x000fe400078ee84d */
[----:B------:R-:W-:Y:S01]  /*5660*/  LOP3.LUT R78, R60, R62, R73, 0xb8, !PT ;  /* 0x0000003e3c4e7212 */ /* 0x000fe200078eb849 */
[----:B------:R-:W-:Y:S01]  /*5670*/  IMAD.IADD R7, R70, 0x1, R7 ;  /* 0x0000000146077824 */ /* 0x000fe200078e0207 */
[----:B------:R-:W-:Y:S02]  /*5680*/  IADD3 R76, PT, PT, R76, R79, R75 ;  /* 0x0000004f4c4c7210 */ /* 0x000fe40007ffe04b */
[----:B------:R-:W-:Y:S02]  /*5690*/  IADD3 R70, PT, PT, R82, R78, R65 ;  /* 0x0000004e52467210 */ /* 0x000fe40007ffe041 */
[----:B------:R-:W-:-:S02]  /*56a0*/  SHF.L.W.U32.HI R65, R6, 0xf, R6 ;  /* 0x0000000f06417819 */ /* 0x000fc40000010e06 */
[----:B------:R-:W-:Y:S02]  /*56b0*/  SHF.L.W.U32.HI R78, R6, 0xd, R6 ;  /* 0x0000000d064e7819 */ /* 0x000fe40000010e06 */
[C-C-:B------:R-:W-:Y:S02]  /*56c0*/  SHF.L.W.U32.HI R75, R76.reuse, 0x1e, R76.reuse ;  /* 0x0000001e4c4b7819 */ /* 0x140fe40000010e4c */
[C-C-:B------:R-:W-:Y:S02]  /*56d0*/  SHF.L.W.U32.HI R80, R76.reuse, 0x13, R76.reuse ;  /* 0x000000134c507819 */ /* 0x140fe40000010e4c */
[----:B------:R-:W-:Y:S02]  /*56e0*/  SHF.L.W.U32.HI R79, R76, 0xa, R76 ;  /* 0x0000000a4c4f7819 */ /* 0x000fe40000010e4c */
[----:B-1----:R-:W-:Y:S02]  /*56f0*/  IADD3 R70, PT, PT, R7, R2, R70 ;  /* 0x0000000207467210 */ /* 0x002fe40007ffe046 */
[----:B------:R-:W-:-:S02]  /*5700*/  SHF.R.U32.HI R6, RZ, 0xa, R6 ;  /* 0x0000000aff067819 */ /* 0x000fc40000011606 */
[----:B------:R-:W-:Y:S01]  /*5710*/  LOP3.LUT R81, R79, R75, R80, 0x96, !PT ;  /* 0x0000004b4f517212 */ /* 0x000fe200078e9650 */
[----:B------:R-:W-:Y:S01]  /*5720*/  IMAD.IADD R75, R77, 0x1, R70 ;  /* 0x000000014d4b7824 */ /* 0x000fe200078e0246 */
[----:B------:R-:W-:Y:S02]  /*5730*/  LOP3.LUT R6, R6, R65, R78, 0x96, !PT ;  /* 0x0000004106067212 */ /* 0x000fe400078e964e */
[C-C-:B------:R-:W-:Y:S02]  /*5740*/  SHF.L.W.U32.HI R65, R59.reuse, 0x19, R59.reuse ;  /* 0x000000193b417819 */ /* 0x140fe40000010e3b */
[--C-:B------:R-:W-:Y:S02]  /*5750*/  SHF.L.W.U32.HI R78, R59, 0xe, R59.reuse ;  /* 0x0000000e3b4e7819 */ /* 0x100fe40000010e3b */
[----:B------:R-:W-:Y:S02]  /*5760*/  SHF.R.U32.HI R79, RZ, 0x3, R59 ;  /* 0x00000003ff4f7819 */ /* 0x000fe4000001163b */
[----:B------:R-:W-:-:S02]  /*5770*/  LOP3.LUT R74, R77, R74, R76, 0xe8, !PT ;  /* 0x0000004a4d4a7212 */ /* 0x000fc400078ee84c */
[C-C-:B------:R-:W-:Y:S02]  /*5780*/  SHF.L.W.U32.HI R80, R75.reuse, 0x1a, R75.reuse ;  /* 0x0000001a4b507819 */ /* 0x140fe40000010e4b */
[C-C-:B------:R-:W-:Y:S02]  /*5790*/  SHF.L.W.U32.HI R83, R75.reuse, 0x15, R75.reuse ;  /* 0x000000154b537819 */ /* 0x140fe40000010e4b */
[----:B------:R-:W-:Y:S02]  /*57a0*/  SHF.L.W.U32.HI R82, R75, 0x7, R75 ;  /* 0x000000074b527819 */ /* 0x000fe40000010e4b */
[----:B------:R-:W-:Y:S02]  /*57b0*/  LOP3.LUT R78, R79, R65, R78, 0x96, !PT ;  /* 0x000000414f4e7212 */ /* 0x000fe400078e964e */
[----:B------:R-:W-:Y:S02]  /*57c0*/  IADD3 R65, PT, PT, R64, R81, R74 ;  /* 0x0000005140417210 */ /* 0x000fe40007ffe04a */
[----:B------:R-:W-:-:S02]  /*57d0*/  IADD3 R67, PT, PT, R0, R6, R67 ;  /* 0x0000000600437210 */ /* 0x000fc40007ffe043 */
[----:B------:R-:W-:Y:S02]  /*57e0*/  LOP3.LUT R83, R82, R80, R83, 0x96, !PT ;  /* 0x0000005052537212 */ /* 0x000fe400078e9653 */
[C-C-:B------:R-:W-:Y:S02]  /*57f0*/  SHF.L.W.U32.HI R0, R7.reuse, 0xf, R7.reuse ;  /* 0x0000000f07007819 */ /* 0x140fe40000010e07 */
[--C-:B------:R-:W-:Y:S02]  /*5800*/  SHF.L.W.U32.HI R79, R7, 0xd, R7.reuse ;  /* 0x0000000d074f7819 */ /* 0x100fe40000010e07 */
[----:B------:R-:W-:Y:S02]  /*5810*/  SHF.R.U32.HI R7, RZ, 0xa, R7 ;  /* 0x0000000aff077819 */ /* 0x000fe40000011607 */
[----:B------:R-:W-:Y:S02]  /*5820*/  SHF.L.W.U32.HI R6, R65, 0x1e, R65 ;  /* 0x0000001e41067819 */ /* 0x000fe40000010e41 */
[----:B------:R-:W-:-:S02]  /*5830*/  LOP3.LUT R80, R73, R75, R62, 0xb8, !PT ;  /* 0x0000004b49507212 */ /* 0x000fc400078eb83e */
[C-C-:B------:R-:W-:Y:S02]  /*5840*/  SHF.L.W.U32.HI R81, R65.reuse, 0x13, R65.reuse ;  /* 0x0000001341517819 */ /* 0x140fe40000010e41 */
[----:B------:R-:W-:Y:S01]  /*5850*/  SHF.L.W.U32.HI R74, R65, 0xa, R65 ;  /* 0x0000000a414a7819 */ /* 0x000fe20000010e41 */
[----:B------:R-:W-:Y:S01]  /*5860*/  IMAD.IADD R64, R78, 0x1, R67 ;  /* 0x000000014e407824 */ /* 0x000fe200078e0243 */
[----:B------:R-:W-:Y:S02]  /*5870*/  LOP3.LUT R79, R7, R0, R79, 0x96, !PT ;  /* 0x00000000074f7212 */ /* 0x000fe400078e964f */
[----:B------:R-:W-:Y:S02]  /*5880*/  IADD3 R67, PT, PT, R83, R80, R60 ;  /* 0x0000005053437210 */ /* 0x000fe40007ffe03c */
[----:B------:R-:W-:Y:S02]  /*5890*/  LOP3.LUT R0, R74, R6, R81, 0x96, !PT ;  /* 0x000000064a007212 */ /* 0x000fe400078e9651 */
[----:B------:R-:W1:Y:S01]  /*58a0*/  LDC.64 R6, c[0x3][0xf8] ;  /* 0x00c03e00ff067b82 */ /* 0x000e620000000a00 */
[----:B------:R-:W-:-:S02]  /*58b0*/  SHF.L.W.U32.HI R60, R58, 0x19, R58 ;  /* 0x000000193a3c7819 */ /* 0x000fc40000010e3a */
[--C-:B------:R-:W-:Y:S02]  /*58c0*/  SHF.L.W.U32.HI R81, R58, 0xe, R58.reuse ;  /* 0x0000000e3a517819 */ /* 0x100fe40000010e3a */
[----:B------:R-:W-:Y:S02]  /*58d0*/  SHF.R.U32.HI R74, RZ, 0x3, R58 ;  /* 0x00000003ff4a7819 */ /* 0x000fe4000001163a */
[----:B------:R-:W-:Y:S02]  /*58e0*/  IADD3 R67, PT, PT, R64, R3, R67 ;  /* 0x0000000340437210 */ /* 0x000fe40007ffe043 */
[----:B------:R-:W-:Y:S02]  /*58f0*/  LOP3.LUT R74, R74, R60, R81, 0x96, !PT ;  /* 0x0000003c4a4a7212 */ /* 0x000fe400078e9651 */
[C---:B------:R-:W-:Y:S01]  /*5900*/  LOP3.LUT R77, R76.reuse, R77, R65, 0xe8, !PT ;  /* 0x0000004d4c4d7212 */ /* 0x040fe200078ee841 */
[----:B------:R-:W-:Y:S01]  /*5910*/  IMAD.IADD R60, R76, 0x1, R67 ;  /* 0x000000014c3c7824 */ /* 0x000fe200078e0243 */
[----:B------:R-:W-:-:S02]  /*5920*/  IADD3 R79, PT, PT, R59, R79, R72 ;  /* 0x0000004f3b4f7210 */ /* 0x000fc40007ffe048 */
[----:B------:R-:W-:Y:S02]  /*5930*/  IADD3 R0, PT, PT, R63, R0, R77 ;  /* 0x000000003f007210 */ /* 0x000fe40007ffe04d */
[C-C-:B------:R-:W-:Y:S02]  /*5940*/  SHF.L.W.U32.HI R77, R60.reuse, 0x1a, R60.reuse ;  /* 0x0000001a3c4d7819 */ /* 0x140fe40000010e3c */
[C-C-:B------:R-:W-:Y:S02]  /*5950*/  SHF.L.W.U32.HI R78, R60.reuse, 0x15, R60.reuse ;  /* 0x000000153c4e7819 */ /* 0x140fe40000010e3c */
[----:B------:R-:W-:Y:S01]  /*5960*/  SHF.L.W.U32.HI R80, R60, 0x7, R60 ;  /* 0x000000073c507819 */ /* 0x000fe20000010e3c */
[----:B------:R-:W-:Y:S01]  /*5970*/  IMAD.IADD R79, R74, 0x1, R79 ;  /* 0x000000014a4f7824 */ /* 0x000fe200078e024f */
[C-C-:B------:R-:W-:Y:S02]  /*5980*/  SHF.L.W.U32.HI R59, R0.reuse, 0x1e, R0.reuse ;  /* 0x0000001e003b7819 */ /* 0x140fe40000010e00 */
[----:B------:R-:W-:-:S02]  /*5990*/  SHF.L.W.U32.HI R72, R0, 0x13, R0 ;  /* 0x0000001300487819 */ /* 0x000fc40000010e00 */
[----:B------:R-:W-:Y:S02]  /*59a0*/  SHF.L.W.U32.HI R63, R0, 0xa, R0 ;  /* 0x0000000a003f7819 */ /* 0x000fe40000010e00 */
[----:B------:R-:W-:Y:S02]  /*59b0*/  LOP3.LUT R78, R80, R77, R78, 0x96, !PT ;  /* 0x0000004d504e7212 */ /* 0x000fe400078e964e */
[----:B------:R-:W-:Y:S02]  /*59c0*/  LOP3.LUT R74, R62, R60, R75, 0xb8, !PT ;  /* 0x0000003c3e4a7212 */ /* 0x000fe400078eb84b */
[----:B------:R-:W-:Y:S02]  /*59d0*/  LOP3.LUT R63, R63, R59, R72, 0x96, !PT ;  /* 0x0000003b3f3f7212 */ /* 0x000fe400078e9648 */
[----:B------:R-:W-:Y:S02]  /*59e0*/  LOP3.LUT R76, R65, R76, R0, 0xe8, !PT ;  /* 0x0000004c414c7212 */ /* 0x000fe400078ee800 */
[----:B------:R-:W-:-:S02]  /*59f0*/  IADD3 R74, PT, PT, R78, R74, R73 ;  /* 0x0000004a4e4a7210 */ /* 0x000fc40007ffe049 */
[C-C-:B------:R-:W-:Y:S02]  /*5a00*/  SHF.L.W.U32.HI R59, R64.reuse, 0xf, R64.reuse ;  /* 0x0000000f403b7819 */ /* 0x140fe40000010e40 */
[----:B------:R-:W-:Y:S02]  /*5a10*/  SHF.L.W.U32.HI R72, R64, 0xd, R64 ;  /* 0x0000000d40487819 */ /* 0x000fe40000010e40 */
[----:B------:R-:W-:Y:S02]  /*5a20*/  IADD3 R63, PT, PT, R70, R63, R76 ;  /* 0x0000003f463f7210 */ /* 0x000fe40007ffe04c */
[----:B------:R-:W-:Y:S02]  /*5a30*/  SHF.R.U32.HI R64, RZ, 0xa, R64 ;  /* 0x0000000aff407819 */ /* 0x000fe40000011640 */
[----:B-1----:R-:W-:Y:S02]  /*5a40*/  IADD3 R70, PT, PT, R79, R6, R74 ;  /* 0x000000064f467210 */ /* 0x002fe40007ffe04a */
[----:B------:R-:W-:-:S03]  /*5a50*/  LOP3.LUT R64, R64, R59, R72, 0x96, !PT ;  /* 0x0000003b40407212 */ /* 0x000fc600078e9648 */
[----:B------:R-:W-:Y:S01]  /*5a60*/  IMAD.IADD R59, R65, 0x1, R70 ;  /* 0x00000001413b7824 */ /* 0x000fe200078e0246 */
[C-C-:B------:R-:W-:Y:S02]  /*5a70*/  SHF.L.W.U32.HI R72, R61.reuse, 0x19, R61.reuse ;  /* 0x000000193d487819 */ /* 0x140fe40000010e3d */
[--C-:B------:R-:W-:Y:S02]  /*5a80*/  SHF.L.W.U32.HI R73, R61, 0xe, R61.reuse ;  /* 0x0000000e3d497819 */ /* 0x100fe40000010e3d */
[----:B------:R-:W-:Y:S02]  /*5a90*/  SHF.R.U32.HI R61, RZ, 0x3, R61 ;  /* 0x00000003ff3d7819 */ /* 0x000fe4000001163d */
[C-C-:B------:R-:W-:Y:S02]  /*5aa0*/  SHF.L.W.U32.HI R78, R59.reuse, 0x1a, R59.reuse ;  /* 0x0000001a3b4e7819 */ /* 0x140fe40000010e3b */
[C-C-:B------:R-:W-:Y:S02]  /*5ab0*/  SHF.L.W.U32.HI R79, R59.reuse, 0x15, R59.reuse ;  /* 0x000000153b4f7819 */ /* 0x140fe40000010e3b */
[----:B------:R-:W-:-:S02]  /*5ac0*/  SHF.L.W.U32.HI R80, R59, 0x7, R59 ;  /* 0x000000073b507819 */ /* 0x000fc40000010e3b */
[----:B------:R-:W-:Y:S02]  /*5ad0*/  LOP3.LUT R61, R61, R72, R73, 0x96, !PT ;  /* 0x000000483d3d7212 */ /* 0x000fe400078e9649 */
[----:B------:R-:W-:Y:S02]  /*5ae0*/  IADD3 R64, PT, PT, R58, R64, R71 ;  /* 0x000000403a407210 */ /* 0x000fe40007ffe047 */
[C-C-:B------:R-:W-:Y:S02]  /*5af0*/  SHF.L.W.U32.HI R74, R63.reuse, 0x1e, R63.reuse ;  /* 0x0000001e3f4a7819 */ /* 0x140fe40000010e3f */
[C-C-:B------:R-:W-:Y:S02]  /*5b00*/  SHF.L.W.U32.HI R77, R63.reuse, 0x13, R63.reuse ;  /* 0x000000133f4d7819 */ /* 0x140fe40000010e3f */
[----:B------:R-:W-:Y:S02]  /*5b10*/  SHF.L.W.U32.HI R76, R63, 0xa, R63 ;  /* 0x0000000a3f4c7819 */ /* 0x000fe40000010e3f */
[----:B------:R-:W-:-:S02]  /*5b20*/  LOP3.LUT R79, R80, R78, R79, 0x96, !PT ;  /* 0x0000004e504f7212 */ /* 0x000fc400078e964f */
[----:B------:R-:W-:Y:S01]  /*5b30*/  LOP3.LUT R71, R75, R59, R60, 0xb8, !PT ;  /* 0x0000003b4b477212 */ /* 0x000fe200078eb83c */
[----:B------:R-:W-:Y:S01]  /*5b40*/  IMAD.IADD R64, R61, 0x1, R64 ;  /* 0x000000013d407824 */ /* 0x000fe200078e0240 */
[----:B------:R-:W-:Y:S02]  /*5b50*/  LOP3.LUT R58, R76, R74, R77, 0x96, !PT ;  /* 0x0000004a4c3a7212 */ /* 0x000fe400078e964d */
[----:B------:R-:W-:Y:S02]  /*5b60*/  LOP3.LUT R65, R0, R65, R63, 0xe8, !PT ;  /* 0x0000004100417212 */ /* 0x000fe400078ee83f */
[----:B------:R-:W-:Y:S02]  /*5b70*/  IADD3 R71, PT, PT, R79, R71, R62 ;  /* 0x000000474f477210 */ /* 0x000fe40007ffe03e */
[----:B------:R-:W-:Y:S02]  /*5b80*/  IADD3 R58, PT, PT, R67, R58, R65 ;  /* 0x0000003a433a7210 */ /* 0x000fe40007ffe041 */
[----:B------:R-:W-:-:S02]  /*5b90*/  IADD3 R67, PT, PT, R64, R7, R71 ;  /* 0x0000000740437210 */ /* 0x000fc40007ffe047 */
[C-C-:B------:R-:W-:Y:S02]  /*5ba0*/  SHF.L.W.U32.HI R61, R58.reuse, 0x1e, R58.reuse ;  /* 0x0000001e3a3d7819 */ /* 0x140fe40000010e3a */
[C-C-:B------:R-:W-:Y:S02]  /*5bb0*/  SHF.L.W.U32.HI R64, R58.reuse, 0x13, R58.reuse ;  /* 0x000000133a407819 */ /* 0x140fe40000010e3a */
[----:B------:R-:W-:Y:S02]  /*5bc0*/  SHF.L.W.U32.HI R65, R58, 0xa, R58 ;  /* 0x0000000a3a417819 */ /* 0x000fe40000010e3a */
[----:B------:R-:W-:Y:S02]  /*5bd0*/  IADD3 R62, PT, PT, R67, UR20, R0 ;  /* 0x00000014433e7c10 */ /* 0x000fe4000fffe000 */
[----:B------:R-:W-:Y:S01]  /*5be0*/  LOP3.LUT R61, R65, R61, R64, 0x96, !PT ;  /* 0x0000003d413d7212 */ /* 0x000fe200078e9640 */
[----:B------:R-:W-:Y:S01]  /*5bf0*/  VIADD R60, R60, UR22 ;  /* 0x000000163c3c7c36 */ /* 0x000fe20008000000 */
[C-C-:B------:R-:W-:Y:S01]  /*5c00*/  SHF.L.W.U32.HI R64, R62.reuse, 0x1a, R62.reuse ;  /* 0x0000001a3e407819 */ /* 0x140fe20000010e3e */
[----:B------:R-:W-:Y:S01]  /*5c10*/  VIADD R65, R59, UR21 ;  /* 0x000000153b417c36 */ /* 0x000fe20008000000 */
[----:B------:R-:W-:-:S02]  /*5c20*/  SHF.L.W.U32.HI R71, R62, 0x15, R62 ;  /* 0x000000153e477819 */ /* 0x000fc40000010e3e */
[----:B------:R-:W-:Y:S02]  /*5c30*/  SHF.L.W.U32.HI R72, R62, 0x7, R62 ;  /* 0x000000073e487819 */ /* 0x000fe40000010e3e */
[----:B------:R-:W-:Y:S02]  /*5c40*/  LOP3.LUT R0, R63, R0, R58, 0xe8, !PT ;  /* 0x000000003f007212 */ /* 0x000fe400078ee83a */
[----:B------:R-:W-:Y:S01]  /*5c50*/  LOP3.LUT R71, R72, R64, R71, 0x96, !PT ;  /* 0x0000004048477212 */ /* 0x000fe200078e9647 */
[----:B------:R-:W-:Y:S01]  /*5c60*/  VIADD R64, R75, UR23 ;  /* 0x000000174b407c36 */ /* 0x000fe20008000000 */
[----:B------:R-:W-:Y:S02]  /*5c70*/  LOP3.LUT R59, R60, R62, R65, 0xb8, !PT ;  /* 0x0000003e3c3b7212 */ /* 0x000fe400078eb841 */
[----:B------:R-:W-:Y:S02]  /*5c80*/  IADD3 R70, PT, PT, R70, R61, R0 ;  /* 0x0000003d46467210 */ /* 0x000fe40007ffe000 */
[----:B------:R-:W-:-:S02]  /*5c90*/  IADD3 R74, PT, PT, R71, R59, R64 ;  /* 0x0000003b474a7210 */ /* 0x000fc40007ffe040 */
[C-C-:B------:R-:W-:Y:S02]  /*5ca0*/  SHF.L.W.U32.HI R59, R70.reuse, 0x1e, R70.reuse ;  /* 0x0000001e463b7819 */ /* 0x140fe40000010e46 */
[C-C-:B------:R-:W-:Y:S02]  /*5cb0*/  SHF.L.W.U32.HI R72, R70.reuse, 0x13, R70.reuse ;  /* 0x0000001346487819 */ /* 0x140fe40000010e46 */
[----:B------:R-:W-:Y:S02]  /*5cc0*/  SHF.L.W.U32.HI R71, R70, 0xa, R70 ;  /* 0x0000000a46477819 */ /* 0x000fe40000010e46 */
[----:B--2---:R-:W-:Y:S02]  /*5cd0*/  PRMT R61, R66, 0x123, RZ ;  /* 0x00000123423d7816 */ /* 0x004fe400000000ff */
[----:B------:R-:W-:Y:S01]  /*5ce0*/  LOP3.LUT R72, R71, R59, R72, 0x96, !PT ;  /* 0x0000003b47487212 */ /* 0x000fe200078e9648 */
[----:B------:R-:W-:Y:S01]  /*5cf0*/  VIADD R59, R63, UR19 ;  /* 0x000000133f3b7c36 */ /* 0x000fe20008000000 */
[----:B------:R-:W-:Y:S01]  /*5d00*/  IADD3 R74, PT, PT, R61, UR24, R74 ;  /* 0x000000183d4a7c10 */ /* 0x000fe2000fffe04a */
[----:B------:R-:W1:Y:S01]  /*5d10*/  S2R R0, SR_TID.X ;  /* 0x0000000000007919 */ /* 0x000e620000002100 */
[----:B------:R-:W-:-:S03]  /*5d20*/  LOP3.LUT R63, R58, R63, R70, 0xe8, !PT ;  /* 0x0000003f3a3f7212 */ /* 0x000fc600078ee846 */
[----:B------:R-:W-:Y:S01]  /*5d30*/  IMAD.IADD R77, R59, 0x1, R74 ;  /* 0x000000013b4d7824 */ /* 0x000fe200078e024a */
[----:B------:R-:W-:Y:S01]  /*5d40*/  IADD3 R67, PT, PT, R67, R72, R63 ;  /* 0x0000004843437210 */ /* 0x000fe20007ffe03f */
[----:B------:R-:W1:Y:S03]  /*5d50*/  S2UR UR5, SR_CTAID.X ;  /* 0x00000000000579c3 */ /* 0x000e660000002500 */
[C-C-:B------:R-:W-:Y:S02]  /*5d60*/  SHF.L.W.U32.HI R63, R77.reuse, 0x1a, R77.reuse ;  /* 0x0000001a4d3f7819 */ /* 0x140fe40000010e4d */
[C-C-:B------:R-:W-:Y:S02]  /*5d70*/  SHF.L.W.U32.HI R66, R77.reuse, 0x15, R77.reuse ;  /* 0x000000154d427819 */ /* 0x140fe40000010e4d */
[----:B------:R-:W-:Y:S01]  /*5d80*/  SHF.L.W.U32.HI R71, R77, 0x7, R77 ;  /* 0x000000074d477819 */ /* 0x000fe20000010e4d */
[----:B------:R-:W1:Y:S01]  /*5d90*/  LDC R79, c[0x0][0x360] ;  /* 0x0000d800ff4f7b82 */ /* 0x000e620000000800 */
[----:B------:R-:W-:-:S02]  /*5da0*/  VIADD R67, R67, UR16 ;  /* 0x0000001043437c36 */ /* 0x000fc40008000000 */
[----:B------:R-:W-:Y:S01]  /*5db0*/  LOP3.LUT R73, R71, R63, R66, 0x96, !PT ;  /* 0x0000003f47497212 */ /* 0x000fe200078e9642 */
[----:B------:R-:W-:Y:S02]  /*5dc0*/  VIADD R63, R58, UR18 ;  /* 0x000000123a3f7c36 */ /* 0x000fe40008000000 */
[----:B------:R-:W-:Y:S01]  /*5dd0*/  VIADD R58, R70, UR17 ;  /* 0x00000011463a7c36 */ /* 0x000fe20008000000 */
[C-C-:B------:R-:W-:Y:S02]  /*5de0*/  SHF.L.W.U32.HI R66, R67.reuse, 0x1e, R67.reuse ;  /* 0x0000001e43427819 */ /* 0x140fe40000010e43 */
[C-C-:B------:R-:W-:Y:S02]  /*5df0*/  SHF.L.W.U32.HI R71, R67.reuse, 0x13, R67.reuse ;  /* 0x0000001343477819 */ /* 0x140fe40000010e43 */
[----:B------:R-:W-:Y:S02]  /*5e00*/  SHF.L.W.U32.HI R72, R67, 0xa, R67 ;  /* 0x0000000a43487819 */ /* 0x000fe40000010e43 */
[----:B------:R-:W-:-:S02]  /*5e10*/  LOP3.LUT R75, R65, R77, R62, 0xb8, !PT ;  /* 0x0000004d414b7212 */ /* 0x000fc400078eb83e */
[----:B------:R-:W-:Y:S02]  /*5e20*/  LOP3.LUT R71, R72, R66, R71, 0x96, !PT ;  /* 0x0000004248477212 */ /* 0x000fe400078e9647 */
[----:B------:R-:W-:Y:S02]  /*5e30*/  LOP3.LUT R70, R58, R63, R67, 0xe8, !PT ;  /* 0x0000003f3a467212 */ /* 0x000fe400078ee843 */
[----:B------:R-:W-:Y:S02]  /*5e40*/  IADD3 R73, PT, PT, R73, R75, R60 ;  /* 0x0000004b49497210 */ /* 0x000fe40007ffe03c */
[----:B---3--:R-:W-:Y:S02]  /*5e50*/  PRMT R68, R68, 0x123, RZ ;  /* 0x0000012344447816 */ /* 0x008fe400000000ff */
[----:B------:R-:W-:Y:S02]  /*5e60*/  IADD3 R70, PT, PT, R74, R71, R70 ;  /* 0x000000474a467210 */ /* 0x000fe40007ffe046 */
[----:B------:R-:W-:Y:S01]  /*5e70*/  IADD3 R74, PT, PT, R68, UR25, R73 ;  /* 0x00000019444a7c10 */ /* 0x000fe2000fffe049 */
[----:B-1----:R-:W-:-:S04]  /*5e80*/  IMAD R0, R79, UR5, R0 ;  /* 0x000000054f007c24 */ /* 0x002fc8000f8e0200 */
        /* <DEDUP_REMOVED lines=8> */
[----:B------:R-:W-:Y:S02]  /*5f10*/  LOP3.LUT R80, R81, R79, R80, 0x96, !PT ;  /* 0x0000004f51507212 */ /* 0x000fe400078e9650 */
[----:B------:R-:W-:Y:S02]  /*5f20*/  LOP3.LUT R71, R62, R66, R77, 0xb8, !PT ;  /* 0x000000423e477212 */ /* 0x000fe400078eb84d */
[C-C-:B------:R-:W-:Y:S02]  /*5f30*/  SHF.L.W.U32.HI R75, R70.reuse, 0x1e, R70.reuse ;  /* 0x0000001e464b7819 */ /* 0x140fe40000010e46 */
[C-C-:B------:R-:W-:Y:S02]  /*5f40*/  SHF.L.W.U32.HI R76, R70.reuse, 0x13, R70.reuse ;  /* 0x00000013464c7819 */ /* 0x140fe40000010e46 */
[----:B------:R-:W-:Y:S01]  /*5f50*/  SHF.L.W.U32.HI R78, R70, 0xa, R70 ;  /* 0x0000000a464e7819 */ /* 0x000fe20000010e46 */
[----:B0-----:R-:W-:Y:S01]  /*5f60*/  VIADD R0, R0, UR6 ;  /* 0x0000000600007c36 */ /* 0x001fe20008000000 */
[----:B------:R-:W-:-:S02]  /*5f70*/  IADD3 R80, PT, PT, R80, R71, R65 ;  /* 0x0000004750507210 */ /* 0x000fc40007ffe041 */
[----:B----4-:R-:W-:Y:S02]  /*5f80*/  PRMT R69, R69, 0x123, RZ ;  /* 0x0000012345457816 */ /* 0x010fe400000000ff */
[----:B------:R-:W-:Y:S02]  /*5f90*/  LOP3.LUT R75, R78, R75, R76, 0x96, !PT ;  /* 0x0000004b4e4b7212 */ /* 0x000fe400078e964c */
[----:B------:R-:W-:Y:S01]  /*5fa0*/  LOP3.LUT R81, R67, R58, R70, 0xe8, !PT ;  /* 0x0000003a43517212 */ /* 0x000fe200078ee846 */
[----:B------:R-:W-:Y:S01]  /*5fb0*/  IMAD.IADD R61, R61, 0x1, R72 ;  /* 0x000000013d3d7824 */ /* 0x000fe200078e0248 */
[----:B------:R-:W-:Y:S02]  /*5fc0*/  PRMT R84, R0, 0x123, RZ ;  /* 0x0000012300547816 */ /* 0x000fe400000000ff */
[----:B------:R-:W-:Y:S02]  /*5fd0*/  IADD3 R83, PT, PT, R69, UR26, R80 ;  /* 0x0000001a45537c10 */ /* 0x000fe4000fffe050 */
[----:B------:R-:W-:-:S02]  /*5fe0*/  IADD3 R81, PT, PT, R74, R75, R81 ;  /* 0x0000004b4a517210 */ /* 0x000fc40007ffe051 */
[--C-:B------:R-:W-:Y:S01]  /*5ff0*/  SHF.L.W.U32.HI R74, R84, 0x19, R84.reuse ;  /* 0x00000019544a7819 */ /* 0x100fe20000010e54 */
[----:B------:R-:W-:Y:S01]  /*6000*/  IMAD.IADD R79, R58, 0x1, R83 ;  /* 0x000000013a4f7824 */ /* 0x000fe200078e0253 */
        /* <DEDUP_REMOVED lines=11> */
[----:B------:R-:W-:Y:S02]  /*60c0*/  LOP3.LUT R71, R70, R67, R81, 0xe8, !PT ;  /* 0x0000004346477212 */ /* 0x000fe400078ee851 */
[C-C-:B------:R-:W-:Y:S02]  /*60d0*/  SHF.L.W.U32.HI R73, R79.reuse, 0x1a, R79.reuse ;  /* 0x0000001a4f497819 */ /* 0x140fe40000010e4f */
[C-C-:B------:R-:W-:Y:S02]  /*60e0*/  SHF.L.W.U32.HI R76, R79.reuse, 0x15, R79.reuse ;  /* 0x000000154f4c7819 */ /* 0x140fe40000010e4f */
[----:B------:R-:W-:Y:S02]  /*60f0*/  SHF.L.W.U32.HI R78, R79, 0x7, R79 ;  /* 0x000000074f4e7819 */ /* 0x000fe40000010e4f */
[----:B------:R-:W-:Y:S02]  /*6100*/  IADD3 R74, PT, PT, R83, R74, R71 ;  /* 0x0000004a534a7210 */ /* 0x000fe40007ffe047 */
[----:B------:R-:W-:-:S02]  /*6110*/  LOP3.LUT R73, R78, R73, R76, 0x96, !PT ;  /* 0x000000494e497212 */ /* 0x000fc400078e964c */
[----:B------:R-:W-:Y:S02]  /*6120*/  LOP3.LUT R76, R77, R79, R66, 0xb8, !PT ;  /* 0x0000004f4d4c7212 */ /* 0x000fe400078eb842 */
[C-C-:B------:R-:W-:Y:S02]  /*6130*/  SHF.L.W.U32.HI R78, R74.reuse, 0x1e, R74.reuse ;  /* 0x0000001e4a4e7819 */ /* 0x140fe40000010e4a */
[C-C-:B------:R-:W-:Y:S02]  /*6140*/  SHF.L.W.U32.HI R83, R74.reuse, 0x13, R74.reuse ;  /* 0x000000134a537819 */ /* 0x140fe40000010e4a */
[----:B------:R-:W-:Y:S02]  /*6150*/  SHF.L.W.U32.HI R80, R74, 0xa, R74 ;  /* 0x0000000a4a507819 */ /* 0x000fe40000010e4a */
[----:B------:R-:W-:Y:S02]  /*6160*/  IADD3 R73, PT, PT, R73, R76, R62 ;  /* 0x0000004c49497210 */ /* 0x000fe40007ffe03e */
[----:B------:R-:W-:-:S02]  /*6170*/  IADD3 R75, PT, PT, R75, R72, R69 ;  /* 0x000000484b4b7210 */ /* 0x000fc40007ffe045 */
[C-C-:B------:R-:W-:Y:S02]  /*6180*/  SHF.L.W.U32.HI R71, R69.reuse, 0x19, R69.reuse ;  /* 0x0000001945477819 */ /* 0x140fe40000010e45 */
[----:B------:R-:W-:Y:S02]  /*6190*/  SHF.L.W.U32.HI R72, R69, 0xe, R69 ;  /* 0x0000000e45487819 */ /* 0x000fe40000010e45 */
[----:B------:R-:W-:Y:S02]  /*61a0*/  LOP3.LUT R83, R80, R78, R83, 0x96, !PT ;  /* 0x0000004e50537212 */ /* 0x000fe400078e9653 */
[----:B------:R-:W-:Y:S02]  /*61b0*/  SHF.R.U32.HI R69, RZ, 0x3, R69 ;  /* 0x00000003ff457819 */ /* 0x000fe40000011645 */
[----:B------:R-:W-:Y:S02]  /*61c0*/  IADD3 R78, PT, PT, R84, UR27, R73 ;  /* 0x0000001b544e7c10 */ /* 0x000fe4000fffe049 */
[----:B------:R-:W-:-:S02]  /*61d0*/  LOP3.LUT R69, R69, R71, R72, 0x96, !PT ;  /* 0x0000004745457212 */ /* 0x000fc400078e9648 */
[--C-:B------:R-:W-:Y:S01]  /*61e0*/  SHF.L.W.U32.HI R72, R75, 0xf, R75.reuse ;  /* 0x0000000f4b487819 */ /* 0x100fe20000010e4b */
[----:B------:R-:W-:Y:S01]  /*61f0*/  IMAD.IADD R76, R67, 0x1, R78 ;  /* 0x00000001434c7824 */ /* 0x000fe200078e024e */
[--C-:B------:R-:W-:Y:S02]  /*6200*/  SHF.L.W.U32.HI R71, R75, 0xd, R75.reuse ;  /* 0x0000000d4b477819 */ /* 0x100fe40000010e4b */
[----:B------:R-:W-:Y:S02]  /*6210*/  SHF.R.U32.HI R73, RZ, 0xa, R75 ;  /* 0x0000000aff497819 */ /* 0x000fe4000001164b */
[----:B------:R-:W-:Y:S02]  /*6220*/  LOP3.LUT R80, R81, R70, R74, 0xe8, !PT ;  /* 0x0000004651507212 */ /* 0x000fe400078ee84a */
[----:B------:R-:W-:Y:S02]  /*6230*/  LOP3.LUT R72, R73, R72, R71, 0x96, !PT ;  /* 0x0000004849487212 */ /* 0x000fe400078e9647 */
[----:B------:R-:W-:-:S02]  /*6240*/  IADD3 R83, PT, PT, R78, R83, R80 ;  /* 0x000000534e537210 */ /* 0x000fc40007ffe050 */
[C-C-:B------:R-:W-:Y:S02]  /*6250*/  SHF.L.W.U32.HI R71, R76.reuse, 0x1a, R76.reuse ;  /* 0x0000001a4c477819 */ /* 0x140fe40000010e4c */
[C-C-:B------:R-:W-:Y:S02]  /*6260*/  SHF.L.W.U32.HI R78, R76.reuse, 0x15, R76.reuse ;  /* 0x000000154c4e7819 */ /* 0x140fe40000010e4c */
[----:B------:R-:W-:Y:S02]  /*6270*/  SHF.L.W.U32.HI R80, R76, 0x7, R76 ;  /* 0x000000074c507819 */ /* 0x000fe40000010e4c */
[----:B------:R-:W-:Y:S02]  /*6280*/  LOP3.LUT R73, R72, 0x80000000, RZ, 0x3c, !PT ;  /* 0x8000000048497812 */ /* 0x000fe400078e3cff */
[----:B------:R-:W-:Y:S02]  /*6290*/  LOP3.LUT R82, R80, R71, R78, 0x96, !PT ;  /* 0x0000004750527212 */ /* 0x000fe400078e964e */
[----:B------:R-:W-:-:S02]  /*62a0*/  LOP3.LUT R85, R66, R76, R79, 0xb8, !PT ;  /* 0x0000004c42557212 */ /* 0x000fc400078eb84f */
[C-C-:B------:R-:W-:Y:S02]  /*62b0*/  SHF.L.W.U32.HI R71, R73.reuse, 0xf, R72.reuse ;  /* 0x0000000f49477819 */ /* 0x140fe40000010e48 */
[C---:B------:R-:W-:Y:S02]  /*62c0*/  SHF.L.W.U32.HI R78, R73.reuse, 0xd, R72 ;  /* 0x0000000d494e7819 */ /* 0x040fe40000010e48 */
[----:B------:R-:W-:Y:S02]  /*62d0*/  SHF.R.U32.HI R80, RZ, 0xa, R73 ;  /* 0x0000000aff507819 */ /* 0x000fe40000011649 */
[----:B------:R-:W-:Y:S02]  /*62e0*/  IADD3 R82, PT, PT, R82, R85, R77 ;  /* 0x0000005552527210 */ /* 0x000fe40007ffe04d */
[----:B------:R-:W-:Y:S02]  /*62f0*/  LOP3.LUT R71, R80, R71, R78, 0x96, !PT ;  /* 0x0000004750477212 */ /* 0x000fe400078e964e */
[C-C-:B------:R-:W-:Y:S01]  /*6300*/  SHF.L.W.U32.HI R77, R73.reuse, 0x19, R72.reuse ;  /* 0x00000019494d7819 */ /* 0x140fe20000010e48 */
[----:B------:R-:W-:Y:S01]  /*6310*/  VIADD R82, R82, UR28 ;  /* 0x0000001c52527c36 */ /* 0x000fe20008000000 */
[----:B------:R-:W-:-:S02]  /*6320*/  SHF.L.W.U32.HI R72, R73, 0xe, R72 ;  /* 0x0000000e49487819 */ /* 0x000fc40000010e48 */
[----:B------:R-:W-:Y:S02]  /*6330*/  SHF.R.U32.HI R78, RZ, 0x3, R73 ;  /* 0x00000003ff4e7819 */ /* 0x000fe40000011649 */
[C-C-:B------:R-:W-:Y:S02]  /*6340*/  SHF.L.W.U32.HI R80, R83.reuse, 0xa, R83.reuse ;  /* 0x0000000a53507819 */ /* 0x140fe40000010e53 */
[----:B------:R-:W-:Y:S02]  /*6350*/  LOP3.LUT R72, R78, R77, R72, 0x96, !PT ;  /* 0x0000004d4e487212 */ /* 0x000fe400078e9648 */
[C-C-:B------:R-:W-:Y:S02]  /*6360*/  SHF.L.W.U32.HI R77, R83.reuse, 0x1e, R83.reuse ;  /* 0x0000001e534d7819 */ /* 0x140fe40000010e53 */
[----:B------:R-:W-:Y:S02]  /*6370*/  SHF.L.W.U32.HI R78, R83, 0x13, R83 ;  /* 0x00000013534e7819 */ /* 0x000fe40000010e53 */
[----:B------:R-:W-:-:S02]  /*6380*/  LOP3.LUT R85, R82, 0x80000000, RZ, 0x3c, !PT ;  /* 0x8000000052557812 */ /* 0x000fc400078e3cff */
[----:B------:R-:W-:Y:S02]  /*6390*/  LOP3.LUT R78, R80, R77, R78, 0x96, !PT ;  /* 0x0000004d504e7212 */ /* 0x000fe400078e964e */
[----:B------:R-:W-:Y:S01]  /*63a0*/  LOP3.LUT R80, R74, R81, R83, 0xe8, !PT ;  /* 0x000000514a507212 */ /* 0x000fe200078ee853 */
[----:B------:R-:W-:-:S03]  /*63b0*/  IMAD.IADD R77, R70, 0x1, R85 ;  /* 0x00000001464d7824 */ /* 0x000fc600078e0255 */
[----:B------:R-:W-:Y:S02]  /*63c0*/  IADD3 R70, PT, PT, R85, R78, R80 ;  /* 0x0000004e55467210 */ /* 0x000fe40007ffe050 */
[C-C-:B------:R-:W-:Y:S02]  /*63d0*/  SHF.L.W.U32.HI R78, R77.reuse, 0x1a, R77.reuse ;  /* 0x0000001a4d4e7819 */ /* 0x140fe40000010e4d */
[C-C-:B------:R-:W-:Y:S02]  /*63e0*/  SHF.L.W.U32.HI R85, R77.reuse, 0x15, R77.reuse ;  /* 0x000000154d557819 */ /* 0x140fe40000010e4d */
[----:B------:R-:W-:-:S04]  /*63f0*/  SHF.L.W.U32.HI R80, R77, 0x7, R77 ;  /* 0x000000074d507819 */ /* 0x000fc80000010e4d */
[----:B------:R-:W-:Y:S02]  /*6400*/  LOP3.LUT R85, R80, R78, R85, 0x96, !PT ;  /* 0x0000004e50557212 */ /* 0x000fe400078e9655 */
[----:B------:R-:W-:-:S04]  /*6410*/  LOP3.LUT R78, R79, R77, R76, 0xb8, !PT ;  /* 0x0000004d4f4e7212 */ /* 0x000fc800078eb84c */
[----:B------:R-:W-:Y:S02]  /*6420*/  IADD3 R78, PT, PT, R85, R78, R66 ;  /* 0x0000004e554e7210 */ /* 0x000fe40007ffe042 */
[C-C-:B------:R-:W-:Y:S02]  /*6430*/  SHF.L.W.U32.HI R66, R70.reuse, 0x1e, R70.reuse ;  /* 0x0000001e46427819 */ /* 0x140fe40000010e46 */
[--C-:B------:R-:W-:Y:S01]  /*6440*/  SHF.L.W.U32.HI R85, R70, 0x13, R70.reuse ;  /* 0x0000001346557819 */ /* 0x100fe20000010e46 */
[----:B------:R-:W-:Y:S01]  /*6450*/  VIADD R78, R78, UR29 ;  /* 0x0000001d4e4e7c36 */ /* 0x000fe20008000000 */
[----:B------:R-:W-:-:S04]  /*6460*/  SHF.L.W.U32.HI R80, R70, 0xa, R70 ;  /* 0x0000000a46507819 */ /* 0x000fc80000010e46 */
[----:B------:R-:W-:Y:S01]  /*6470*/  LOP3.LUT R85, R80, R66, R85, 0x96, !PT ;  /* 0x0000004250557212 */ /* 0x000fe200078e9655 */
[----:B------:R-:W-:Y:S01]  /*6480*/  IMAD.IADD R66, R81, 0x1, R78 ;  /* 0x0000000151427824 */ /* 0x000fe200078e024e */
[----:B------:R-:W-:-:S04]  /*6490*/  LOP3.LUT R80, R83, R74, R70, 0xe8, !PT ;  /* 0x0000004a53507212 */ /* 0x000fc800078ee846 */
        /* <DEDUP_REMOVED lines=8> */
[C-C-:B------:R-:W-:Y:S01]  /*6520*/  SHF.L.W.U32.HI R80, R81.reuse, 0x13, R81.reuse ;  /* 0x0000001351507819 */ /* 0x140fe20000010e51 */
[----:B------:R-:W-:Y:S01]  /*6530*/  VIADD R85, R78, UR30 ;  /* 0x0000001e4e557c36 */ /* 0x000fe20008000000 */
[--C-:B------:R-:W-:Y:S02]  /*6540*/  SHF.L.W.U32.HI R82, R81, 0xa, R81.reuse ;  /* 0x0000000a51527819 */ /* 0x100fe40000010e51 */
        /* <DEDUP_REMOVED lines=13> */
[----:B------:R-:W-:-:S03]  /*6620*/  SHF.L.W.U32.HI R82, R74, 0xa, R74 ;  /* 0x0000000a4a527819 */ /* 0x000fc60000010e4a */
[----:B------:R-:W-:Y:S01]  /*6630*/  IMAD.IADD R78, R83, 0x1, R76 ;  /* 0x00000001534e7824 */ /* 0x000fe200078e024c */
[----:B------:R-:W-:Y:S02]  /*6640*/  LOP3.LUT R85, R82, R80, R85, 0x96, !PT ;  /* 0x0000005052557212 */ /* 0x000fe400078e9655 */
[----:B------:R-:W-:Y:S02]  /*6650*/  LOP3.LUT R80, R81, R70, R74, 0xe8, !PT ;  /* 0x0000004651507212 */ /* 0x000fe400078ee84a */
[----:B------:R-:W-:Y:S02]  /*6660*/  SHF.L.W.U32.HI R83, R78, 0x15, R78 ;  /* 0x000000154e537819 */ /* 0x000fe40000010e4e */
[----:B------:R-:W-:Y:S02]  /*6670*/  IADD3 R85, PT, PT, R76, R85, R80 ;  /* 0x000000554c557210 */ /* 0x000fe40007ffe050 */
[C-C-:B------:R-:W-:Y:S02]  /*6680*/  SHF.L.W.U32.HI R76, R78.reuse, 0x1a, R78.reuse ;  /* 0x0000001a4e4c7819 */ /* 0x140fe40000010e4e */
[----:B------:R-:W-:-:S04]  /*6690*/  SHF.L.W.U32.HI R80, R78, 0x7, R78 ;  /* 0x000000074e507819 */ /* 0x000fc80000010e4e */
[----:B------:R-:W-:Y:S02]  /*66a0*/  LOP3.LUT R76, R80, R76, R83, 0x96, !PT ;  /* 0x0000004c504c7212 */ /* 0x000fe400078e9653 */
[----:B------:R-:W-:-:S04]  /*66b0*/  LOP3.LUT R80, R66, R78, R79, 0xb8, !PT ;  /* 0x0000004e42507212 */ /* 0x000fc800078eb84f */
[----:B------:R-:W-:Y:S02]  /*66c0*/  IADD3 R77, PT, PT, R76, R80, R77 ;  /* 0x000000504c4d7210 */ /* 0x000fe40007ffe04d */
[C-C-:B------:R-:W-:Y:S02]  /*66d0*/  SHF.L.W.U32.HI R76, R85.reuse, 0x1e, R85.reuse ;  /* 0x0000001e554c7819 */ /* 0x140fe40000010e55 */
[--C-:B------:R-:W-:Y:S01]  /*66e0*/  SHF.L.W.U32.HI R83, R85, 0x13, R85.reuse ;  /* 0x0000001355537819 */ /* 0x100fe20000010e55 */
[----:B------:R-:W-:Y:S01]  /*66f0*/  IMAD.IADD R77, R77, 0x1, R56 ;  /* 0x000000014d4d7824 */ /* 0x000fe200078e0238 */
[----:B------:R-:W-:-:S03]  /*6700*/  SHF.L.W.U32.HI R80, R85, 0xa, R85 ;  /* 0x0000000a55507819 */ /* 0x000fc60000010e55 */
[----:B------:R-:W-:Y:S01]  /*6710*/  IMAD.IADD R70, R70, 0x1, R77 ;  /* 0x0000000146467824 */ /* 0x000fe200078e024d */
[----:B------:R-:W-:Y:S02]  /*6720*/  LOP3.LUT R80, R80, R76, R83, 0x96, !PT ;  /* 0x0000004c50507212 */ /* 0x000fe400078e9653 */
[----:B------:R-:W-:Y:S02]  /*6730*/  LOP3.LUT R76, R74, R81, R85, 0xe8, !PT ;  /* 0x000000514a4c7212 */ /* 0x000fe400078ee855 */
[C---:B------:R-:W-:Y:S02]  /*6740*/  SHF.L.W.U32.HI R82, R70.reuse, 0x7, R70 ;  /* 0x0000000746527819 */ /* 0x040fe40000010e46 */
        /* <DEDUP_REMOVED lines=9> */
[--C-:B------:R-:W-:Y:S02]  /*67e0*/  SHF.L.W.U32.HI R82, R80, 0xa, R80.reuse ;  /* 0x0000000a50527819 */ /* 0x100fe40000010e50 */
        /* <DEDUP_REMOVED lines=17> */
[--C-:B------:R-:W-:Y:S02]  /*6900*/  SHF.L.W.U32.HI R77, R83, 0x15, R83.reuse ;  /* 0x00000015534d7819 */ /* 0x100fe40000010e53 */
        /* <DEDUP_REMOVED lines=26> */
[----:B------:R-:W-:-:S02]  /*6ab0*/  LOP3.LUT R70, R74, R70, R89, 0x96, !PT ;  /* 0x000000464a467212 */ /* 0x000fc400078e9659 */
[----:B------:R-:W-:Y:S02]  /*6ac0*/  IADD3 R74, PT, PT, R68, 0x1100000, R69 ;  /* 0x01100000444a7810 */ /* 0x000fe40007ffe045 */
[----:B------:R-:W-:Y:S02]  /*6ad0*/  IADD3 R78, PT, PT, R85, R70, R78 ;  /* 0x00000046554e7210 */ /* 0x000fe40007ffe04e */
        /* <DEDUP_REMOVED lines=8> */
[----:B------:R-:W-:Y:S02]  /*6b60*/  IADD3 R80, PT, PT, R80, R82, R81 ;  /* 0x0000005250507210 */ /* 0x000fe40007ffe051 */
[----:B------:R-:W-:-:S02]  /*6b70*/  LOP3.LUT R69, R70, R68, R69, 0x96, !PT ;  /* 0x0000004446457212 */ /* 0x000fc400078e9645 */
[--C-:B------:R-:W-:Y:S01]  /*6b80*/  SHF.L.W.U32.HI R68, R78, 0x1e, R78.reuse ;  /* 0x0000001e4e447819 */ /* 0x100fe20000010e4e */
[----:B------:R-:W-:Y:S01]  /*6b90*/  IMAD.IADD R80, R80, 0x1, R35 ;  /* 0x0000000150507824 */ /* 0x000fe200078e0223 */
[C-C-:B------:R-:W-:Y:S02]  /*6ba0*/  SHF.L.W.U32.HI R81, R78.reuse, 0x13, R78.reuse ;  /* 0x000000134e517819 */ /* 0x140fe40000010e4e */
[----:B------:R-:W-:Y:S01]  /*6bb0*/  SHF.L.W.U32.HI R70, R78, 0xa, R78 ;  /* 0x0000000a4e467819 */ /* 0x000fe20000010e4e */
[----:B------:R-:W-:-:S03]  /*6bc0*/  IMAD.IADD R82, R87, 0x1, R80 ;  /* 0x0000000157527824 */ /* 0x000fc600078e0250 */
[----:B------:R-:W-:Y:S02]  /*6bd0*/  LOP3.LUT R81, R70, R68, R81, 0x96, !PT ;  /* 0x0000004446517212 */ /* 0x000fe400078e9651 */
[----:B------:R-:W-:Y:S02]  /*6be0*/  LOP3.LUT R68, R77, R76, R78, 0xe8, !PT ;  /* 0x0000004c4d447212 */ /* 0x000fe400078ee84e */
[----:B------:R-:W-:Y:S02]  /*6bf0*/  IADD3 R84, PT, PT, R69, 0x11002000, R84 ;  /* 0x1100200045547810 */ /* 0x000fe40007ffe054 */
[----:B------:R-:W-:Y:S02]  /*6c00*/  IADD3 R81, PT, PT, R80, R81, R68 ;  /* 0x0000005150517210 */ /* 0x000fe40007ffe044 */
[C-C-:B------:R-:W-:Y:S02]  /*6c10*/  SHF.L.W.U32.HI R68, R82.reuse, 0x1a, R82.reuse ;  /* 0x0000001a52447819 */ /* 0x140fe40000010e52 */
[----:B------:R-:W-:-:S02]  /*6c20*/  SHF.L.W.U32.HI R69, R82, 0x15, R82 ;  /* 0x0000001552457819 */ /* 0x000fc40000010e52 */
[----:B------:R-:W-:Y:S02]  /*6c30*/  SHF.L.W.U32.HI R70, R82, 0x7, R82 ;  /* 0x0000000752467819 */ /* 0x000fe40000010e52 */
[----:B------:R-:W-:Y:S02]  /*6c40*/  LOP3.LUT R85, R66, R82, R79, 0xb8, !PT ;  /* 0x0000005242557212 */ /* 0x000fe400078eb84f */
[----:B------:R-:W-:Y:S02]  /*6c50*/  LOP3.LUT R80, R70, R68, R69, 0x96, !PT ;  /* 0x0000004446507212 */ /* 0x000fe400078e9645 */
[C-C-:B------:R-:W-:Y:S02]  /*6c60*/  SHF.L.W.U32.HI R70, R84.reuse, 0xf, R84.reuse ;  /* 0x0000000f54467819 */ /* 0x140fe40000010e54 */
[--C-:B------:R-:W-:Y:S02]  /*6c70*/  SHF.L.W.U32.HI R69, R84, 0xd, R84.reuse ;  /* 0x0000000d54457819 */ /* 0x100fe40000010e54 */
[----:B------:R-:W-:-:S02]  /*6c80*/  SHF.R.U32.HI R68, RZ, 0xa, R84 ;  /* 0x0000000aff447819 */ /* 0x000fc40000011654 */
[----:B------:R-:W-:Y:S02]  /*6c90*/  IADD3 R85, PT, PT, R80, R85, R83 ;  /* 0x0000005550557210 */ /* 0x000fe40007ffe053 */
[----:B------:R-:W-:Y:S02]  /*6ca0*/  LOP3.LUT R70, R68, R70, R69, 0x96, !PT ;  /* 0x0000004644467212 */ /* 0x000fe400078e9645 */
[--C-:B------:R-:W-:Y:S01]  /*6cb0*/  SHF.L.W.U32.HI R68, R81, 0x1e, R81.reuse ;  /* 0x0000001e51447819 */ /* 0x100fe20000010e51 */
[----:B------:R-:W-:Y:S01]  /*6cc0*/  IMAD.IADD R85, R85, 0x1, R50 ;  /* 0x0000000155557824 */ /* 0x000fe200078e0232 */
[C-C-:B------:R-:W-:Y:S02]  /*6cd0*/  SHF.L.W.U32.HI R69, R81.reuse, 0x13, R81.reuse ;  /* 0x0000001351457819 */ /* 0x140fe40000010e51 */
[----:B------:R-:W-:Y:S01]  /*6ce0*/  SHF.L.W.U32.HI R80, R81, 0xa, R81 ;  /* 0x0000000a51507819 */ /* 0x000fe20000010e51 */
[----:B------:R-:W-:Y:S01]  /*6cf0*/  IMAD.IADD R87, R76, 0x1, R85 ;  /* 0x000000014c577824 */ /* 0x000fe200078e0255 */
[----:B------:R-:W-:-:S02]  /*6d00*/  LOP3.LUT R90, R78, R77, R81, 0xe8, !PT ;  /* 0x0000004d4e5a7212 */ /* 0x000fc400078ee851 */
        /* <DEDUP_REMOVED lines=16> */
[----:B------:R-:W-:Y:S02]  /*6e10*/  IADD3 R76, PT, PT, R76, 0x280, R51 ;  /* 0x000002804c4c7810 */ /* 0x000fe40007ffe033 */
[----:B------:R-:W-:Y:S02]  /*6e20*/  LOP3.LUT R69, R80, R68, R69, 0x96, !PT ;  /* 0x0000004450457212 */ /* 0x000fe400078e9645 */
[----:B------:R-:W-:Y:S01]  /*6e30*/  LOP3.LUT R89, R81, R78, R90, 0xe8, !PT ;  /* 0x0000004e51597212 */ /* 0x000fe200078ee85a */
[----:B------:R-:W-:Y:S01]  /*6e40*/  IMAD.IADD R88, R77, 0x1, R76 ;  /* 0x000000014d587824 */ /* 0x000fe200078e024c */
[----:B------:R-:W-:-:S02]  /*6e50*/  SHF.L.W.U32.HI R68, R66, 0xf, R66 ;  /* 0x0000000f42447819 */ /* 0x000fc40000010e42 */
[----:B------:R-:W-:Y:S02]  /*6e60*/  IADD3 R89, PT, PT, R76, R69, R89 ;  /* 0x000000454c597210 */ /* 0x000fe40007ffe059 */
[--C-:B------:R-:W-:Y:S02]  /*6e70*/  SHF.L.W.U32.HI R69, R66, 0xd, R66.reuse ;  /* 0x0000000d42457819 */ /* 0x100fe40000010e42 */
[----:B------:R-:W-:Y:S02]  /*6e80*/  SHF.R.U32.HI R76, RZ, 0xa, R66 ;  /* 0x0000000aff4c7819 */ /* 0x000fe40000011642 */
[--C-:B------:R-:W-:Y:S02]  /*6e90*/  SHF.L.W.U32.HI R77, R88, 0x7, R88.reuse ;  /* 0x00000007584d7819 */ /* 0x100fe40000010e58 */
[----:B------:R-:W-:Y:S02]  /*6ea0*/  LOP3.LUT R68, R76, R68, R69, 0x96, !PT ;  /* 0x000000444c447212 */ /* 0x000fe400078e9645 */
[----:B------:R-:W-:-:S02]  /*6eb0*/  SHF.L.W.U32.HI R69, R88, 0x1a, R88 ;  /* 0x0000001a58457819 */ /* 0x000fc40000010e58 */
[----:B------:R-:W-:Y:S01]  /*6ec0*/  SHF.L.W.U32.HI R76, R88, 0x15, R88 ;  /* 0x00000015584c7819 */ /* 0x000fe20000010e58 */
[----:B------:R-:W-:Y:S01]  /*6ed0*/  IMAD.IADD R68, R75, 0x1, R68 ;  /* 0x000000014b447824 */ /* 0x000fe200078e0244 */
[----:B------:R-:W-:Y:S02]  /*6ee0*/  LOP3.LUT R83, R82, R88, R87, 0xb8, !PT ;  /* 0x0000005852537212 */ /* 0x000fe400078eb857 */
[----:B------:R-:W-:Y:S01]  /*6ef0*/  LOP3.LUT R76, R77, R69, R76, 0x96, !PT ;  /* 0x000000454d4c7212 */ /* 0x000fe200078e964c */
[----:B------:R-:W-:Y:S01]  /*6f00*/  VIADD R71, R71, 0x280 ;  /* 0x0000028047477836 */ /* 0x000fe20000000000 */
[--C-:B------:R-:W-:Y:S02]  /*6f10*/  SHF.L.W.U32.HI R69, R68, 0xf, R68.reuse ;  /* 0x0000000f44457819 */ /* 0x100fe40000010e44 */
[----:B------:R-:W-:Y:S02]  /*6f20*/  IADD3 R83, PT, PT, R76, R83, R79 ;  /* 0x000000534c537210 */ /* 0x000fe40007ffe04f */
[----:B------:R-:W-:-:S02]  /*6f30*/  SHF.L.W.U32.HI R76, R68, 0xd, R68 ;  /* 0x0000000d444c7819 */ /* 0x000fc40000010e44 */
[----:B------:R-:W-:-:S04]  /*6f40*/  SHF.R.U32.HI R77, RZ, 0xa, R68 ;  /* 0x0000000aff4d7819 */ /* 0x000fc80000011644 */
[----:B------:R-:W-:Y:S02]  /*6f50*/  LOP3.LUT R80, R77, R69, R76, 0x96, !PT ;  /* 0x000000454d507212 */ /* 0x000fe400078e964c */
[C-C-:B------:R-:W-:Y:S02]  /*6f60*/  SHF.L.W.U32.HI R69, R71.reuse, 0xf, R71.reuse ;  /* 0x0000000f47457819 */ /* 0x140fe40000010e47 */
[--C-:B------:R-:W-:Y:S02]  /*6f70*/  SHF.L.W.U32.HI R76, R71, 0xd, R71.reuse ;  /* 0x0000000d474c7819 */ /* 0x100fe40000010e47 */
[----:B------:R-:W-:-:S04]  /*6f80*/  SHF.R.U32.HI R77, RZ, 0xa, R71 ;  /* 0x0000000aff4d7819 */ /* 0x000fc80000011647 */
[----:B------:R-:W-:Y:S01]  /*6f90*/  LOP3.LUT R69, R77, R69, R76, 0x96, !PT ;  /* 0x000000454d457212 */ /* 0x000fe200078e964c */
[----:B------:R-:W-:-:S05]  /*6fa0*/  IMAD.IADD R76, R73, 0x1, R80 ;  /* 0x00000001494c7824 */ /* 0x000fca00078e0250 */
[C-C-:B------:R-:W-:Y:S02]  /*6fb0*/  SHF.L.W.U32.HI R77, R76.reuse, 0xf, R76.reuse ;  /* 0x0000000f4c4d7819 */ /* 0x140fe40000010e4c */
[--C-:B------:R-:W-:Y:S02]  /*6fc0*/  SHF.L.W.U32.HI R80, R76, 0xd, R76.reuse ;  /* 0x0000000d4c507819 */ /* 0x100fe40000010e4c */
[----:B------:R-:W-:-:S04]  /*6fd0*/  SHF.R.U32.HI R79, RZ, 0xa, R76 ;  /* 0x0000000aff4f7819 */ /* 0x000fc8000001164c */
[----:B------:R-:W-:-:S05]  /*6fe0*/  LOP3.LUT R80, R79, R77, R80, 0x96, !PT ;  /* 0x0000004d4f507212 */ /* 0x000fca00078e9650 */
[----:B------:R-:W-:-:S05]  /*6ff0*/  IMAD.IADD R80, R71, 0x1, R80 ;  /* 0x0000000147507824 */ /* 0x000fca00078e0250 */
[C-C-:B------:R-:W-:Y:S02]  /*7000*/  SHF.L.W.U32.HI R77, R80.reuse, 0xf, R80.reuse ;  /* 0x0000000f504d7819 */ /* 0x140fe40000010e50 */
[--C-:B------:R-:W-:Y:S02]  /*7010*/  SHF.L.W.U32.HI R86, R80, 0xd, R80.reuse ;  /* 0x0000000d50567819 */ /* 0x100fe40000010e50 */
[----:B------:R-:W-:Y:S02]  /*7020*/  SHF.R.U32.HI R79, RZ, 0xa, R80 ;  /* 0x0000000aff4f7819 */ /* 0x000fe40000011650 */
[--C-:B------:R-:W-:Y:S02]  /*7030*/  SHF.L.W.U32.HI R92, R61, 0xe, R61.reuse ;  /* 0x0000000e3d5c7819 */ /* 0x100fe40000010e3d */
[----:B------:R-:W-:Y:S02]  /*7040*/  LOP3.LUT R86, R79, R77, R86, 0x96, !PT ;  /* 0x0000004d4f567212 */ /* 0x000fe400078e9656 */
[----:B------:R-:W-:-:S02]  /*7050*/  SHF.L.W.U32.HI R77, R61, 0x19, R61 ;  /* 0x000000193d4d7819 */ /* 0x000fc40000010e3d */
[----:B------:R-:W-:Y:S01]  /*7060*/  SHF.R.U32.HI R79, RZ, 0x3, R61 ;  /* 0x00000003ff4f7819 */ /* 0x000fe2000001163d */
[----:B------:R-:W-:-:S03]  /*7070*/  IMAD.IADD R69, R74, 0x1, R69 ;  /* 0x000000014a457824 */ /* 0x000fc600078e0245 */
[----:B------:R-:W-:Y:S02]  /*7080*/  LOP3.LUT R77, R79, R77, R92, 0x96, !PT ;  /* 0x0000004d4f4d7212 */ /* 0x000fe400078e965c */
[--C-:B------:R-:W-:Y:S02]  /*7090*/  SHF.L.W.U32.HI R92, R69, 0xd, R69.reuse ;  /* 0x0000000d455c7819 */ /* 0x100fe40000010e45 */
[--C-:B------:R-:W-:Y:S02]  /*70a0*/  IADD3 R86, PT, PT, R77, R86, R69.reuse ;  /* 0x000000564d567210 */ /* 0x100fe40007ffe045 */
[--C-:B------:R-:W-:Y:S02]  /*70b0*/  SHF.L.W.U32.HI R77, R69, 0xf, R69.reuse ;  /* 0x0000000f454d7819 */ /* 0x100fe40000010e45 */
[----:B------:R-:W-:-:S04]  /*70c0*/  SHF.R.U32.HI R79, RZ, 0xa, R69 ;  /* 0x0000000aff4f7819 */ /* 0x000fc80000011645 */
[----:B------:R-:W-:-:S05]  /*70d0*/  LOP3.LUT R77, R79, R77, R92, 0x96, !PT ;  /* 0x0000004d4f4d7212 */ /* 0x000fca00078e965c */
        /* <DEDUP_REMOVED lines=8> */
[----:B------:R-:W-:-:S04]  /*7160*/  SHF.R.U32.HI R91, RZ, 0xa, R79 ;  /* 0x0000000aff5b7819 */ /* 0x000fc8000001164f */
[----:B------:R-:W-:-:S04]  /*7170*/  LOP3.LUT R85, R91, R85, R92, 0x96, !PT ;  /* 0x000000555b557212 */ /* 0x000fc800078e965c */
[----:B------:R-:W-:-:S04]  /*7180*/  IADD3 R85, PT, PT, R85, 0xa00055, R66 ;  /* 0x00a0005555557810 */ /* 0x000fc80007ffe042 */
[C-C-:B------:R-:W-:Y:S02]  /*7190*/  SHF.L.W.U32.HI R91, R85.reuse, 0xf, R85.reuse ;  /* 0x0000000f555b7819 */ /* 0x140fe40000010e55 */
[--C-:B------:R-:W-:Y:S02]  /*71a0*/  SHF.L.W.U32.HI R92, R85, 0xd, R85.reuse ;  /* 0x0000000d555c7819 */ /* 0x100fe40000010e55 */
[----:B------:R-:W-:-:S04]  /*71b0*/  SHF.R.U32.HI R93, RZ, 0xa, R85 ;  /* 0x0000000aff5d7819 */ /* 0x000fc80000011655 */
[----:B------:R-:W-:Y:S02]  /*71c0*/  LOP3.LUT R91, R93, R91, R92, 0x96, !PT ;  /* 0x0000005b5d5b7212 */ /* 0x000fe400078e965c */
[----:B------:R-:W-:Y:S02]  /*71d0*/  SHF.L.W.U32.HI R92, R89, 0x13, R89 ;  /* 0x00000013595c7819 */ /* 0x000fe40000010e59 */
[C---:B------:R-:W-:Y:S02]  /*71e0*/  IADD3 R91, PT, PT, R61.reuse, R91, R68 ;  /* 0x0000005b3d5b7210 */ /* 0x040fe40007ffe044 */
[----:B------:R-:W-:Y:S02]  /*71f0*/  IADD3 R61, PT, PT, R61, R54, R83 ;  /* 0x000000363d3d7210 */ /* 0x000fe40007ffe053 */
[C-C-:B------:R-:W-:Y:S02]  /*7200*/  SHF.L.W.U32.HI R83, R89.reuse, 0x1e, R89.reuse ;  /* 0x0000001e59537819 */ /* 0x140fe40000010e59 */
        /* <DEDUP_REMOVED lines=9> */
[----:B------:R-:W-:Y:S02]  /*72a0*/  LOP3.LUT R92, R87, R83, R88, 0xb8, !PT ;  /* 0x00000053575c7212 */ /* 0x000fe400078eb858 */
[----:B------:R-:W-:Y:S02]  /*72b0*/  SHF.R.U32.HI R93, RZ, 0x3, R74 ;  /* 0x00000003ff5d7819 */ /* 0x000fe4000001164a */
[----:B------:R-:W-:Y:S02]  /*72c0*/  IADD3 R82, PT, PT, R61, R92, R82 ;  /* 0x0000005c3d527210 */ /* 0x000fe40007ffe052 */
[C-C-:B------:R-:W-:Y:S02]  /*72d0*/  SHF.L.W.U32.HI R61, R74.reuse, 0x19, R74.reuse ;  /* 0x000000194a3d7819 */ /* 0x140fe40000010e4a */
[----:B------:R-:W-:Y:S01]  /*72e0*/  SHF.L.W.U32.HI R92, R74, 0xe, R74 ;  /* 0x0000000e4a5c7819 */ /* 0x000fe20000010e4a */
[----:B------:R-:W-:-:S03]  /*72f0*/  VIADD R86, R86, 0x280 ;  /* 0x0000028056567836 */ /* 0x000fc60000000000 */
[----:B------:R-:W-:Y:S02]  /*7300*/  LOP3.LUT R92, R93, R61, R92, 0x96, !PT ;  /* 0x0000003d5d5c7212 */ /* 0x000fe400078e965c */
[----:B------:R-:W-:-:S03]  /*7310*/  SHF.R.U32.HI R93, RZ, 0xa, R86 ;  /* 0x0000000aff5d7819 */ /* 0x000fc60000011656 */
[----:B------:R-:W-:Y:S01]  /*7320*/  IMAD.IADD R61, R92, 0x1, R91 ;  /* 0x000000015c3d7824 */ /* 0x000fe200078e025b */
[C-C-:B------:R-:W-:Y:S02]  /*7330*/  SHF.L.W.U32.HI R91, R86.reuse, 0xf, R86.reuse ;  /* 0x0000000f565b7819 */ /* 0x140fe40000010e56 */
[----:B------:R-:W-:-:S04]  /*7340*/  SHF.L.W.U32.HI R92, R86, 0xd, R86 ;  /* 0x0000000d565c7819 */ /* 0x000fc80000010e56 */
        /* <DEDUP_REMOVED lines=15> */
[C---:B------:R-:W-:Y:S02]  /*7440*/  SHF.L.W.U32.HI R93, R75.reuse, 0xe, R75 ;  /* 0x0000000e4b5d7819 */ /* 0x040fe40000010e4b */
[----:B------:R-:W-:Y:S02]  /*7450*/  IADD3 R87, PT, PT, R74, R92, R87 ;  /* 0x0000005c4a577210 */ /* 0x000fe40007ffe057 */
[--C-:B------:R-:W-:Y:S02]  /*7460*/  SHF.L.W.U32.HI R74, R75, 0x19, R75.reuse ;  /* 0x000000194b4a7819 */ /* 0x100fe40000010e4b */
[----:B------:R-:W-:-:S04]  /*7470*/  SHF.R.U32.HI R92, RZ, 0x3, R75 ;  /* 0x00000003ff5c7819 */ /* 0x000fc8000001164b */
[----:B------:R-:W-:Y:S02]  /*7480*/  LOP3.LUT R74, R92, R74, R93, 0x96, !PT ;  /* 0x0000004a5c4a7212 */ /* 0x000fe400078e965d */
[C-C-:B------:R-:W-:Y:S02]  /*7490*/  SHF.L.W.U32.HI R92, R61.reuse, 0xd, R61.reuse ;  /* 0x0000000d3d5c7819 */ /* 0x140fe40000010e3d */
[----:B------:R-:W-:Y:S01]  /*74a0*/  SHF.R.U32.HI R93, RZ, 0xa, R61 ;  /* 0x0000000aff5d7819 */ /* 0x000fe2000001163d */
[----:B------:R-:W-:Y:S01]  /*74b0*/  IMAD.IADD R74, R74, 0x1, R91 ;  /* 0x000000014a4a7824 */ /* 0x000fe200078e025b */
[----:B------:R-:W-:-:S04]  /*74c0*/  SHF.L.W.U32.HI R91, R61, 0xf, R61 ;  /* 0x0000000f3d5b7819 */ /* 0x000fc80000010e3d */
[----:B------:R-:W-:Y:S02]  /*74d0*/  LOP3.LUT R92, R93, R91, R92, 0x96, !PT ;  /* 0x0000005b5d5c7212 */ /* 0x000fe400078e965c */
[----:B------:R-:W-:-:S05]  /*74e0*/  IADD3 R91, PT, PT, R75, R52, R87 ;  /* 0x000000344b5b7210 */ /* 0x000fca0007ffe057 */
[----:B------:R-:W-:Y:S01]  /*74f0*/  IMAD.IADD R87, R90, 0x1, R91 ;  /* 0x000000015a577824 */ /* 0x000fe200078e025b */
[----:B------:R-:W-:-:S04]  /*7500*/  IADD3 R92, PT, PT, R75, R92, R76 ;  /* 0x0000005c4b5c7210 */ /* 0x000fc80007ffe04c */
        /* <DEDUP_REMOVED lines=8> */
[----:B------:R-:W-:-:S04]  /*7590*/  SHF.L.W.U32.HI R90, R84, 0xe, R84 ;  /* 0x0000000e545a7819 */ /* 0x000fc80000010e54 */
[----:B------:R-:W-:Y:S02]  /*75a0*/  LOP3.LUT R75, R93, R75, R90, 0x96, !PT ;  /* 0x0000004b5d4b7212 */ /* 0x000fe400078e965a */
[C-C-:B------:R-:W-:Y:S02]  /*75b0*/  SHF.L.W.U32.HI R90, R74.reuse, 0xf, R74.reuse ;  /* 0x0000000f4a5a7819 */ /* 0x140fe40000010e4a */
[----:B------:R-:W-:Y:S01]  /*75c0*/  SHF.L.W.U32.HI R93, R74, 0xd, R74 ;  /* 0x0000000d4a5d7819 */ /* 0x000fe20000010e4a */
[----:B------:R-:W-:Y:S01]  /*75d0*/  IMAD.IADD R75, R75, 0x1, R92 ;  /* 0x000000014b4b7824 */ /* 0x000fe200078e025c */
[----:B------:R-:W-:-:S04]  /*75e0*/  SHF.R.U32.HI R92, RZ, 0xa, R74 ;  /* 0x0000000aff5c7819 */ /* 0x000fc8000001164a */
[----:B------:R-:W-:-:S04]  /*75f0*/  LOP3.LUT R90, R92, R90, R93, 0x96, !PT ;  /* 0x0000005a5c5a7212 */ /* 0x000fc800078e965d */
[C---:B------:R-:W-:Y:S02]  /*7600*/  IADD3 R93, PT, PT, R84.reuse, R90, R79 ;  /* 0x0000005a545d7210 */ /* 0x040fe40007ffe04f */
[----:B------:R-:W-:Y:S02]  /*7610*/  IADD3 R90, PT, PT, R84, R53, R88 ;  /* 0x00000035545a7210 */ /* 0x000fe40007ffe058 */
[C---:B------:R-:W-:Y:S01]  /*7620*/  SHF.L.W.U32.HI R84, R81.reuse, 0x1e, R81 ;  /* 0x0000001e51547819 */ /* 0x040fe20000010e51 */
[----:B------:R-:W-:Y:S01]  /*7630*/  IMAD.IADD R72, R72, 0x1, R93 ;  /* 0x0000000148487824 */ /* 0x000fe200078e025d */
[C-C-:B------:R-:W-:Y:S02]  /*7640*/  SHF.L.W.U32.HI R93, R81.reuse, 0x13, R81.reuse ;  /* 0x00000013515d7819 */ /* 0x140fe40000010e51 */
[----:B------:R-:W-:-:S04]  /*7650*/  SHF.L.W.U32.HI R88, R81, 0xa, R81 ;  /* 0x0000000a51587819 */ /* 0x000fc80000010e51 */
[----:B------:R-:W-:Y:S02]  /*7660*/  LOP3.LUT R84, R88, R84, R93, 0x96, !PT ;  /* 0x0000005458547212 */ /* 0x000fe400078e965d */
[----:B------:R-:W-:-:S04]  /*7670*/  LOP3.LUT R88, R78, R89, R81, 0xe8, !PT ;  /* 0x000000594e587212 */ /* 0x000fc800078ee851 */
[----:B------:R-:W-:-:S04]  /*7680*/  IADD3 R84, PT, PT, R91, R84, R88 ;  /* 0x000000545b547210 */ /* 0x000fc80007ffe058 */
[C-C-:B------:R-:W-:Y:S02]  /*7690*/  SHF.L.W.U32.HI R88, R84.reuse, 0x1e, R84.reuse ;  /* 0x0000001e54587819 */ /* 0x140fe40000010e54 */
        /* <DEDUP_REMOVED lines=231> */
[----:B------:R-:W-:Y:S02]  /*8510*/  LOP3.LUT R82, R90, R82, R93, 0x96, !PT ;  /* 0x000000525a527212 */ /* 0x000fe400078e965d */
[C---:B------:R-:W-:Y:S02]  /*8520*/  IADD3 R90, PT, PT, R80.reuse, R45, R91 ;  /* 0x0000002d505a7210 */ /* 0x040fe40007ffe05b */
[----:B------:R-:W-:Y:S02]  /*8530*/  IADD3 R82, PT, PT, R80, R82, R71 ;  /* 0x0000005250527210 */ /* 0x000fe40007ffe047 */
        /* <DEDUP_REMOVED lines=17> */
[--C-:B------:R-:W-:Y:S02]  /*8650*/  SHF.L.W.U32.HI R92, R79, 0xd, R79.reuse ;  /* 0x0000000d4f5c7819 */ /* 0x100fe40000010e4f */
[--C-:B------:R-:W-:Y:S01]  /*8660*/  SHF.R.U32.HI R91, RZ, 0xa, R79.reuse ;  /* 0x0000000aff5b7819 */ /* 0x100fe2000001164f */
[----:B------:R-:W-:Y:S01]  /*8670*/  IMAD.IADD R82, R87, 0x1, R82 ;  /* 0x0000000157527824 */ /* 0x000fe200078e0252 */
[----:B------:R-:W-:-:S04]  /*8680*/  SHF.L.W.U32.HI R87, R79, 0xf, R79 ;  /* 0x0000000f4f577819 */ /* 0x000fc80000010e4f */
        /* <DEDUP_REMOVED lines=428> */
[----:B------:R-:W-:Y:S02]  /*a150*/  IADD3 R83, PT, PT, R83, R24, R61 ;  /* 0x0000001853537210 */ /* 0x000fe40007ffe03d */
[--C-:B------:R-:W-:Y:S01]  /*a160*/  SHF.L.W.U32.HI R61, R89, 0x1e, R89.reuse ;  /* 0x0000001e593d7819 */ /* 0x100fe20000010e59 */
[----:B------:R-:W-:Y:S01]  /*a170*/  IMAD.IADD R88, R91, 0x1, R90 ;  /* 0x000000015b587824 */ /* 0x000fe200078e025a */
        /* <DEDUP_REMOVED lines=12> */
[--C-:B------:R-:W-:Y:S02]  /*a240*/  SHF.L.W.U32.HI R68, R78, 0x1e, R78.reuse ;  /* 0x0000001e4e447819 */ /* 0x100fe40000010e4e */
        /* <DEDUP_REMOVED lines=40> */
[----:B------:R-:W-:-:S04]  /*a4d0*/  IADD3 R66, PT, PT, R66, R85, R61 ;  /* 0x0000005542427210 */ /* 0x000fc80007ffe03d */
[----:B------:R-:W-:Y:S02]  /*a4e0*/  IADD3 R73, PT, PT, R73, R8, R66 ;  /* 0x0000000849497210 */ /* 0x000fe40007ffe042 */
[C-C-:B------:R-:W-:Y:S02]  /*a4f0*/  SHF.L.W.U32.HI R86, R71.reuse, 0x1e, R71.reuse ;  /* 0x0000001e47567819 */ /* 0x140fe40000010e47 */
[C---:B------:R-:W-:Y:S01]  /*a500*/  SHF.L.W.U32.HI R61, R71.reuse, 0x13, R71 ;  /* 0x00000013473d7819 */ /* 0x040fe20000010e47 */
[----:B------:R-:W-:Y:S01]  /*a510*/  IMAD.IADD R78, R78, 0x1, R73 ;  /* 0x000000014e4e7824 */ /* 0x000fe200078e0249 */
[----:B------:R-:W-:-:S04]  /*a520*/  SHF.L.W.U32.HI R66, R71, 0xa, R71 ;  /* 0x0000000a47427819 */ /* 0x000fc80000010e47 */
[----:B------:R-:W-:Y:S02]  /*a530*/  LOP3.LUT R86, R66, R86, R61, 0x96, !PT ;  /* 0x0000005642567212 */ /* 0x000fe400078e963d */
[C-C-:B------:R-:W-:Y:S02]  /*a540*/  SHF.L.W.U32.HI R61, R78.reuse, 0x1a, R78.reuse ;  /* 0x0000001a4e3d7819 */ /* 0x140fe40000010e4e */
[C-C-:B------:R-:W-:Y:S02]  /*a550*/  SHF.L.W.U32.HI R66, R78.reuse, 0x15, R78.reuse ;  /* 0x000000154e427819 */ /* 0x140fe40000010e4e */
[----:B------:R-:W-:-:S04]  /*a560*/  SHF.L.W.U32.HI R85, R78, 0x7, R78 ;  /* 0x000000074e557819 */ /* 0x000fc80000010e4e */
[----:B------:R-:W-:Y:S02]  /*a570*/  LOP3.LUT R61, R85, R61, R66, 0x96, !PT ;  /* 0x0000003d553d7212 */ /* 0x000fe400078e9642 */
[----:B------:R-:W-:-:S04]  /*a580*/  LOP3.LUT R66, R83, R78, R84, 0xb8, !PT ;  /* 0x0000004e53427212 */ /* 0x000fc800078eb854 */
[----:B------:R-:W-:-:S04]  /*a590*/  IADD3 R61, PT, PT, R61, R66, R68 ;  /* 0x000000423d3d7210 */ /* 0x000fc80007ffe044 */
[----:B------:R-:W-:-:S05]  /*a5a0*/  IADD3 R74, PT, PT, R74, R9, R61 ;  /* 0x000000094a4a7210 */ /* 0x000fca0007ffe03d */
[----:B------:R-:W-:-:S05]  /*a5b0*/  IMAD.IADD R61, R81, 0x1, R74 ;  /* 0x00000001513d7824 */ /* 0x000fca00078e024a */
        /* <DEDUP_REMOVED lines=13> */
[----:B------:R-:W-:Y:S02]  /*a690*/  IADD3 R68, PT, PT, R83, R68, R84 ;  /* 0x0000004453447210 */ /* 0x000fe40007ffe054 */
[----:B------:R-:W-:Y:S02]  /*a6a0*/  LOP3.LUT R81, R80, R81, R71, 0xe8, !PT ;  /* 0x0000005150517212 */ /* 0x000fe400078ee847 */
[----:B------:R-:W-:Y:S02]  /*a6b0*/  IADD3 R72, PT, PT, R72, R23, R68 ;  /* 0x0000001748487210 */ /* 0x000fe40007ffe044 */
[----:B------:R-:W-:-:S03]  /*a6c0*/  IADD3 R86, PT, PT, R73, R86, R81 ;  /* 0x0000005649567210 */ /* 0x000fc60007ffe051 */
[----:B------:R-:W-:-:S05]  /*a6d0*/  IMAD.IADD R73, R71, 0x1, R72 ;  /* 0x0000000147497824 */ /* 0x000fca00078e0248 */
[C-C-:B------:R-:W-:Y:S02]  /*a6e0*/  SHF.L.W.U32.HI R68, R73.reuse, 0x1a, R73.reuse ;  /* 0x0000001a49447819 */ /* 0x140fe40000010e49 */
[C-C-:B------:R-:W-:Y:S02]  /*a6f0*/  SHF.L.W.U32.HI R81, R73.reuse, 0x15, R73.reuse ;  /* 0x0000001549517819 */ /* 0x140fe40000010e49 */
[----:B------:R-:W-:-:S04]  /*a700*/  SHF.L.W.U32.HI R83, R73, 0x7, R73 ;  /* 0x0000000749537819 */ /* 0x000fc80000010e49 */
[----:B------:R-:W-:Y:S02]  /*a710*/  LOP3.LUT R81, R83, R68, R81, 0x96, !PT ;  /* 0x0000004453517212 */ /* 0x000fe400078e9651 */
[----:B------:R-:W-:-:S04]  /*a720*/  LOP3.LUT R68, R61, R73, R66, 0xb8, !PT ;  /* 0x000000493d447212 */ /* 0x000fc800078eb842 */
[----:B------:R-:W-:Y:S02]  /*a730*/  IADD3 R83, PT, PT, R81, R68, R78 ;  /* 0x0000004451537210 */ /* 0x000fe40007ffe04e */
[C-C-:B------:R-:W-:Y:S02]  /*a740*/  SHF.L.W.U32.HI R68, R86.reuse, 0x1e, R86.reuse ;  /* 0x0000001e56447819 */ /* 0x140fe40000010e56 */
[C-C-:B------:R-:W-:Y:S02]  /*a750*/  SHF.L.W.U32.HI R81, R86.reuse, 0x13, R86.reuse ;  /* 0x0000001356517819 */ /* 0x140fe40000010e56 */
[--C-:B------:R-:W-:Y:S02]  /*a760*/  SHF.L.W.U32.HI R78, R86, 0xa, R86.reuse ;  /* 0x0000000a564e7819 */ /* 0x100fe40000010e56 */
[----:B------:R-:W-:Y:S02]  /*a770*/  LOP3.LUT R80, R71, R80, R86, 0xe8, !PT ;  /* 0x0000005047507212 */ /* 0x000fe400078ee856 */
[----:B------:R-:W-:-:S04]  /*a780*/  LOP3.LUT R81, R78, R68, R81, 0x96, !PT ;  /* 0x000000444e517212 */ /* 0x000fc800078e9651 */
[----:B------:R-:W-:Y:S02]  /*a790*/  IADD3 R81, PT, PT, R74, R81, R80 ;  /* 0x000000514a517210 */ /* 0x000fe40007ffe050 */
[----:B------:R-:W-:Y:S02]  /*a7a0*/  IADD3 R69, PT, PT, R69, R18, R83 ;  /* 0x0000001245457210 */ /* 0x000fe40007ffe053 */
[C-C-:B------:R-:W-:Y:S02]  /*a7b0*/  SHF.L.W.U32.HI R68, R81.reuse, 0x1e, R81.reuse ;  /* 0x0000001e51447819 */ /* 0x140fe40000010e51 */
[C-C-:B------:R-:W-:Y:S02]  /*a7c0*/  SHF.L.W.U32.HI R83, R81.reuse, 0x13, R81.reuse ;  /* 0x0000001351537819 */ /* 0x140fe40000010e51 */
[--C-:B------:R-:W-:Y:S02]  /*a7d0*/  SHF.L.W.U32.HI R74, R81, 0xa, R81.reuse ;  /* 0x0000000a514a7819 */ /* 0x100fe40000010e51 */
[----:B------:R-:W-:-:S02]  /*a7e0*/  LOP3.LUT R71, R86, R71, R81, 0xe8, !PT ;  /* 0x0000004756477212 */ /* 0x000fc400078ee851 */
        /* <DEDUP_REMOVED lines=11> */
[----:B------:R-:W-:Y:S02]  /*a8a0*/  SHF.L.W.U32.HI R71, R74, 0xa, R74 ;  /* 0x0000000a4a477819 */ /* 0x000fe40000010e4a */
[----:B------:R-:W-:Y:S02]  /*a8b0*/  IADD3 R70, PT, PT, R70, R19, R75 ;  /* 0x0000001346467210 */ /* 0x000fe40007ffe04b */
[----:B------:R-:W-:-:S02]  /*a8c0*/  LOP3.LUT R61, R71, R61, R78, 0x96, !PT ;  /* 0x0000003d473d7212 */ /* 0x000fc400078e964e */
[C---:B------:R-:W-:Y:S01]  /*a8d0*/  LOP3.LUT R86, R81.reuse, R86, R74, 0xe8, !PT ;  /* 0x0000005651567212 */ /* 0x040fe200078ee84a */
        /* <DEDUP_REMOVED lines=18> */
[----:B------:R-:W-:Y:S02]  /*aa00*/  SHF.L.W.U32.HI R75, R72, 0x7, R72 ;  /* 0x00000007484b7819 */ /* 0x000fe40000010e48 */
[----:B------:R-:W-:Y:S02]  /*aa10*/  LOP3.LUT R81, R68, R72, R71, 0xb8, !PT ;  /* 0x0000004844517212 */ /* 0x000fe400078eb847 */
[----:B------:R-:W-:-:S02]  /*aa20*/  LOP3.LUT R80, R75, R69, R78, 0x96, !PT ;  /* 0x000000454b507212 */ /* 0x000fc400078e964e */
[C-C-:B------:R-:W-:Y:S02]  /*aa30*/  SHF.L.W.U32.HI R69, R66.reuse, 0x1e, R66.reuse ;  /* 0x0000001e42457819 */ /* 0x140fe40000010e42 */
[C-C-:B------:R-:W-:Y:S02]  /*aa40*/  SHF.L.W.U32.HI R78, R66.reuse, 0x13, R66.reuse ;  /* 0x00000013424e7819 */ /* 0x140fe40000010e42 */
[----:B------:R-:W-:Y:S02]  /*aa50*/  SHF.L.W.U32.HI R75, R66, 0xa, R66 ;  /* 0x0000000a424b7819 */ /* 0x000fe40000010e42 */
[----:B------:R-:W-:Y:S02]  /*aa60*/  IADD3 R80, PT, PT, R80, R81, R73 ;  /* 0x0000005150507210 */ /* 0x000fe40007ffe049 */
[----:B------:R-:W-:Y:S02]  /*aa70*/  LOP3.LUT R69, R75, R69, R78, 0x96, !PT ;  /* 0x000000454b457212 */ /* 0x000fe400078e964e */
[----:B------:R-:W-:-:S02]  /*aa80*/  LOP3.LUT R73, R61, R74, R66, 0xe8, !PT ;  /* 0x0000004a3d497212 */ /* 0x000fc400078ee842 */
[----:B------:R-:W-:Y:S02]  /*aa90*/  IADD3 R76, PT, PT, R76, R13, R80 ;  /* 0x0000000d4c4c7210 */ /* 0x000fe40007ffe050 */
[----:B------:R-:W-:-:S03]  /*aaa0*/  IADD3 R73, PT, PT, R70, R69, R73 ;  /* 0x0000004546497210 */ /* 0x000fc60007ffe049 */
[----:B------:R-:W-:Y:S01]  /*aab0*/  IMAD.IADD R70, R61, 0x1, R76 ;  /* 0x000000013d467824 */ /* 0x000fe200078e024c */
[C-C-:B------:R-:W-:Y:S02]  /*aac0*/  SHF.L.W.U32.HI R69, R73.reuse, 0x1e, R73.reuse ;  /* 0x0000001e49457819 */ /* 0x140fe40000010e49 */
[C-C-:B------:R-:W-:Y:S02]  /*aad0*/  SHF.L.W.U32.HI R74, R73.reuse, 0x13, R73.reuse ;  /* 0x00000013494a7819 */ /* 0x140fe40000010e49 */
[----:B------:R-:W-:Y:S02]  /*aae0*/  SHF.L.W.U32.HI R75, R73, 0xa, R73 ;  /* 0x0000000a494b7819 */ /* 0x000fe40000010e49 */
[C-C-:B------:R-:W-:Y:S02]  /*aaf0*/  SHF.L.W.U32.HI R78, R70.reuse, 0x1a, R70.reuse ;  /* 0x0000001a464e7819 */ /* 0x140fe40000010e46 */
[C-C-:B------:R-:W-:Y:S02]  /*ab00*/  SHF.L.W.U32.HI R81, R70.reuse, 0x15, R70.reuse ;  /* 0x0000001546517819 */ /* 0x140fe40000010e46 */
[----:B------:R-:W-:-:S02]  /*ab10*/  SHF.L.W.U32.HI R80, R70, 0x7, R70 ;  /* 0x0000000746507819 */ /* 0x000fc40000010e46 */
[----:B------:R-:W-:Y:S02]  /*ab20*/  LOP3.LUT R74, R75, R69, R74, 0x96, !PT ;  /* 0x000000454b4a7212 */ /* 0x000fe400078e964a */
[----:B------:R-:W-:Y:S02]  /*ab30*/  LOP3.LUT R81, R80, R78, R81, 0x96, !PT ;  /* 0x0000004e50517212 */ /* 0x000fe400078e9651 */
[----:B------:R-:W-:Y:S02]  /*ab40*/  LOP3.LUT R69, R71, R70, R72, 0xb8, !PT ;  /* 0x0000004647457212 */ /* 0x000fe400078eb848 */
[----:B------:R-:W-:Y:S02]  /*ab50*/  LOP3.LUT R61, R66, R61, R73, 0xe8, !PT ;  /* 0x0000003d423d7212 */ /* 0x000fe400078ee849 */
[----:B------:R-:W-:Y:S02]  /*ab60*/  IADD3 R69, PT, PT, R81, R69, R68 ;  /* 0x0000004551457210 */ /* 0x000fe40007ffe044 */
[----:B------:R-:W-:-:S02]  /*ab70*/  IADD3 R68, PT, PT, R77, R74, R61 ;  /* 0x0000004a4d447210 */ /* 0x000fc40007ffe03d */
[----:B------:R-:W-:Y:S02]  /*ab80*/  IADD3 R79, PT, PT, R79, R2, R69 ;  /* 0x000000024f4f7210 */ /* 0x000fe40007ffe045 */
[C-C-:B------:R-:W-:Y:S02]  /*ab90*/  SHF.L.W.U32.HI R69, R68.reuse, 0x1e, R68.reuse ;  /* 0x0000001e44457819 */ /* 0x140fe40000010e44 */
[--C-:B------:R-:W-:Y:S01]  /*aba0*/  SHF.L.W.U32.HI R74, R68, 0x13, R68.reuse ;  /* 0x00000013444a7819 */ /* 0x100fe20000010e44 */
[----:B------:R-:W-:Y:S01]  /*abb0*/  IMAD.IADD R61, R66, 0x1, R79 ;  /* 0x00000001423d7824 */ /* 0x000fe200078e024f */
[--C-:B------:R-:W-:Y:S02]  /*abc0*/  SHF.L.W.U32.HI R75, R68, 0xa, R68.reuse ;  /* 0x0000000a444b7819 */ /* 0x100fe40000010e44 */
        /* <DEDUP_REMOVED lines=17> */
[----:B------:R-:W-:-:S04]  /*ace0*/  SHF.L.W.U32.HI R71, R74, 0x1e, R74 ;  /* 0x0000001e4a477819 */ /* 0x000fc80000010e4a */
[C-C-:B------:R-:W-:Y:S02]  /*acf0*/  SHF.L.W.U32.HI R75, R66.reuse, 0x1a, R66.reuse ;  /* 0x0000001a424b7819 */ /* 0x140fe40000010e42 */
[C-C-:B------:R-:W-:Y:S02]  /*ad00*/  SHF.L.W.U32.HI R80, R66.reuse, 0x15, R66.reuse ;  /* 0x0000001542507819 */ /* 0x140fe40000010e42 */
[----:B------:R-:W-:Y:S02]  /*ad10*/  SHF.L.W.U32.HI R77, R66, 0x7, R66 ;  /* 0x00000007424d7819 */ /* 0x000fe40000010e42 */
[C-C-:B------:R-:W-:Y:S02]  /*ad20*/  SHF.L.W.U32.HI R78, R74.reuse, 0x13, R74.reuse ;  /* 0x000000134a4e7819 */ /* 0x140fe40000010e4a */
[----:B------:R-:W-:Y:S02]  /*ad30*/  SHF.L.W.U32.HI R73, R74, 0xa, R74 ;  /* 0x0000000a4a497819 */ /* 0x000fe40000010e4a */
[----:B------:R-:W-:-:S02]  /*ad40*/  LOP3.LUT R75, R77, R75, R80, 0x96, !PT ;  /* 0x0000004b4d4b7212 */ /* 0x000fc400078e9650 */
[----:B------:R-:W-:Y:S02]  /*ad50*/  LOP3.LUT R77, R70, R66, R61, 0xb8, !PT ;  /* 0x00000042464d7212 */ /* 0x000fe400078eb83d */
[----:B------:R-:W-:Y:S02]  /*ad60*/  LOP3.LUT R71, R73, R71, R78, 0x96, !PT ;  /* 0x0000004749477212 */ /* 0x000fe400078e964e */
[----:B------:R-:W-:Y:S02]  /*ad70*/  LOP3.LUT R73, R69, R68, R74, 0xe8, !PT ;  /* 0x0000004445497212 */ /* 0x000fe400078ee84a */
[----:B------:R-:W-:Y:S02]  /*ad80*/  IADD3 R75, PT, PT, R75, R77, R72 ;  /* 0x0000004d4b4b7210 */ /* 0x000fe40007ffe048 */
[----:B------:R-:W-:Y:S02]  /*ad90*/  IADD3 R71, PT, PT, R76, R71, R73 ;  /* 0x000000474c477210 */ /* 0x000fe40007ffe049 */
[----:B------:R-:W-:-:S02]  /*ada0*/  IADD3 R75, PT, PT, R87, R6, R75 ;  /* 0x00000006574b7210 */ /* 0x000fc40007ffe04b */
[C-C-:B------:R-:W-:Y:S02]  /*adb0*/  SHF.L.W.U32.HI R72, R71.reuse, 0x1e, R71.reuse ;  /* 0x0000001e47487819 */ /* 0x140fe40000010e47 */
[C---:B------:R-:W-:Y:S01]  /*adc0*/  SHF.L.W.U32.HI R73, R71.reuse, 0x13, R71 ;  /* 0x0000001347497819 */ /* 0x040fe20000010e47 */
[----:B------:R-:W-:Y:S01]  /*add0*/  IMAD.IADD R68, R68, 0x1, R75 ;  /* 0x0000000144447824 */ /* 0x000fe200078e024b */
[----:B------:R-:W-:-:S04]  /*ade0*/  SHF.L.W.U32.HI R76, R71, 0xa, R71 ;  /* 0x0000000a474c7819 */ /* 0x000fc80000010e47 */
[----:B------:R-:W-:Y:S02]  /*adf0*/  LOP3.LUT R72, R76, R72, R73, 0x96, !PT ;  /* 0x000000484c487212 */ /* 0x000fe400078e9649 */
[----:B------:R-:W-:Y:S02]  /*ae00*/  LOP3.LUT R73, R74, R69, R71, 0xe8, !PT ;  /* 0x000000454a497212 */ /* 0x000fe400078ee847 */
[C-C-:B------:R-:W-:Y:S02]  /*ae10*/  SHF.L.W.U32.HI R76, R68.reuse, 0x1a, R68.reuse ;  /* 0x0000001a444c7819 */ /* 0x140fe40000010e44 */
[C-C-:B------:R-:W-:Y:S02]  /*ae20*/  SHF.L.W.U32.HI R77, R68.reuse, 0x15, R68.reuse ;  /* 0x00000015444d7819 */ /* 0x140fe40000010e44 */
[----:B------:R-:W-:Y:S02]  /*ae30*/  SHF.L.W.U32.HI R78, R68, 0x7, R68 ;  /* 0x00000007444e7819 */ /* 0x000fe40000010e44 */
[----:B------:R-:W-:-:S02]  /*ae40*/  IADD3 R73, PT, PT, R75, R72, R73 ;  /* 0x000000484b497210 */ /* 0x000fc40007ffe049 */
        /* <DEDUP_REMOVED lines=8> */
[----:B------:R-:W-:-:S04]  /*aed0*/  IADD3 R88, PT, PT, R88, R7, R72 ;  /* 0x0000000758587210 */ /* 0x000fc80007ffe048 */
[----:B------:R-:W-:-:S05]  /*aee0*/  IADD3 R70, PT, PT, R88, R75, R70 ;  /* 0x0000004b58467210 */ /* 0x000fca0007ffe046 */
[----:B------:R-:W-:-:S04]  /*aef0*/  IMAD.IADD R67, R67, 0x1, R70 ;  /* 0x0000000143437824 */ /* 0x000fc800078e0246 */
[----:B------:R-:W-:-:S04]  /*af00*/  VIADD R77, R67, UR4 ;  /* 0x00000004434d7c36 */ /* 0x000fc80008000000 */
[----:B------:R-:W-:Y:S02]  /*af10*/  VIADD R79, R77, UR19 ;  /* 0x000000134d4f7c36 */ /* 0x000fe40008000000 */
[----:B------:R-:W-:-:S03]  /*af20*/  IMAD.U32 R76, RZ, RZ, UR20 ;  /* 0x00000014ff4c7e24 */ /* 0x000fc6000f8e00ff */
[C-C-:B------:R-:W-:Y:S02]  /*af30*/  SHF.L.W.U32.HI R70, R79.reuse, 0x1a, R79.reuse ;  /* 0x0000001a4f467819 */ /* 0x140fe40000010e4f */
[C-C-:B------:R-:W-:Y:S02]  /*af40*/  SHF.L.W.U32.HI R75, R79.reuse, 0x15, R79.reuse ;  /* 0x000000154f4b7819 */ /* 0x140fe40000010e4f */
[C---:B------:R-:W-:Y:S02]  /*af50*/  SHF.L.W.U32.HI R72, R79.reuse, 0x7, R79 ;  /* 0x000000074f487819 */ /* 0x040fe40000010e4f */
[----:B------:R-:W-:Y:S02]  /*af60*/  LOP3.LUT R81, R79, UR21, R76, 0xac, !PT ;  /* 0x000000154f517c12 */ /* 0x000fe4000f8eac4c */
[----:B------:R-:W-:Y:S01]  /*af70*/  LOP3.LUT R70, R72, R70, R75, 0x96, !PT ;  /* 0x0000004648467212 */ /* 0x000fe200078e964b */
[----:B------:R-:W-:-:S03]  /*af80*/  IMAD.IADD R58, R58, 0x1, R73 ;  /* 0x000000013a3a7824 */ /* 0x000fc600078e0249 */
[----:B------:R-:W-:-:S04]  /*af90*/  IADD3 R75, PT, PT, R70, UR22, R81 ;  /* 0x00000016464b7c10 */ /* 0x000fc8000fffe051 */
[----:B------:R-:W-:-:S05]  /*afa0*/  IADD3 R75, PT, PT, R58, UR25, R75 ;  /* 0x000000193a4b7c10 */ /* 0x000fca000fffe04b */
[----:B------:R-:W-:-:S05]  /*afb0*/  VIADD R76, R75, UR18 ;  /* 0x000000124b4c7c36 */ /* 0x000fca0008000000 */
        /* <DEDUP_REMOVED lines=11> */
[----:B------:R-:W-:Y:S02]  /*b070*/  SHF.L.W.U32.HI R78, R73, 0x7, R73 ;  /* 0x00000007494e7819 */ /* 0x000fe40000010e49 */
[----:B------:R-:W-:Y:S02]  /*b080*/  LOP3.LUT R81, R79, R73, R76, 0xb8, !PT ;  /* 0x000000494f517212 */ /* 0x000fe400078eb84c */
[----:B------:R-:W-:Y:S01]  /*b090*/  LOP3.LUT R70, R78, R70, R71, 0x96, !PT ;  /* 0x000000464e467212 */ /* 0x000fe200078e9647 */
[----:B------:R-:W-:-:S03]  /*b0a0*/  IMAD.IADD R59, R59, 0x1, R74 ;  /* 0x000000013b3b7824 */ /* 0x000fc600078e024a */
[----:B------:R-:W-:-:S04]  /*b0b0*/  IADD3 R70, PT, PT, R70, UR20, R81 ;  /* 0x0000001446467c10 */ /* 0x000fc8000fffe051 */
[----:B------:R-:W-:-:S05]  /*b0c0*/  IADD3 R71, PT, PT, R59, UR27, R70 ;  /* 0x0000001b3b477c10 */ /* 0x000fca000fffe046 */
[----:B------:R-:W-:Y:S01]  /*b0d0*/  VIADD R70, R71, UR16 ;  /* 0x0000001047467c36 */ /* 0x000fe20008000000 */
[----:B------:R-:W-:Y:S02]  /*b0e0*/  USHF.L.W.U32.HI UR4, UR16, 0x1e, UR16 ;  /* 0x0000001e10047899 */ /* 0x000fe40008010e10 */
[----:B------:R-:W-:Y:S02]  /*b0f0*/  USHF.L.W.U32.HI UR5, UR16, 0x13, UR16 ;  /* 0x0000001310057899 */ /* 0x000fe40008010e10 */
[----:B------:R-:W-:Y:S01]  /*b100*/  USHF.L.W.U32.HI UR6, UR16, 0xa, UR16 ;  /* 0x0000000a10067899 */ /* 0x000fe20008010e10 */
[C-C-:B------:R-:W-:Y:S02]  /*b110*/  SHF.L.W.U32.HI R74, R70.reuse, 0x1a, R70.reuse ;  /* 0x0000001a464a7819 */ /* 0x140fe40000010e46 */
[C-C-:B------:R-:W-:Y:S02]  /*b120*/  SHF.L.W.U32.HI R81, R70.reuse, 0x15, R70.reuse ;  /* 0x0000001546517819 */ /* 0x140fe40000010e46 */
[----:B------:R-:W-:Y:S01]  /*b130*/  SHF.L.W.U32.HI R78, R70, 0x7, R70 ;  /* 0x00000007464e7819 */ /* 0x000fe20000010e46 */
[----:B------:R-:W-:-:S02]  /*b140*/  ULOP3.LUT UR7, UR17, UR18, UR16, 0xe8, !UPT ;  /* 0x0000001211077292 */ /* 0x000fc4000f8ee810 */
[----:B------:R-:W-:Y:S01]  /*b150*/  ULOP3.LUT UR4, UR6, UR4, UR5, 0x96, !UPT ;  /* 0x0000000406047292 */ /* 0x000fe2000f8e9605 */
[----:B------:R-:W-:Y:S02]  /*b160*/  LOP3.LUT R74, R78, R74, R81, 0x96, !PT ;  /* 0x0000004a4e4a7212 */ /* 0x000fe400078e9651 */
[----:B------:R-:W-:Y:S01]  /*b170*/  LOP3.LUT R78, R76, R70, R73, 0xb8, !PT ;  /* 0x000000464c4e7212 */ /* 0x000fe200078eb849 */
[----:B------:R-:W-:Y:S01]  /*b180*/  UIADD3 UR4, UPT, UPT, UR4, UR7, URZ ;  /* 0x0000000704047290 */ /* 0x000fe2000fffe0ff */
[----:B------:R-:W-:Y:S02]  /*b190*/  IADD3 R62, PT, PT, R62, R88, R69 ;  /* 0x000000583e3e7210 */ /* 0x000fe40007ffe045 */
[----:B------:R-:W-:-:S03]  /*b1a0*/  IADD3 R79, PT, PT, R74, R78, R79 ;  /* 0x0000004e4a4f7210 */ /* 0x000fc60007ffe04f */
[----:B------:R-:W-:Y:S01]  /*b1b0*/  VIADD R77, R77, UR4 ;  /* 0x000000044d4d7c36 */ /* 0x000fe20008000000 */
[----:B------:R-:W-:-:S05]  /*b1c0*/  IADD3 R74, PT, PT, R62, UR28, R79 ;  /* 0x0000001c3e4a7c10 */ /* 0x000fca000fffe04f */
[----:B------:R-:W-:-:S05]  /*b1d0*/  IMAD.IADD R69, R77, 0x1, R74 ;  /* 0x000000014d457824 */ /* 0x000fca00078e024a */
[C-C-:B------:R-:W-:Y:S02]  /*b1e0*/  SHF.L.W.U32.HI R80, R69.reuse, 0x1a, R69.reuse ;  /* 0x0000001a45507819 */ /* 0x140fe40000010e45 */
[C-C-:B------:R-:W-:Y:S02]  /*b1f0*/  SHF.L.W.U32.HI R81, R69.reuse, 0x15, R69.reuse ;  /* 0x0000001545517819 */ /* 0x140fe40000010e45 */
[----:B------:R-:W-:Y:S01]  /*b200*/  SHF.L.W.U32.HI R82, R69, 0x7, R69 ;  /* 0x0000000745527819 */ /* 0x000fe20000010e45 */
[----:B------:R-:W-:Y:S01]  /*b210*/  IMAD.U32 R84, RZ, RZ, UR16 ;  /* 0x00000010ff547e24 */ /* 0x000fe2000f8e00ff */
[C---:B------:R-:W-:Y:S02]  /*b220*/  SHF.L.W.U32.HI R78, R77.reuse, 0x1e, R77 ;  /* 0x0000001e4d4e7819 */ /* 0x040fe40000010e4d */
[----:B------:R-:W-:Y:S02]  /*b230*/  LOP3.LUT R81, R82, R80, R81, 0x96, !PT ;  /* 0x0000005052517212 */ /* 0x000fe400078e9651 */
[----:B------:R-:W-:-:S02]  /*b240*/  SHF.L.W.U32.HI R79, R77, 0x13, R77 ;  /* 0x000000134d4f7819 */ /* 0x000fc40000010e4d */
[----:B------:R-:W-:Y:S02]  /*b250*/  SHF.L.W.U32.HI R80, R77, 0xa, R77 ;  /* 0x0000000a4d507819 */ /* 0x000fe40000010e4d */
[----:B------:R-:W-:Y:S01]  /*b260*/  LOP3.LUT R82, R73, R69, R70, 0xb8, !PT ;  /* 0x0000004549527212 */ /* 0x000fe200078eb846 */
[----:B------:R-:W-:Y:S01]  /*b270*/  IMAD.IADD R65, R65, 0x1, R68 ;  /* 0x0000000141417824 */ /* 0x000fe200078e0244 */
[----:B------:R-:W-:Y:S02]  /*b280*/  LOP3.LUT R78, R80, R78, R79, 0x96, !PT ;  /* 0x0000004e504e7212 */ /* 0x000fe400078e964f */
[----:B------:R-:W-:Y:S02]  /*b290*/  LOP3.LUT R68, R84, UR17, R77, 0xe8, !PT ;  /* 0x0000001154447c12 */ /* 0x000fe4000f8ee84d */
[----:B------:R-:W-:Y:S02]  /*b2a0*/  IADD3 R82, PT, PT, R81, R82, R76 ;  /* 0x0000005251527210 */ /* 0x000fe40007ffe04c */
[----:B------:R-:W-:-:S02]  /*b2b0*/  IADD3 R78, PT, PT, R75, R78, R68 ;  /* 0x0000004e4b4e7210 */ /* 0x000fc40007ffe044 */
[----:B------:R-:W-:-:S05]  /*b2c0*/  IADD3 R68, PT, PT, R65, UR29, R82 ;  /* 0x0000001d41447c10 */ /* 0x000fca000fffe052 */
        /* <DEDUP_REMOVED lines=11> */
[----:B------:R-:W-:Y:S02]  /*b380*/  LOP3.LUT R66, R77, UR16, R78, 0xe8, !PT ;  /* 0x000000104d427c12 */ /* 0x000fe4000f8ee84e */
[----:B------:R-:W-:Y:S02]  /*b390*/  IADD3 R81, PT, PT, R82, R81, R73 ;  /* 0x0000005152517210 */ /* 0x000fe40007ffe049 */
[----:B------:R-:W-:Y:S02]  /*b3a0*/  IADD3 R75, PT, PT, R72, R75, R66 ;  /* 0x0000004b484b7210 */ /* 0x000fe40007ffe042 */
[----:B------:R-:W-:-:S05]  /*b3b0*/  IADD3 R66, PT, PT, R60, UR30, R81 ;  /* 0x0000001e3c427c10 */ /* 0x000fca000fffe051 */
[----:B------:R-:W-:-:S05]  /*b3c0*/  IMAD.IADD R73, R75, 0x1, R66 ;  /* 0x000000014b497824 */ /* 0x000fca00078e0242 */
[C-C-:B------:R-:W-:Y:S02]  /*b3d0*/  SHF.L.W.U32.HI R81, R73.reuse, 0x1a, R73.reuse ;  /* 0x0000001a49517819 */ /* 0x140fe40000010e49 */
[C-C-:B------:R-:W-:Y:S02]  /*b3e0*/  SHF.L.W.U32.HI R82, R73.reuse, 0x15, R73.reuse ;  /* 0x0000001549527819 */ /* 0x140fe40000010e49 */
[----:B------:R-:W-:Y:S02]  /*b3f0*/  SHF.L.W.U32.HI R83, R73, 0x7, R73 ;  /* 0x0000000749537819 */ /* 0x000fe40000010e49 */
[--C-:B------:R-:W-:Y:S02]  /*b400*/  SHF.L.W.U32.HI R72, R75, 0x1e, R75.reuse ;  /* 0x0000001e4b487819 */ /* 0x100fe40000010e4b */
[----:B------:R-:W-:Y:S02]  /*b410*/  LOP3.LUT R81, R83, R81, R82, 0x96, !PT ;  /* 0x0000005153517212 */ /* 0x000fe400078e9652 */
[----:B------:R-:W-:-:S02]  /*b420*/  SHF.L.W.U32.HI R79, R75, 0x13, R75 ;  /* 0x000000134b4f7819 */ /* 0x000fc40000010e4b */
[----:B------:R-:W-:Y:S02]  /*b430*/  SHF.L.W.U32.HI R80, R75, 0xa, R75 ;  /* 0x0000000a4b507819 */ /* 0x000fe40000010e4b */
[----:B------:R-:W-:Y:S01]  /*b440*/  LOP3.LUT R82, R69, R73, R76, 0xb8, !PT ;  /* 0x0000004945527212 */ /* 0x000fe200078eb84c */
[----:B------:R-:W-:Y:S01]  /*b450*/  IMAD.IADD R64, R64, 0x1, R61 ;  /* 0x0000000140407824 */ /* 0x000fe200078e023d */
[----:B------:R-:W-:Y:S02]  /*b460*/  LOP3.LUT R72, R80, R72, R79, 0x96, !PT ;  /* 0x0000004850487212 */ /* 0x000fe400078e964f */
[----:B------:R-:W-:Y:S02]  /*b470*/  LOP3.LUT R77, R78, R77, R75, 0xe8, !PT ;  /* 0x0000004d4e4d7212 */ /* 0x000fe400078ee84b */
[----:B------:R-:W-:Y:S02]  /*b480*/  IADD3 R61, PT, PT, R81, R82, R70 ;  /* 0x00000052513d7210 */ /* 0x000fe40007ffe046 */
[----:B------:R-:W-:-:S02]  /*b490*/  IADD3 R72, PT, PT, R71, R72, R77 ;  /* 0x0000004847487210 */ /* 0x000fc40007ffe04d */
[----:B------:R-:W-:-:S05]  /*b4a0*/  IADD3 R61, PT, PT, R64, UR31, R61 ;  /* 0x0000001f403d7c10 */ /* 0x000fca000fffe03d */
[----:B------:R-:W-:-:S05]  /*b4b0*/  IMAD.IADD R70, R72, 0x1, R61 ;  /* 0x0000000148467824 */ /* 0x000fca00078e023d */
[C-C-:B------:R-:W-:Y:S02]  /*b4c0*/  SHF.L.W.U32.HI R71, R70.reuse, 0x1a, R70.reuse ;  /* 0x0000001a46477819 */ /* 0x140fe40000010e46 */
[C-C-:B------:R-:W-:Y:S02]  /*b4d0*/  SHF.L.W.U32.HI R80, R70.reuse, 0x15, R70.reuse ;  /* 0x0000001546507819 */ /* 0x140fe40000010e46 */
[----:B------:R-:W-:Y:S02]  /*b4e0*/  SHF.L.W.U32.HI R77, R70, 0x7, R70 ;  /* 0x00000007464d7819 */ /* 0x000fe40000010e46 */
[----:B------:R-:W-:Y:S02]  /*b4f0*/  LOP3.LUT R79, R76, R70, R73, 0xb8, !PT ;  /* 0x000000464c4f7212 */ /* 0x000fe400078eb849 */
[----:B------:R-:W-:Y:S02]  /*b500*/  LOP3.LUT R82, R77, R71, R80, 0x96, !PT ;  /* 0x000000474d527212 */ /* 0x000fe400078e9650 */
[----:B------:R-:W-:-:S02]  /*b510*/  SHF.L.W.U32.HI R71, R72, 0x1e, R72 ;  /* 0x0000001e48477819 */ /* 0x000fc40000010e48 */
[----:B------:R-:W-:Y:S02]  /*b520*/  IADD3 R79, PT, PT, R82, R79, R69 ;  /* 0x0000004f524f7210 */ /* 0x000fe40007ffe045 */
[C-C-:B------:R-:W-:Y:S02]  /*b530*/  SHF.L.W.U32.HI R80, R72.reuse, 0x13, R72.reuse ;  /* 0x0000001348507819 */ /* 0x140fe40000010e48 */
[----:B------:R-:W-:Y:S01]  /*b540*/  SHF.L.W.U32.HI R77, R72, 0xa, R72 ;  /* 0x0000000a484d7819 */ /* 0x000fe20000010e48 */
[----:B------:R-:W-:Y:S01]  /*b550*/  IMAD.IADD R56, R79, 0x1, R56 ;  /* 0x000000014f387824 */ /* 0x000fe200078e0238 */
[----:B------:R-:W-:Y:S02]  /*b560*/  LOP3.LUT R78, R75, R78, R72, 0xe8, !PT ;  /* 0x0000004e4b4e7212 */ /* 0x000fe400078ee848 */
[----:B------:R-:W-:Y:S02]  /*b570*/  LOP3.LUT R71, R77, R71, R80, 0x96, !PT ;  /* 0x000000474d477212 */ /* 0x000fe400078e9650 */
[----:B------:R-:W-:-:S02]  /*b580*/  LOP3.LUT R56, R56, 0x80000000, RZ, 0x3c, !PT ;  /* 0x8000000038387812 */ /* 0x000fc400078e3cff */
[----:B------:R-:W-:-:S05]  /*b590*/  IADD3 R71, PT, PT, R74, R71, R78 ;  /* 0x000000474a477210 */ /* 0x000fca0007ffe04e */
        /* <DEDUP_REMOVED lines=12> */
[----:B------:R-:W-:-:S03]  /*b660*/  IADD3 R74, PT, PT, R68, R77, R74 ;  /* 0x0000004d444a7210 */ /* 0x000fc60007ffe04a */
[----:B------:R-:W-:-:S04]  /*b670*/  IMAD.IADD R57, R80, 0x1, R57 ;  /* 0x0000000150397824 */ /* 0x000fc800078e0239 */
        /* <DEDUP_REMOVED lines=18> */
[C---:B------:R-:W-:Y:S02]  /*b7a0*/  SHF.L.W.U32.HI R66, R75.reuse, 0x1e, R75 ;  /* 0x0000001e4b427819 */ /* 0x040fe40000010e4b */
        /* <DEDUP_REMOVED lines=63> */
[----:B------:R-:W-:-:S02]  /*bba0*/  IADD3 R56, PT, PT, R15, R50, R56 ;  /* 0x000000320f387210 */ /* 0x000fc40007ffe038 */
[----:B------:R-:W-:Y:S02]  /*bbb0*/  IADD3 R51, PT, PT, R72, 0x100, R51 ;  /* 0x0000010048337810 */ /* 0x000fe40007ffe033 */
[C-C-:B------:R-:W-:Y:S02]  /*bbc0*/  SHF.L.W.U32.HI R15, R58.reuse, 0x19, R58.reuse ;  /* 0x000000193a0f7819 */ /* 0x140fe40000010e3a */
[--C-:B------:R-:W-:Y:S01]  /*bbd0*/  SHF.L.W.U32.HI R66, R58, 0xe, R58.reuse ;  /* 0x0000000e3a427819 */ /* 0x100fe20000010e3a */
[----:B------:R-:W-:Y:S01]  /*bbe0*/  IMAD.IADD R50, R56, 0x1, R51 ;  /* 0x0000000138327824 */ /* 0x000fe200078e0233 */
[----:B------:R-:W-:-:S04]  /*bbf0*/  SHF.R.U32.HI R70, RZ, 0x3, R58 ;  /* 0x00000003ff467819 */ /* 0x000fc8000001163a */
[----:B------:R-:W-:Y:S02]  /*bc00*/  LOP3.LUT R66, R70, R15, R66, 0x96, !PT ;  /* 0x0000000f46427212 */ /* 0x000fe400078e9642 */
[C-C-:B------:R-:W-:Y:S02]  /*bc10*/  SHF.L.W.U32.HI R15, R50.reuse, 0x1a, R50.reuse ;  /* 0x0000001a320f7819 */ /* 0x140fe40000010e32 */
[C-C-:B------:R-:W-:Y:S02]  /*bc20*/  SHF.L.W.U32.HI R74, R50.reuse, 0x15, R50.reuse ;  /* 0x00000015324a7819 */ /* 0x140fe40000010e32 */
[----:B------:R-:W-:Y:S02]  /*bc30*/  SHF.L.W.U32.HI R75, R50, 0x7, R50 ;  /* 0x00000007324b7819 */ /* 0x000fe40000010e32 */
[----:B------:R-:W-:Y:S02]  /*bc40*/  SHF.L.W.U32.HI R70, R56, 0x1e, R56 ;  /* 0x0000001e38467819 */ /* 0x000fe40000010e38 */
[----:B------:R-:W-:-:S02]  /*bc50*/  LOP3.LUT R74, R75, R15, R74, 0x96, !PT ;  /* 0x0000000f4b4a7212 */ /* 0x000fc400078e964a */
[C-C-:B------:R-:W-:Y:S02]  /*bc60*/  SHF.L.W.U32.HI R73, R56.reuse, 0x13, R56.reuse ;  /* 0x0000001338497819 */ /* 0x140fe40000010e38 */
[----:B------:R-:W-:Y:S02]  /*bc70*/  SHF.L.W.U32.HI R72, R56, 0xa, R56 ;  /* 0x0000000a38487819 */ /* 0x000fe40000010e38 */
[----:B------:R-:W-:Y:S01]  /*bc80*/  LOP3.LUT R75, R68, R50, R57, 0xb8, !PT ;  /* 0x00000032444b7212 */ /* 0x000fe200078eb839 */
[----:B------:R-:W-:Y:S01]  /*bc90*/  IMAD.IADD R15, R67, 0x1, R66 ;  /* 0x00000001430f7824 */ /* 0x000fe200078e0242 */
[----:B------:R-:W-:Y:S02]  /*bca0*/  LOP3.LUT R70, R72, R70, R73, 0x96, !PT ;  /* 0x0000004648467212 */ /* 0x000fe400078e9649 */
[----:B------:R-:W-:Y:S02]  /*bcb0*/  LOP3.LUT R67, R14, R71, R56, 0xe8, !PT ;  /* 0x000000470e437212 */ /* 0x000fe400078ee838 */
[----:B------:R-:W-:-:S02]  /*bcc0*/  IADD3 R74, PT, PT, R74, R75, R61 ;  /* 0x0000004b4a4a7210 */ /* 0x000fc40007ffe03d */
[----:B------:R-:W-:Y:S02]  /*bcd0*/  IADD3 R67, PT, PT, R69, R70, R67 ;  /* 0x0000004645437210 */ /* 0x000fe40007ffe043 */
[----:B------:R-:W-:-:S05]  /*bce0*/  IADD3 R54, PT, PT, R15, R54, R74 ;  /* 0x000000360f367210 */ /* 0x000fca0007ffe04a */
[----:B------:R-:W-:Y:S01]  /*bcf0*/  IMAD.IADD R61, R67, 0x1, R54 ;  /* 0x00000001433d7824 */ /* 0x000fe200078e0236 */
[C-C-:B------:R-:W-:Y:S02]  /*bd00*/  SHF.L.W.U32.HI R66, R63.reuse, 0x19, R63.reuse ;  /* 0x000000193f427819 */ /* 0x140fe40000010e3f */
[----:B------:R-:W-:Y:S02]  /*bd10*/  SHF.L.W.U32.HI R69, R63, 0xe, R63 ;  /* 0x0000000e3f457819 */ /* 0x000fe40000010e3f */
[C-C-:B------:R-:W-:Y:S02]  /*bd20*/  SHF.L.W.U32.HI R74, R61.reuse, 0x1a, R61.reuse ;  /* 0x0000001a3d4a7819 */ /* 0x140fe40000010e3d */
[C-C-:B------:R-:W-:Y:S02]  /*bd30*/  SHF.L.W.U32.HI R75, R61.reuse, 0x15, R61.reuse ;  /* 0x000000153d4b7819 */ /* 0x140fe40000010e3d */
[----:B------:R-:W-:Y:S02]  /*bd40*/  SHF.L.W.U32.HI R76, R61, 0x7, R61 ;  /* 0x000000073d4c7819 */ /* 0x000fe40000010e3d */
[----:B------:R-:W-:-:S02]  /*bd50*/  SHF.R.U32.HI R70, RZ, 0x3, R63 ;  /* 0x00000003ff467819 */ /* 0x000fc4000001163f */
[----:B------:R-:W-:Y:S02]  /*bd60*/  LOP3.LUT R75, R76, R74, R75, 0x96, !PT ;  /* 0x0000004a4c4b7212 */ /* 0x000fe400078e964b */
[C-C-:B------:R-:W-:Y:S02]  /*bd70*/  SHF.L.W.U32.HI R71, R67.reuse, 0x1e, R67.reuse ;  /* 0x0000001e43477819 */ /* 0x140fe40000010e43 */
[C-C-:B------:R-:W-:Y:S02]  /*bd80*/  SHF.L.W.U32.HI R72, R67.reuse, 0x13, R67.reuse ;  /* 0x0000001343487819 */ /* 0x140fe40000010e43 */
[----:B------:R-:W-:Y:S02]  /*bd90*/  SHF.L.W.U32.HI R73, R67, 0xa, R67 ;  /* 0x0000000a43497819 */ /* 0x000fe40000010e43 */
[----:B------:R-:W-:Y:S02]  /*bda0*/  LOP3.LUT R69, R70, R66, R69, 0x96, !PT ;  /* 0x0000004246457212 */ /* 0x000fe400078e9645 */
[----:B------:R-:W-:-:S02]  /*bdb0*/  LOP3.LUT R74, R57, R61, R50, 0xb8, !PT ;  /* 0x0000003d394a7212 */ /* 0x000fc400078eb832 */
[----:B------:R-:W-:Y:S02]  /*bdc0*/  LOP3.LUT R70, R56, R14, R67, 0xe8, !PT ;  /* 0x0000000e38467212 */ /* 0x000fe400078ee843 */
[----:B------:R-:W-:Y:S02]  /*bdd0*/  LOP3.LUT R66, R73, R71, R72, 0x96, !PT ;  /* 0x0000004749427212 */ /* 0x000fe400078e9648 */
[----:B------:R-:W-:Y:S02]  /*bde0*/  IADD3 R14, PT, PT, R58, 0xa00000, R69 ;  /* 0x00a000003a0e7810 */ /* 0x000fe40007ffe045 */
[----:B------:R-:W-:Y:S02]  /*bdf0*/  IADD3 R74, PT, PT, R75, R74, R68 ;  /* 0x0000004a4b4a7210 */ /* 0x000fe40007ffe044 */
[----:B------:R-:W-:Y:S02]  /*be00*/  IADD3 R66, PT, PT, R35, R66, R70 ;  /* 0x0000004223427210 */ /* 0x000fe40007ffe046 */
[----:B------:R-:W-:-:S02]  /*be10*/  IADD3 R55, PT, PT, R14, R55, R74 ;  /* 0x000000370e377210 */ /* 0x000fc40007ffe04a */
[C-C-:B------:R-:W-:Y:S02]  /*be20*/  SHF.L.W.U32.HI R35, R15.reuse, 0xf, R15.reuse ;  /* 0x0000000f0f237819 */ /* 0x140fe40000010e0f */
[----:B------:R-:W-:Y:S01]  /*be30*/  SHF.L.W.U32.HI R68, R15, 0xd, R15 ;  /* 0x0000000d0f447819 */ /* 0x000fe20000010e0f */
[----:B------:R-:W-:Y:S01]  /*be40*/  IMAD.IADD R58, R66, 0x1, R55 ;  /* 0x00000001423a7824 */ /* 0x000fe200078e0237 */
[----:B------:R-:W-:Y:S02]  /*be50*/  SHF.R.U32.HI R69, RZ, 0xa, R15 ;  /* 0x0000000aff457819 */ /* 0x000fe4000001160f */
[--C-:B------:R-:W-:Y:S02]  /*be60*/  SHF.L.W.U32.HI R70, R59, 0x19, R59.reuse ;  /* 0x000000193b467819 */ /* 0x100fe40000010e3b */
[----:B------:R-:W-:Y:S02]  /*be70*/  LOP3.LUT R68, R69, R35, R68, 0x96, !PT ;  /* 0x0000002345447212 */ /* 0x000fe400078e9644 */
[----:B------:R-:W-:-:S02]  /*be80*/  SHF.L.W.U32.HI R71, R59, 0xe, R59 ;  /* 0x0000000e3b477819 */ /* 0x000fc40000010e3b */
[----:B------:R-:W-:Y:S02]  /*be90*/  SHF.R.U32.HI R72, RZ, 0x3, R59 ;  /* 0x00000003ff487819 */ /* 0x000fe4000001163b */
        /* <DEDUP_REMOVED lines=8> */
[----:B------:R-:W-:Y:S02]  /*bf20*/  LOP3.LUT R73, R50, R58, R61, 0xb8, !PT ;  /* 0x0000003a32497212 */ /* 0x000fe400078eb83d */
[----:B------:R-:W-:Y:S02]  /*bf30*/  IADD3 R35, PT, PT, R70, R68, R63 ;  /* 0x0000004446237210 */ /* 0x000fe40007ffe03f */
[----:B------:R-:W-:-:S02]  /*bf40*/  LOP3.LUT R63, R71, R69, R72, 0x96, !PT ;  /* 0x00000045473f7212 */ /* 0x000fc400078e9648 */
[----:B------:R-:W-:Y:S02]  /*bf50*/  LOP3.LUT R56, R67, R56, R66, 0xe8, !PT ;  /* 0x0000003843387212 */ /* 0x000fe400078ee842 */
[----:B------:R-:W-:Y:S02]  /*bf60*/  IADD3 R73, PT, PT, R74, R73, R57 ;  /* 0x000000494a497210 */ /* 0x000fe40007ffe039 */
[----:B------:R-:W-:Y:S02]  /*bf70*/  IADD3 R63, PT, PT, R34, R63, R56 ;  /* 0x0000003f223f7210 */ /* 0x000fe40007ffe038 */
        /* <DEDUP_REMOVED lines=20> */
[----:B------:R-:W-:Y:S02]  /*c0c0*/  IADD3 R71, PT, PT, R73, R71, R50 ;  /* 0x0000004749477210 */ /* 0x000fe40007ffe032 */
[----:B------:R-:W-:Y:S02]  /*c0d0*/  LOP3.LUT R68, R66, R67, R63, 0xe8, !PT ;  /* 0x0000004342447212 */ /* 0x000fe400078ee83f */
[C-C-:B------:R-:W-:Y:S02]  /*c0e0*/  SHF.L.W.U32.HI R50, R65.reuse, 0x19, R65.reuse ;  /* 0x0000001941327819 */ /* 0x140fe40000010e41 */
[--C-:B------:R-:W-:Y:S02]  /*c0f0*/  SHF.L.W.U32.HI R59, R65, 0xe, R65.reuse ;  /* 0x0000000e413b7819 */ /* 0x100fe40000010e41 */
[----:B------:R-:W-:Y:S02]  /*c100*/  SHF.R.U32.HI R67, RZ, 0x3, R65 ;  /* 0x00000003ff437819 */ /* 0x000fe40000011641 */
[----:B------:R-:W-:-:S02]  /*c110*/  IADD3 R56, PT, PT, R51, R56, R68 ;  /* 0x0000003833387210 */ /* 0x000fc40007ffe044 */
[----:B------:R-:W-:Y:S02]  /*c120*/  IADD3 R53, PT, PT, R34, R53, R71 ;  /* 0x0000003522357210 */ /* 0x000fe40007ffe047 */
        /* <DEDUP_REMOVED lines=13> */
[----:B------:R-:W-:-:S02]  /*c200*/  LOP3.LUT R59, R58, R50, R57, 0xb8, !PT ;  /* 0x000000323a3b7212 */ /* 0x000fc400078eb839 */
[----:B------:R-:W-:Y:S02]  /*c210*/  LOP3.LUT R69, R71, R69, R70, 0x96, !PT ;  /* 0x0000004547457212 */ /* 0x000fe400078e9646 */
[----:B------:R-:W-:Y:S02]  /*c220*/  LOP3.LUT R66, R63, R66, R56, 0xe8, !PT ;  /* 0x000000423f427212 */ /* 0x000fe400078ee838 */
[----:B------:R-:W-:Y:S02]  /*c230*/  IADD3 R51, PT, PT, R67, R51, R62 ;  /* 0x0000003343337210 */ /* 0x000fe40007ffe03e */
[----:B------:R-:W-:Y:S02]  /*c240*/  IADD3 R59, PT, PT, R72, R59, R61 ;  /* 0x0000003b483b7210 */ /* 0x000fe40007ffe03d */
[----:B------:R-:W-:Y:S02]  /*c250*/  IADD3 R61, PT, PT, R54, R69, R66 ;  /* 0x00000045363d7210 */ /* 0x000fe40007ffe042 */
[----:B------:R-:W-:-:S02]  /*c260*/  IADD3 R54, PT, PT, R51, R48, R59 ;  /* 0x0000003033367210 */ /* 0x000fc40007ffe03b */
[C-C-:B------:R-:W-:Y:S02]  /*c270*/  SHF.L.W.U32.HI R66, R60.reuse, 0x19, R60.reuse ;  /* 0x000000193c427819 */ /* 0x140fe40000010e3c */
[----:B------:R-:W-:Y:S01]  /*c280*/  SHF.L.W.U32.HI R69, R60, 0xe, R60 ;  /* 0x0000000e3c457819 */ /* 0x000fe20000010e3c */
[----:B------:R-:W-:Y:S01]  /*c290*/  IMAD.IADD R59, R61, 0x1, R54 ;  /* 0x000000013d3b7824 */ /* 0x000fe200078e0236 */
[----:B------:R-:W-:Y:S02]  /*c2a0*/  SHF.R.U32.HI R68, RZ, 0x3, R60 ;  /* 0x00000003ff447819 */ /* 0x000fe4000001163c */
[C-C-:B------:R-:W-:Y:S02]  /*c2b0*/  SHF.L.W.U32.HI R48, R34.reuse, 0xf, R34.reuse ;  /* 0x0000000f22307819 */ /* 0x140fe40000010e22 */
[--C-:B------:R-:W-:Y:S02]  /*c2c0*/  SHF.L.W.U32.HI R67, R34, 0xd, R34.reuse ;  /* 0x0000000d22437819 */ /* 0x100fe40000010e22 */
[----:B------:R-:W-:-:S02]  /*c2d0*/  SHF.R.U32.HI R62, RZ, 0xa, R34 ;  /* 0x0000000aff3e7819 */ /* 0x000fc40000011622 */
[----:B------:R-:W-:Y:S02]  /*c2e0*/  LOP3.LUT R66, R68, R66, R69, 0x96, !PT ;  /* 0x0000004244427212 */ /* 0x000fe400078e9645 */
[C-C-:B------:R-:W-:Y:S02]  /*c2f0*/  SHF.L.W.U32.HI R69, R59.reuse, 0x1a, R59.reuse ;  /* 0x0000001a3b457819 */ /* 0x140fe40000010e3b */
[C-C-:B------:R-:W-:Y:S02]  /*c300*/  SHF.L.W.U32.HI R70, R59.reuse, 0x15, R59.reuse ;  /* 0x000000153b467819 */ /* 0x140fe40000010e3b */
[----:B------:R-:W-:Y:S02]  /*c310*/  SHF.L.W.U32.HI R71, R59, 0x7, R59 ;  /* 0x000000073b477819 */ /* 0x000fe40000010e3b */
[----:B------:R-:W-:Y:S02]  /*c320*/  LOP3.LUT R48, R62, R48, R67, 0x96, !PT ;  /* 0x000000303e307212 */ /* 0x000fe400078e9643 */
[----:B------:R-:W-:-:S02]  /*c330*/  SHF.L.W.U32.HI R62, R61, 0x1e, R61 ;  /* 0x0000001e3d3e7819 */ /* 0x000fc40000010e3d */
[C-C-:B------:R-:W-:Y:S02]  /*c340*/  SHF.L.W.U32.HI R67, R61.reuse, 0x13, R61.reuse ;  /* 0x000000133d437819 */ /* 0x140fe40000010e3d */
[----:B------:R-:W-:Y:S02]  /*c350*/  SHF.L.W.U32.HI R68, R61, 0xa, R61 ;  /* 0x0000000a3d447819 */ /* 0x000fe40000010e3d */
[----:B------:R-:W-:Y:S02]  /*c360*/  LOP3.LUT R69, R71, R69, R70, 0x96, !PT ;  /* 0x0000004547457212 */ /* 0x000fe400078e9646 */
[----:B------:R-:W-:Y:S02]  /*c370*/  LOP3.LUT R70, R57, R59, R50, 0xb8, !PT ;  /* 0x0000003b39467212 */ /* 0x000fe400078eb832 */
[----:B------:R-:W-:Y:S02]  /*c380*/  LOP3.LUT R62, R68, R62, R67, 0x96, !PT ;  /* 0x0000003e443e7212 */ /* 0x000fe400078e9643 */
[----:B------:R-:W-:-:S02]  /*c390*/  LOP3.LUT R63, R56, R63, R61, 0xe8, !PT ;  /* 0x0000003f383f7212 */ /* 0x000fc400078ee83d */
[----:B------:R-:W-:Y:S02]  /*c3a0*/  IADD3 R48, PT, PT, R66, R48, R65 ;  /* 0x0000003042307210 */ /* 0x000fe40007ffe041 */
[----:B------:R-:W-:Y:S02]  /*c3b0*/  IADD3 R69, PT, PT, R69, R70, R58 ;  /* 0x0000004645457210 */ /* 0x000fe40007ffe03a */
[----:B------:R-:W-:Y:S02]  /*c3c0*/  IADD3 R62, PT, PT, R55, R62, R63 ;  /* 0x0000003e373e7210 */ /* 0x000fe40007ffe03f */
[----:B------:R-:W-:Y:S02]  /*c3d0*/  IADD3 R55, PT, PT, R48, R49, R69 ;  /* 0x0000003130377210 */ /* 0x000fe40007ffe045 */
[C-C-:B------:R-:W-:Y:S02]  /*c3e0*/  SHF.L.W.U32.HI R65, R64.reuse, 0x19, R64.reuse ;  /* 0x0000001940417819 */ /* 0x140fe40000010e40 */
[--C-:B------:R-:W-:Y:S01]  /*c3f0*/  SHF.L.W.U32.HI R68, R64, 0xe, R64.reuse ;  /* 0x0000000e40447819 */ /* 0x100fe20000010e40 */
[----:B------:R-:W-:Y:S01]  /*c400*/  IMAD.IADD R58, R62, 0x1, R55 ;  /* 0x000000013e3a7824 */ /* 0x000fe200078e0237 */
[----:B------:R-:W-:-:S02]  /*c410*/  SHF.R.U32.HI R67, RZ, 0x3, R64 ;  /* 0x00000003ff437819 */ /* 0x000fc40000011640 */
[C-C-:B------:R-:W-:Y:S02]  /*c420*/  SHF.L.W.U32.HI R49, R51.reuse, 0xf, R51.reuse ;  /* 0x0000000f33317819 */ /* 0x140fe40000010e33 */
[--C-:B------:R-:W-:Y:S02]  /*c430*/  SHF.L.W.U32.HI R66, R51, 0xd, R51.reuse ;  /* 0x0000000d33427819 */ /* 0x100fe40000010e33 */
[----:B------:R-:W-:Y:S02]  /*c440*/  SHF.R.U32.HI R63, RZ, 0xa, R51 ;  /* 0x0000000aff3f7819 */ /* 0x000fe40000011633 */
[----:B------:R-:W-:Y:S02]  /*c450*/  LOP3.LUT R65, R67, R65, R68, 0x96, !PT ;  /* 0x0000004143417212 */ /* 0x000fe400078e9644 */
[----:B------:R-:W-:Y:S02]  /*c460*/  LOP3.LUT R49, R63, R49, R66, 0x96, !PT ;  /* 0x000000313f317212 */ /* 0x000fe400078e9642 */
[----:B------:R-:W-:-:S02]  /*c470*/  SHF.L.W.U32.HI R69, R58, 0x1a, R58 ;  /* 0x0000001a3a457819 */ /* 0x000fc40000010e3a */
[C-C-:B------:R-:W-:Y:S02]  /*c480*/  SHF.L.W.U32.HI R70, R58.reuse, 0x15, R58.reuse ;  /* 0x000000153a467819 */ /* 0x140fe40000010e3a */
[----:B------:R-:W-:Y:S02]  /*c490*/  SHF.L.W.U32.HI R71, R58, 0x7, R58 ;  /* 0x000000073a477819 */ /* 0x000fe40000010e3a */
[----:B------:R-:W-:Y:S02]  /*c4a0*/  IADD3 R49, PT, PT, R65, R49, R60 ;  /* 0x0000003141317210 */ /* 0x000fe40007ffe03c */
[C-C-:B------:R-:W-:Y:S02]  /*c4b0*/  SHF.L.W.U32.HI R63, R62.reuse, 0x1e, R62.reuse ;  /* 0x0000001e3e3f7819 */ /* 0x140fe40000010e3e */
[C-C-:B------:R-:W-:Y:S02]  /*c4c0*/  SHF.L.W.U32.HI R66, R62.reuse, 0x13, R62.reuse ;  /* 0x000000133e427819 */ /* 0x140fe40000010e3e */
[----:B------:R-:W-:-:S02]  /*c4d0*/  SHF.L.W.U32.HI R67, R62, 0xa, R62 ;  /* 0x0000000a3e437819 */ /* 0x000fc40000010e3e */
[----:B------:R-:W-:Y:S02]  /*c4e0*/  LOP3.LUT R70, R71, R69, R70, 0x96, !PT ;  /* 0x0000004547467212 */ /* 0x000fe400078e9646 */
[----:B------:R-:W-:Y:S01]  /*c4f0*/  LOP3.LUT R68, R50, R58, R59, 0xb8, !PT ;  /* 0x0000003a32447212 */ /* 0x000fe200078eb83b */
[----:B------:R-:W-:Y:S01]  /*c500*/  VIADD R49, R49, 0x100 ;  /* 0x0000010031317836 */ /* 0x000fe20000000000 */
[----:B------:R-:W-:Y:S02]  /*c510*/  LOP3.LUT R63, R67, R63, R66, 0x96, !PT ;  /* 0x0000003f433f7212 */ /* 0x000fe400078e9642 */
[----:B------:R-:W-:Y:S02]  /*c520*/  LOP3.LUT R56, R61, R56, R62, 0xe8, !PT ;  /* 0x000000383d387212 */ /* 0x000fe400078ee83e */
[----:B------:R-:W-:Y:S02]  /*c530*/  IADD3 R68, PT, PT, R70, R68, R57 ;  /* 0x0000004446447210 */ /* 0x000fe40007ffe039 */
[----:B------:R-:W-:-:S02]  /*c540*/  IADD3 R63, PT, PT, R52, R63, R56 ;  /* 0x0000003f343f7210 */ /* 0x000fc40007ffe038 */
[----:B------:R-:W-:Y:S02]  /*c550*/  IADD3 R52, PT, PT, R49, R46, R68 ;  /* 0x0000002e31347210 */ /* 0x000fe40007ffe044 */
[C-C-:B------:R-:W-:Y:S02]  /*c560*/  SHF.L.W.U32.HI R46, R48.reuse, 0xf, R48.reuse ;  /* 0x0000000f302e7819 */ /* 0x140fe40000010e30 */
[----:B------:R-:W-:Y:S01]  /*c570*/  SHF.L.W.U32.HI R65, R48, 0xd, R48 ;  /* 0x0000000d30417819 */ /* 0x000fe20000010e30 */
[----:B------:R-:W-:Y:S01]  /*c580*/  IMAD.IADD R57, R63, 0x1, R52 ;  /* 0x000000013f397824 */ /* 0x000fe200078e0234 */
[----:B------:R-:W-:-:S04]  /*c590*/  SHF.R.U32.HI R56, RZ, 0xa, R48 ;  /* 0x0000000aff387819 */ /* 0x000fc80000011630 */
[C-C-:B------:R-:W-:Y:S02]  /*c5a0*/  SHF.L.W.U32.HI R60, R57.reuse, 0x1a, R57.reuse ;  /* 0x0000001a393c7819 */ /* 0x140fe40000010e39 */
[C-C-:B------:R-:W-:Y:S02]  /*c5b0*/  SHF.L.W.U32.HI R67, R57.reuse, 0x15, R57.reuse ;  /* 0x0000001539437819 */ /* 0x140fe40000010e39 */
[----:B------:R-:W-:Y:S02]  /*c5c0*/  SHF.L.W.U32.HI R66, R57, 0x7, R57 ;  /* 0x0000000739427819 */ /* 0x000fe40000010e39 */
[----:B------:R-:W-:Y:S02]  /*c5d0*/  LOP3.LUT R46, R56, R46, R65, 0x96, !PT ;  /* 0x0000002e382e7212 */ /* 0x000fe400078e9641 */
[----:B------:R-:W-:Y:S02]  /*c5e0*/  LOP3.LUT R67, R66, R60, R67, 0x96, !PT ;  /* 0x0000003c42437212 */ /* 0x000fe400078e9643 */
[----:B------:R-:W-:-:S02]  /*c5f0*/  IADD3 R46, PT, PT, R64, R46, R15 ;  /* 0x0000002e402e7210 */ /* 0x000fc40007ffe00f */
[C-C-:B------:R-:W-:Y:S02]  /*c600*/  SHF.L.W.U32.HI R56, R63.reuse, 0x1e, R63.reuse ;  /* 0x0000001e3f387819 */ /* 0x140fe40000010e3f */
[C-C-:B------:R-:W-:Y:S02]  /*c610*/  SHF.L.W.U32.HI R65, R63.reuse, 0x13, R63.reuse ;  /* 0x000000133f417819 */ /* 0x140fe40000010e3f */
[----:B------:R-:W-:Y:S02]  /*c620*/  SHF.L.W.U32.HI R60, R63, 0xa, R63 ;  /* 0x0000000a3f3c7819 */ /* 0x000fe40000010e3f */
[----:B------:R-:W-:Y:S01]  /*c630*/  LOP3.LUT R66, R59, R57, R58, 0xb8, !PT ;  /* 0x000000393b427212 */ /* 0x000fe200078eb83a */
[----:B------:R-:W-:Y:S01]  /*c640*/  VIADD R46, R46, 0x11002000 ;  /* 0x110020002e2e7836 */ /* 0x000fe20000000000 */
[----:B------:R-:W-:Y:S02]  /*c650*/  LOP3.LUT R56, R60, R56, R65, 0x96, !PT ;  /* 0x000000383c387212 */ /* 0x000fe400078e9641 */
[----:B------:R-:W-:-:S02]  /*c660*/  LOP3.LUT R61, R62, R61, R63, 0xe8, !PT ;  /* 0x0000003d3e3d7212 */ /* 0x000fc400078ee83f */
[----:B------:R-:W-:Y:S02]  /*c670*/  IADD3 R66, PT, PT, R67, R66, R50 ;  /* 0x0000004243427210 */ /* 0x000fe40007ffe032 */
[----:B------:R-:W-:Y:S02]  /*c680*/  IADD3 R53, PT, PT, R53, R56, R61 ;  /* 0x0000003835357210 */ /* 0x000fe40007ffe03d */
[----:B------:R-:W-:Y:S02]  /*c690*/  IADD3 R56, PT, PT, R46, R47, R66 ;  /* 0x0000002f2e387210 */ /* 0x000fe40007ffe042 */
[C-C-:B------:R-:W-:Y:S02]  /*c6a0*/  SHF.L.W.U32.HI R47, R49.reuse, 0xf, R49.reuse ;  /* 0x0000000f312f7819 */ /* 0x140fe40000010e31 */
[--C-:B------:R-:W-:Y:S01]  /*c6b0*/  SHF.L.W.U32.HI R50, R49, 0xd, R49.reuse ;  /* 0x0000000d31327819 */ /* 0x100fe20000010e31 */
[----:B------:R-:W-:Y:S01]  /*c6c0*/  IMAD.IADD R60, R53, 0x1, R56 ;  /* 0x00000001353c7824 */ /* 0x000fe200078e0238 */
[----:B------:R-:W-:-:S04]  /*c6d0*/  SHF.R.U32.HI R61, RZ, 0xa, R49 ;  /* 0x0000000aff3d7819 */ /* 0x000fc80000011631 */
[----:B------:R-:W-:Y:S02]  /*c6e0*/  LOP3.LUT R47, R61, R47, R50, 0x96, !PT ;  /* 0x0000002f3d2f7212 */ /* 0x000fe400078e9632 */
        /* <DEDUP_REMOVED lines=11> */
[----:B------:R-:W-:-:S02]  /*c7a0*/  LOP3.LUT R62, R63, R62, R53, 0xe8, !PT ;  /* 0x0000003e3f3e7212 */ /* 0x000fc400078ee835 */
[----:B------:R-:W-:Y:S02]  /*c7b0*/  LOP3.LUT R47, R50, 0x80000000, RZ, 0x3c, !PT ;  /* 0x80000000322f7812 */ /* 0x000fe400078e3cff */
[----:B------:R-:W-:Y:S02]  /*c7c0*/  IADD3 R54, PT, PT, R54, R61, R62 ;  /* 0x0000003d36367210 */ /* 0x000fe40007ffe03e */
[----:B------:R-:W-:-:S05]  /*c7d0*/  IADD3 R59, PT, PT, R47, R10, R59 ;  /* 0x0000000a2f3b7210 */ /* 0x000fca0007ffe03b */
[----:B------:R-:W-:-:S05]  /*c7e0*/  IMAD.IADD R61, R54, 0x1, R59 ;  /* 0x00000001363d7824 */ /* 0x000fca00078e023b */
[C-C-:B------:R-:W-:Y:S02]  /*c7f0*/  SHF.L.W.U32.HI R62, R61.reuse, 0x1a, R61.reuse ;  /* 0x0000001a3d3e7819 */ /* 0x140fe40000010e3d */
[C-C-:B------:R-:W-:Y:S02]  /*c800*/  SHF.L.W.U32.HI R67, R61.reuse, 0x15, R61.reuse ;  /* 0x000000153d437819 */ /* 0x140fe40000010e3d */
[----:B------:R-:W-:Y:S02]  /*c810*/  SHF.L.W.U32.HI R64, R61, 0x7, R61 ;  /* 0x000000073d407819 */ /* 0x000fe40000010e3d */
[--C-:B------:R-:W-:Y:S02]  /*c820*/  SHF.L.W.U32.HI R10, R46, 0xf, R46.reuse ;  /* 0x0000000f2e0a7819 */ /* 0x100fe40000010e2e */
[----:B------:R-:W-:Y:S02]  /*c830*/  LOP3.LUT R69, R64, R62, R67, 0x96, !PT ;  /* 0x0000003e40457212 */ /* 0x000fe400078e9643 */
[----:B------:R-:W-:-:S02]  /*c840*/  SHF.L.W.U32.HI R65, R46, 0xd, R46 ;  /* 0x0000000d2e417819 */ /* 0x000fc40000010e2e */
[----:B------:R-:W-:Y:S02]  /*c850*/  SHF.R.U32.HI R62, RZ, 0xa, R46 ;  /* 0x0000000aff3e7819 */ /* 0x000fe4000001162e */
[--C-:B------:R-:W-:Y:S02]  /*c860*/  SHF.L.W.U32.HI R64, R54, 0x1e, R54.reuse ;  /* 0x0000001e36407819 */ /* 0x100fe40000010e36 */
[----:B------:R-:W-:Y:S02]  /*c870*/  LOP3.LUT R10, R62, R10, R65, 0x96, !PT ;  /* 0x0000000a3e0a7212 */ /* 0x000fe400078e9641 */
[C-C-:B------:R-:W-:Y:S02]  /*c880*/  SHF.L.W.U32.HI R67, R54.reuse, 0x13, R54.reuse ;  /* 0x0000001336437819 */ /* 0x140fe40000010e36 */
[----:B------:R-:W-:Y:S02]  /*c890*/  SHF.L.W.U32.HI R66, R54, 0xa, R54 ;  /* 0x0000000a36427819 */ /* 0x000fe40000010e36 */
[----:B------:R-:W-:Y:S01]  /*c8a0*/  LOP3.LUT R68, R57, R61, R60, 0xb8, !PT ;  /* 0x0000003d39447212 */ /* 0x000fe200078eb83c */
[----:B------:R-:W-:Y:S01]  /*c8b0*/  IMAD.IADD R10, R35, 0x1, R10 ;  /* 0x00000001230a7824 */ /* 0x000fe200078e020a */
[----:B------:R-:W-:-:S02]  /*c8c0*/  LOP3.LUT R64, R66, R64, R67, 0x96, !PT ;  /* 0x0000004042407212 */ /* 0x000fc400078e9643 */
[----:B------:R-:W-:Y:S02]  /*c8d0*/  IADD3 R68, PT, PT, R69, R68, R58 ;  /* 0x0000004445447210 */ /* 0x000fe40007ffe03a */
[----:B------:R-:W-:Y:S02]  /*c8e0*/  LOP3.LUT R63, R53, R63, R54, 0xe8, !PT ;  /* 0x0000003f353f7212 */ /* 0x000fe400078ee836 */
[----:B------:R-:W-:Y:S02]  /*c8f0*/  IADD3 R11, PT, PT, R10, R11, R68 ;  /* 0x0000000b0a0b7210 */ /* 0x000fe40007ffe044 */
[----:B------:R-:W-:-:S05]  /*c900*/  IADD3 R55, PT, PT, R55, R64, R63 ;  /* 0x0000004037377210 */ /* 0x000fca0007ffe03f */
[----:B------:R-:W-:-:S05]  /*c910*/  IMAD.IADD R58, R55, 0x1, R11 ;  /* 0x00000001373a7824 */ /* 0x000fca00078e020b */
[C-C-:B------:R-:W-:Y:S02]  /*c920*/  SHF.L.W.U32.HI R64, R58.reuse, 0x1a, R58.reuse ;  /* 0x0000001a3a407819 */ /* 0x140fe40000010e3a */
[C-C-:B------:R-:W-:Y:S02]  /*c930*/  SHF.L.W.U32.HI R65, R58.reuse, 0x15, R58.reuse ;  /* 0x000000153a417819 */ /* 0x140fe40000010e3a */
[----:B------:R-:W-:Y:S02]  /*c940*/  SHF.L.W.U32.HI R66, R58, 0x7, R58 ;  /* 0x000000073a427819 */ /* 0x000fe40000010e3a */
[C-C-:B------:R-:W-:Y:S02]  /*c950*/  SHF.L.W.U32.HI R62, R47.reuse, 0xf, R50.reuse ;  /* 0x0000000f2f3e7819 */ /* 0x140fe40000010e32 */
[----:B------:R-:W-:Y:S02]  /*c960*/  LOP3.LUT R68, R66, R64, R65, 0x96, !PT ;  /* 0x0000004042447212 */ /* 0x000fe400078e9641 */
[----:B------:R-:W-:-:S02]  /*c970*/  SHF.L.W.U32.HI R63, R47, 0xd, R50 ;  /* 0x0000000d2f3f7819 */ /* 0x000fc40000010e32 */
[----:B------:R-:W-:Y:S02]  /*c980*/  SHF.R.U32.HI R64, RZ, 0xa, R47 ;  /* 0x0000000aff407819 */ /* 0x000fe4000001162f */
[C---:B------:R-:W-:Y:S02]  /*c990*/  SHF.L.W.U32.HI R65, R55.reuse, 0x1e, R55 ;  /* 0x0000001e37417819 */ /* 0x040fe40000010e37 */
[----:B------:R-:W-:Y:S02]  /*c9a0*/  LOP3.LUT R63, R64, R62, R63, 0x96, !PT ;  /* 0x0000003e403f7212 */ /* 0x000fe400078e963f */
[C-C-:B------:R-:W-:Y:S02]  /*c9b0*/  SHF.L.W.U32.HI R66, R55.reuse, 0x13, R55.reuse ;  /* 0x0000001337427819 */ /* 0x140fe40000010e37 */
[----:B------:R-:W-:Y:S02]  /*c9c0*/  SHF.L.W.U32.HI R67, R55, 0xa, R55 ;  /* 0x0000000a37437819 */ /* 0x000fe40000010e37 */
[----:B------:R-:W-:-:S02]  /*c9d0*/  LOP3.LUT R69, R60, R58, R61, 0xb8, !PT ;  /* 0x0000003a3c457212 */ /* 0x000fc400078eb83d */
[----:B------:R-:W-:Y:S01]  /*c9e0*/  LOP3.LUT R62, R54, R53, R55, 0xe8, !PT ;  /* 0x00000035363e7212 */ /* 0x000fe200078ee837 */
[----:B------:R-:W-:Y:S01]  /*c9f0*/  IMAD.IADD R53, R34, 0x1, R63 ;  /* 0x0000000122357824 */ /* 0x000fe200078e023f */
[----:B------:R-:W-:Y:S02]  /*ca00*/  LOP3.LUT R65, R67, R65, R66, 0x96, !PT ;  /* 0x0000004143417212 */ /* 0x000fe400078e9642 */
[----:B------:R-:W-:Y:S02]  /*ca10*/  IADD3 R57, PT, PT, R68, R69, R57 ;  /* 0x0000004544397210 */ /* 0x000fe40007ffe039 */
        /* <DEDUP_REMOVED lines=25> */
[C---:B------:R-:W-:Y:S02]  /*cbb0*/  SHF.L.W.U32.HI R21, R53.reuse, 0xf, R53 ;  /* 0x0000000f35157819 */ /* 0x040fe40000010e35 */
[----:B------:R-:W-:Y:S02]  /*cbc0*/  LOP3.LUT R68, R64, R60, R67, 0x96, !PT ;  /* 0x0000003c40447212 */ /* 0x000fe400078e9643 */
[----:B------:R-:W-:-:S02]  /*cbd0*/  SHF.L.W.U32.HI R56, R53, 0xd, R53 ;  /* 0x0000000d35387819 */ /* 0x000fc40000010e35 */
[----:B------:R-:W-:Y:S02]  /*cbe0*/  SHF.R.U32.HI R60, RZ, 0xa, R53 ;  /* 0x0000000aff3c7819 */ /* 0x000fe40000011635 */
[----:B------:R-:W-:Y:S02]  /*cbf0*/  LOP3.LUT R69, R58, R54, R63, 0xb8, !PT ;  /* 0x000000363a457212 */ /* 0x000fe400078eb83f */
[----:B------:R-:W-:Y:S02]  /*cc00*/  LOP3.LUT R21, R60, R21, R56, 0x96, !PT ;  /* 0x000000153c157212 */ /* 0x000fe400078e9638 */
[C-C-:B------:R-:W-:Y:S02]  /*cc10*/  SHF.L.W.U32.HI R64, R65.reuse, 0x1e, R65.reuse ;  /* 0x0000001e41407819 */ /* 0x140fe40000010e41 */
[C-C-:B------:R-:W-:Y:S02]  /*cc20*/  SHF.L.W.U32.HI R67, R65.reuse, 0x13, R65.reuse ;  /* 0x0000001341437819 */ /* 0x140fe40000010e41 */
[----:B------:R-:W-:Y:S01]  /*cc30*/  SHF.L.W.U32.HI R66, R65, 0xa, R65 ;  /* 0x0000000a41427819 */ /* 0x000fe20000010e41 */
[----:B------:R-:W-:Y:S01]  /*cc40*/  IMAD.IADD R21, R48, 0x1, R21 ;  /* 0x0000000130157824 */ /* 0x000fe200078e0215 */
[----:B------:R-:W-:-:S02]  /*cc50*/  IADD3 R56, PT, PT, R68, R69, R61 ;  /* 0x0000004544387210 */ /* 0x000fc40007ffe03d */
[----:B------:R-:W-:Y:S02]  /*cc60*/  LOP3.LUT R64, R66, R64, R67, 0x96, !PT ;  /* 0x0000004042407212 */ /* 0x000fe400078e9643 */
[----:B------:R-:W-:Y:S02]  /*cc70*/  LOP3.LUT R61, R62, R55, R65, 0xe8, !PT ;  /* 0x000000373e3d7212 */ /* 0x000fe400078ee841 */
        /* <DEDUP_REMOVED lines=10> */
[C---:B------:R-:W-:Y:S02]  /*cd20*/  SHF.L.W.U32.HI R64, R61.reuse, 0x1e, R61 ;  /* 0x0000001e3d407819 */ /* 0x040fe40000010e3d */
        /* <DEDUP_REMOVED lines=10> */
[----:B------:R-:W-:Y:S01]  /*cdd0*/  IMAD.IADD R58, R62, 0x1, R45 ;  /* 0x000000013e3a7824 */ /* 0x000fe200078e022d */
[C-C-:B------:R-:W-:Y:S02]  /*cde0*/  SHF.L.W.U32.HI R11, R21.reuse, 0xf, R21.reuse ;  /* 0x0000000f150b7819 */ /* 0x140fe40000010e15 */
[--C-:B------:R-:W-:Y:S02]  /*cdf0*/  SHF.L.W.U32.HI R60, R21, 0xd, R21.reuse ;  /* 0x0000000d153c7819 */ /* 0x100fe40000010e15 */
        /* <DEDUP_REMOVED lines=12> */
[----:B------:R-:W-:Y:S02]  /*cec0*/  IADD3 R59, PT, PT, R68, R69, R63 ;  /* 0x00000045443b7210 */ /* 0x000fe40007ffe03f */
[----:B------:R-:W-:Y:S02]  /*ced0*/  IADD3 R11, PT, PT, R11, 0x400022, R46 ;  /* 0x004000220b0b7810 */ /* 0x000fe40007ffe02e */
        /* <DEDUP_REMOVED lines=10> */
[----:B------:R-:W-:Y:S02]  /*cf80*/  LOP3.LUT R42, R64, R42, R63, 0x96, !PT ;  /* 0x0000002a402a7212 */ /* 0x000fe400078e963f */
        /* <DEDUP_REMOVED lines=9> */
[----:B------:R-:W-:Y:S01]  /*d020*/  VIADD R42, R42, 0x100 ;  /* 0x000001002a2a7836 */ /* 0x000fe20000000000 */
[----:B------:R-:W-:-:S02]  /*d030*/  LOP3.LUT R63, R66, R63, R64, 0x96, !PT ;  /* 0x0000003f423f7212 */ /* 0x000fc400078e9640 */
[----:B------:R-:W-:Y:S02]  /*d040*/  LOP3.LUT R61, R62, R61, R60, 0xe8, !PT ;  /* 0x0000003d3e3d7212 */ /* 0x000fe400078ee83c */
        /* <DEDUP_REMOVED lines=16> */
[----:B------:R-:W-:Y:S02]  /*d150*/  LOP3.LUT R68, R69, R67, R68, 0x96, !PT ;  /* 0x0000004345447212 */ /* 0x000fe400078e9644 */
[C-C-:B------:R-:W-:Y:S02]  /*d160*/  SHF.L.W.U32.HI R63, R61.reuse, 0x1e, R61.reuse ;  /* 0x0000001e3d3f7819 */ /* 0x140fe40000010e3d */
        /* <DEDUP_REMOVED lines=28> */
[----:B------:R-:W-:-:S02]  /*d330*/  LOP3.LUT R62, R66, R62, R65, 0x96, !PT ;  /* 0x0000003e423e7212 */ /* 0x000fc400078e9641 */
[----:B------:R-:W-:Y:S02]  /*d340*/  LOP3.LUT R60, R61, R60, R56, 0xe8, !PT ;  /* 0x0000003c3d3c7212 */ /* 0x000fe400078ee838 */
[----:B------:R-:W-:Y:S02]  /*d350*/  IADD3 R54, PT, PT, R67, R54, R58 ;  /* 0x0000003643367210 */ /* 0x000fe40007ffe03a */
[----:B------:R-:W-:Y:S02]  /*d360*/  IADD3 R45, PT, PT, R45, R62, R60 ;  /* 0x0000003e2d2d7210 */ /* 0x000fe40007ffe03c */
[----:B------:R-:W-:Y:S02]  /*d370*/  IADD3 R41, PT, PT, R14, R41, R54 ;  /* 0x000000290e297210 */ /* 0x000fe40007ffe036 */
[C-C-:B------:R-:W-:Y:S02]  /*d380*/  SHF.L.W.U32.HI R58, R15.reuse, 0xf, R15.reuse ;  /* 0x0000000f0f3a7819 */ /* 0x140fe40000010e0f */
[----:B------:R-:W-:Y:S01]  /*d390*/  SHF.L.W.U32.HI R63, R15, 0xd, R15 ;  /* 0x0000000d0f3f7819 */ /* 0x000fe20000010e0f */
        /* <DEDUP_REMOVED lines=58> */
[C-C-:B------:R-:W-:Y:S02]  /*d740*/  SHF.L.W.U32.HI R37, R56.reuse, 0x1e, R56.reuse ;  /* 0x0000001e38257819 */ /* 0x140fe40000010e38 */
[C-C-:B------:R-:W-:Y:S02]  /*d750*/  SHF.L.W.U32.HI R60, R56.reuse, 0x13, R56.reuse ;  /* 0x00000013383c7819 */ /* 0x140fe40000010e38 */
[----:B------:R-:W-:Y:S02]  /*d760*/  SHF.L.W.U32.HI R62, R56, 0xa, R56 ;  /* 0x0000000a383e7819 */ /* 0x000fe40000010e38 */
[----:B------:R-:W-:-:S02]  /*d770*/  IADD3 R36, PT, PT, R51, R36, R44 ;  /* 0x0000002433247210 */ /* 0x000fc40007ffe02c */
[----:B------:R-:W-:Y:S02]  /*d780*/  LOP3.LUT R64, R65, R63, R64, 0x96, !PT ;  /* 0x0000003f41407212 */ /* 0x000fe400078e9640 */
[----:B------:R-:W-:Y:S02]  /*d790*/  LOP3.LUT R63, R54, R52, R57, 0xb8, !PT ;  /* 0x00000034363f7212 */ /* 0x000fe400078eb839 */
[----:B------:R-:W-:Y:S01]  /*d7a0*/  LOP3.LUT R51, R62, R37, R60, 0x96, !PT ;  /* 0x000000253e337212 */ /* 0x000fe200078e963c */
[----:B------:R-:W-:Y:S01]  /*d7b0*/  IMAD.IADD R37, R61, 0x1, R36 ;  /* 0x000000013d257824 */ /* 0x000fe200078e0224 */
        /* <DEDUP_REMOVED lines=36> */
[C-C-:B------:R-:W-:Y:S02]  /*da00*/  SHF.L.W.U32.HI R62, R40.reuse, 0x1a, R40.reuse ;  /* 0x0000001a283e7819 */ /* 0x140fe40000010e28 */
[----:B------:R-:W-:-:S02]  /*da10*/  SHF.L.W.U32.HI R63, R40, 0x15, R40 ;  /* 0x00000015283f7819 */ /* 0x000fc40000010e28 */
[----:B------:R-:W-:Y:S02]  /*da20*/  SHF.L.W.U32.HI R64, R40, 0x7, R40 ;  /* 0x0000000728407819 */ /* 0x000fe40000010e28 */
[----:B------:R-:W-:Y:S02]  /*da30*/  LOP3.LUT R59, R61, R59, R60, 0x96, !PT ;  /* 0x0000003b3d3b7212 */ /* 0x000fe400078e963c */
        /* <DEDUP_REMOVED lines=15> */
[C-C-:B------:R-:W-:Y:S02]  /*db30*/  SHF.L.W.U32.HI R32, R36.reuse, 0xf, R36.reuse ;  /* 0x0000000f24207819 */ /* 0x140fe40000010e24 */
[--C-:B------:R-:W-:Y:S02]  /*db40*/  SHF.L.W.U32.HI R57, R36, 0xd, R36.reuse ;  /* 0x0000000d24397819 */ /* 0x100fe40000010e24 */
[----:B------:R-:W-:-:S02]  /*db50*/  SHF.R.U32.HI R50, RZ, 0xa, R36 ;  /* 0x0000000aff327819 */ /* 0x000fc40000011624 */
        /* <DEDUP_REMOVED lines=93> */
[----:B------:R-:W-:Y:S02]  /*e130*/  SHF.R.U32.HI R50, RZ, 0xa, R10 ;  /* 0x0000000aff327819 */ /* 0x000fe4000001160a */
[C-C-:B------:R-:W-:Y:S02]  /*e140*/  SHF.L.W.U32.HI R53, R21.reuse, 0x19, R21.reuse ;  /* 0x0000001915357819 */ /* 0x140fe40000010e15 */
[----:B------:R-:W-:-:S02]  /*e150*/  SHF.L.W.U32.HI R54, R21, 0xe, R21 ;  /* 0x0000000e15367819 */ /* 0x000fc40000010e15 */
[----:B------:R-:W-:Y:S02]  /*e160*/  SHF.R.U32.HI R55, RZ, 0x3, R21 ;  /* 0x00000003ff377819 */ /* 0x000fe40000011615 */
[----:B------:R-:W-:Y:S02]  /*e170*/  LOP3.LUT R28, R50, R28, R49, 0x96, !PT ;  /* 0x0000001c321c7212 */ /* 0x000fe400078e9631 */
[----:B------:R-:W-:Y:S02]  /*e180*/  LOP3.LUT R53, R55, R53, R54, 0x96, !PT ;  /* 0x0000003537357212 */ /* 0x000fe400078e9636 */
[C-C-:B------:R-:W-:Y:S02]  /*e190*/  SHF.L.W.U32.HI R55, R41.reuse, 0x1a, R41.reuse ;  /* 0x0000001a29377819 */ /* 0x140fe40000010e29 */
[C-C-:B------:R-:W-:Y:S02]  /*e1a0*/  SHF.L.W.U32.HI R56, R41.reuse, 0x15, R41.reuse ;  /* 0x0000001529387819 */ /* 0x140fe40000010e29 */
[----:B------:R-:W-:-:S02]  /*e1b0*/  SHF.L.W.U32.HI R57, R41, 0x7, R41 ;  /* 0x0000000729397819 */ /* 0x000fc40000010e29 */
        /* <DEDUP_REMOVED lines=161> */
[----:B------:R-:W-:Y:S02]  /*ebd0*/  LOP3.LUT R4, R25, R4, R5, 0x96, !PT ;  /* 0x0000000419047212 */ /* 0x000fe400078e9605 */
[--C-:B------:R-:W-:Y:S02]  /*ebe0*/  SHF.L.W.U32.HI R48, R34, 0xe, R34.reuse ;  /* 0x0000000e22307819 */ /* 0x100fe40000010e22 */
[----:B------:R-:W-:Y:S02]  /*ebf0*/  SHF.R.U32.HI R5, RZ, 0x3, R34 ;  /* 0x00000003ff057819 */ /* 0x000fe40000011622 */
[C-C-:B------:R-:W-:Y:S02]  /*ec00*/  SHF.L.W.U32.HI R25, R30.reuse, 0x1a, R30.reuse ;  /* 0x0000001a1e197819 */ /* 0x140fe40000010e1e */
[----:B------:R-:W-:-:S02]  /*ec10*/  SHF.L.W.U32.HI R50, R30, 0x15, R30 ;  /* 0x000000151e327819 */ /* 0x000fc40000010e1e */
[----:B------:R-:W-:Y:S02]  /*ec20*/  SHF.L.W.U32.HI R47, R30, 0x7, R30 ;  /* 0x000000071e2f7819 */ /* 0x000fe40000010e1e */
[----:B------:R-:W-:Y:S02]  /*ec30*/  LOP3.LUT R5, R5, R45, R48, 0x96, !PT ;  /* 0x0000002d05057212 */ /* 0x000fe400078e9630 */
[----:B------:R-:W-:Y:S02]  /*ec40*/  IADD3 R4, PT, PT, R35, R4, R20 ;  /* 0x0000000423047210 */ /* 0x000fe40007ffe014 */
[----:B------:R-:W-:Y:S02]  /*ec50*/  LOP3.LUT R52, R47, R25, R50, 0x96, !PT ;  /* 0x000000192f347212 */ /* 0x000fe400078e9632 */
[C-C-:B------:R-:W-:Y:S02]  /*ec60*/  SHF.L.W.U32.HI R25, R14.reuse, 0xf, R14.reuse ;  /* 0x0000000f0e197819 */ /* 0x140fe40000010e0e */
[----:B------:R-:W-:-:S02]  /*ec70*/  SHF.L.W.U32.HI R48, R14, 0xd, R14 ;  /* 0x0000000d0e307819 */ /* 0x000fc40000010e0e */
[----:B------:R-:W-:Y:S02]  /*ec80*/  SHF.R.U32.HI R35, RZ, 0xa, R14 ;  /* 0x0000000aff237819 */ /* 0x000fe4000001160e */
[C-C-:B------:R-:W-:Y:S02]  /*ec90*/  SHF.L.W.U32.HI R45, R44.reuse, 0x1e, R44.reuse ;  /* 0x0000001e2c2d7819 */ /* 0x140fe40000010e2c */
[C-C-:B------:R-:W-:Y:S02]  /*eca0*/  SHF.L.W.U32.HI R50, R44.reuse, 0x13, R44.reuse ;  /* 0x000000132c327819 */ /* 0x140fe40000010e2c */
[----:B------:R-:W-:Y:S02]  /*ecb0*/  SHF.L.W.U32.HI R47, R44, 0xa, R44 ;  /* 0x0000000a2c2f7819 */ /* 0x000fe40000010e2c */
[----:B------:R-:W-:Y:S02]  /*ecc0*/  LOP3.LUT R49, R40, R30, R29, 0xb8, !PT ;  /* 0x0000001e28317212 */ /* 0x000fe400078eb81d */
[----:B------:R-:W-:Y:S01]  /*ecd0*/  LOP3.LUT R48, R35, R25, R48, 0x96, !PT ;  /* 0x0000001923307212 */ /* 0x000fe200078e9630 */
[----:B------:R-:W-:Y:S01]  /*ece0*/  IMAD.IADD R25, R5, 0x1, R4 ;  /* 0x0000000105197824 */ /* 0x000fe200078e0204 */
        /* <DEDUP_REMOVED lines=28> */
[----:B------:R-:W-:-:S02]  /*eeb0*/  IADD3 R27, PT, PT, R26, R27, R45 ;  /* 0x0000001b1a1b7210 */ /* 0x000fc40007ffe02d */
[C-C-:B------:R-:W-:Y:S02]  /*eec0*/  SHF.L.W.U32.HI R5, R36.reuse, 0x19, R36.reuse ;  /* 0x0000001924057819 */ /* 0x140fe40000010e24 */
[--C-:B------:R-:W-:Y:S02]  /*eed0*/  SHF.L.W.U32.HI R40, R36, 0xe, R36.reuse ;  /* 0x0000000e24287819 */ /* 0x100fe40000010e24 */
[----:B------:R-:W-:Y:S01]  /*eee0*/  SHF.R.U32.HI R17, RZ, 0x3, R36 ;  /* 0x00000003ff117819 */ /* 0x000fe20000011624 */
[----:B------:R-:W-:-:S03]  /*eef0*/  IMAD.IADD R34, R43, 0x1, R27 ;  /* 0x000000012b227824 */ /* 0x000fc600078e021b */
[----:B------:R-:W-:Y:S02]  /*ef00*/  LOP3.LUT R17, R17, R5, R40, 0x96, !PT ;  /* 0x0000000511117212 */ /* 0x000fe400078e9628 */
[----:B------:R-:W-:Y:S02]  /*ef10*/  IADD3 R40, PT, PT, R37, R4, R28 ;  /* 0x0000000425287210 */ /* 0x000fe40007ffe01c */
[----:B------:R-:W0:Y:S01]  /*ef20*/  LDC.64 R4, c[0x0][0x388] ;  /* 0x0000e200ff047b82 */ /* 0x000e220000000a00 */
[C-C-:B------:R-:W-:Y:S02]  /*ef30*/  SHF.L.W.U32.HI R45, R26.reuse, 0xf, R26.reuse ;  /* 0x0000000f1a2d7819 */ /* 0x140fe40000010e1a */
[--C-:B------:R-:W-:Y:S02]  /*ef40*/  SHF.L.W.U32.HI R46, R26, 0xd, R26.reuse ;  /* 0x0000000d1a2e7819 */ /* 0x100fe40000010e1a */
[----:B------:R-:W-:Y:S02]  /*ef50*/  SHF.R.U32.HI R47, RZ, 0xa, R26 ;  /* 0x0000000aff2f7819 */ /* 0x000fe4000001161a */
[----:B------:R-:W-:-:S02]  /*ef60*/  SHF.L.W.U32.HI R48, R34, 0x1a, R34 ;  /* 0x0000001a22307819 */ /* 0x000fc40000010e22 */
[C-C-:B------:R-:W-:Y:S02]  /*ef70*/  SHF.L.W.U32.HI R49, R34.reuse, 0x15, R34.reuse ;  /* 0x0000001522317819 */ /* 0x140fe40000010e22 */
[----:B------:R-:W-:Y:S02]  /*ef80*/  SHF.L.W.U32.HI R50, R34, 0x7, R34 ;  /* 0x0000000722327819 */ /* 0x000fe40000010e22 */
[----:B------:R-:W-:Y:S02]  /*ef90*/  LOP3.LUT R45, R47, R45, R46, 0x96, !PT ;  /* 0x0000002d2f2d7212 */ /* 0x000fe400078e962e */
[C-C-:B------:R-:W-:Y:S02]  /*efa0*/  SHF.L.W.U32.HI R37, R43.reuse, 0x1e, R43.reuse ;  /* 0x0000001e2b257819 */ /* 0x140fe40000010e2b */
[C-C-:B------:R-:W-:Y:S02]  /*efb0*/  SHF.L.W.U32.HI R46, R43.reuse, 0x13, R43.reuse ;  /* 0x000000132b2e7819 */ /* 0x140fe40000010e2b */
[----:B------:R-:W-:Y:S01]  /*efc0*/  SHF.L.W.U32.HI R47, R43, 0xa, R43 ;  /* 0x0000000a2b2f7819 */ /* 0x000fe20000010e2b */
[----:B------:R-:W-:Y:S01]  /*efd0*/  IMAD.IADD R17, R17, 0x1, R40 ;  /* 0x0000000111117824 */ /* 0x000fe200078e0228 */
[----:B------:R-:W-:-:S02]  /*efe0*/  LOP3.LUT R48, R50, R48, R49, 0x96, !PT ;  /* 0x0000003032307212 */ /* 0x000fc400078e9631 */
[----:B------:R-:W-:Y:S02]  /*eff0*/  LOP3.LUT R49, R30, R34, R41, 0xb8, !PT ;  /* 0x000000221e317212 */ /* 0x000fe400078eb829 */
[----:B------:R-:W-:Y:S02]  /*f000*/  LOP3.LUT R37, R47, R37, R46, 0x96, !PT ;  /* 0x000000252f257212 */ /* 0x000fe400078e962e */
[----:B------:R-:W-:Y:S02]  /*f010*/  LOP3.LUT R40, R38, R44, R43, 0xe8, !PT ;  /* 0x0000002c26287212 */ /* 0x000fe400078ee82b */
[----:B------:R-:W-:Y:S02]  /*f020*/  IADD3 R48, PT, PT, R48, R49, R29 ;  /* 0x0000003130307210 */ /* 0x000fe40007ffe01d */
[----:B------:R-:W-:Y:S02]  /*f030*/  IADD3 R40, PT, PT, R24, R37, R40 ;  /* 0x0000002518287210 */ /* 0x000fe40007ffe028 */
[----:B------:R-:W-:-:S02]  /*f040*/  IADD3 R37, PT, PT, R17, R8, R48 ;  /* 0x0000000811257210 */ /* 0x000fc40007ffe030 */
[----:B------:R-:W-:Y:S02]  /*f050*/  IADD3 R45, PT, PT, R36, R45, R11 ;  /* 0x0000002d242d7210 */ /* 0x000fe40007ffe00b */
[C-C-:B------:R-:W-:Y:S02]  /*f060*/  SHF.L.W.U32.HI R8, R40.reuse, 0x1e, R40.reuse ;  /* 0x0000001e28087819 */ /* 0x140fe40000010e28 */
[C-C-:B------:R-:W-:Y:S02]  /*f070*/  SHF.L.W.U32.HI R47, R40.reuse, 0x13, R40.reuse ;  /* 0x00000013282f7819 */ /* 0x140fe40000010e28 */
[----:B------:R-:W-:-:S04]  /*f080*/  SHF.L.W.U32.HI R36, R40, 0xa, R40 ;  /* 0x0000000a28247819 */ /* 0x000fc80000010e28 */
[----:B------:R-:W-:Y:S02]  /*f090*/  LOP3.LUT R47, R36, R8, R47, 0x96, !PT ;  /* 0x00000008242f7212 */ /* 0x000fe400078e962f */
[----:B0-----:R-:W2:Y:S01]  /*f0a0*/  LDG.E.CONSTANT R8, desc[UR32][R4.64+0x1c] ;  /* 0x00001c2004087981 */ /* 0x001ea2000c1e9900 */
[C-C-:B------:R-:W-:Y:S02]  /*f0b0*/  SHF.L.W.U32.HI R29, R39.reuse, 0x19, R39.reuse ;  /* 0x00000019271d7819 */ /* 0x140fe40000010e27 */
[--C-:B------:R-:W-:Y:S02]  /*f0c0*/  SHF.L.W.U32.HI R44, R39, 0xe, R39.reuse ;  /* 0x0000000e272c7819 */ /* 0x100fe40000010e27 */
[----:B------:R-:W-:-:S04]  /*f0d0*/  SHF.R.U32.HI R46, RZ, 0x3, R39 ;  /* 0x00000003ff2e7819 */ /* 0x000fc80000011627 */
[----:B------:R-:W-:Y:S01]  /*f0e0*/  LOP3.LUT R24, R46, R29, R44, 0x96, !PT ;  /* 0x0000001d2e187212 */ /* 0x000fe200078e962c */
[----:B------:R-:W-:-:S05]  /*f0f0*/  IMAD.IADD R29, R40, 0x1, R37 ;  /* 0x00000001281d7824 */ /* 0x000fca00078e0225 */
[C-C-:B------:R-:W-:Y:S02]  /*f100*/  SHF.L.W.U32.HI R44, R29.reuse, 0x1a, R29.reuse ;  /* 0x0000001a1d2c7819 */ /* 0x140fe40000010e1d */
[C-C-:B------:R-:W-:Y:S02]  /*f110*/  SHF.L.W.U32.HI R49, R29.reuse, 0x15, R29.reuse ;  /* 0x000000151d317819 */ /* 0x140fe40000010e1d */
[----:B------:R-:W-:Y:S01]  /*f120*/  SHF.L.W.U32.HI R46, R29, 0x7, R29 ;  /* 0x000000071d2e7819 */ /* 0x000fe20000010e1d */
[----:B------:R-:W-:-:S03]  /*f130*/  IMAD.IADD R24, R24, 0x1, R45 ;  /* 0x0000000118187824 */ /* 0x000fc600078e022d */
[----:B------:R-:W-:Y:S02]  /*f140*/  LOP3.LUT R49, R46, R44, R49, 0x96, !PT ;  /* 0x0000002c2e317212 */ /* 0x000fe400078e9631 */
        /* <DEDUP_REMOVED lines=8> */
[----:B------:R-:W-:Y:S02]  /*f1d0*/  IADD3 R36, PT, PT, R24, R9, R46 ;  /* 0x0000000918247210 */ /* 0x000fe40007ffe02e */
        /* <DEDUP_REMOVED lines=13> */
[----:B------:R-:W-:Y:S01]  /*f2b0*/  LOP3.LUT R38, R34, R30, R29, 0xb8, !PT ;  /* 0x0000001e22267212 */ /* 0x000fe200078eb81d */
[----:B------:R-:W-:Y:S01]  /*f2c0*/  IMAD.IADD R9, R9, 0x1, R44 ;  /* 0x0000000109097824 */ /* 0x000fe200078e022c */
[----:B------:R-:W-:-:S02]  /*f2d0*/  LOP3.LUT R46, R48, R46, R47, 0x96, !PT ;  /* 0x0000002e302e7212 */ /* 0x000fc400078e962f */
[----:B------:R-:W-:Y:S02]  /*f2e0*/  LOP3.LUT R39, R40, R43, R45, 0xe8, !PT ;  /* 0x0000002b28277212 */ /* 0x000fe400078ee82d */
[----:B------:R-:W-:Y:S02]  /*f2f0*/  IADD3 R38, PT, PT, R50, R38, R41 ;  /* 0x0000002632267210 */ /* 0x000fe40007ffe029 */
[----:B------:R-:W-:Y:S02]  /*f300*/  IADD3 R39, PT, PT, R35, R46, R39 ;  /* 0x0000002e23277210 */ /* 0x000fe40007ffe027 */
[C-C-:B------:R-:W-:Y:S02]  /*f310*/  SHF.L.W.U32.HI R35, R24.reuse, 0xf, R24.reuse ;  /* 0x0000000f18237819 */ /* 0x140fe40000010e18 */
[--C-:B------:R-:W-:Y:S02]  /*f320*/  SHF.L.W.U32.HI R42, R24, 0xd, R24.reuse ;  /* 0x0000000d182a7819 */ /* 0x100fe40000010e18 */
[----:B------:R-:W-:-:S02]  /*f330*/  SHF.R.U32.HI R41, RZ, 0xa, R24 ;  /* 0x0000000aff297819 */ /* 0x000fc40000011618 */
[----:B------:R-:W-:Y:S02]  /*f340*/  IADD3 R38, PT, PT, R9, R22, R38 ;  /* 0x0000001609267210 */ /* 0x000fe40007ffe026 */
[C-C-:B------:R-:W-:Y:S02]  /*f350*/  SHF.L.W.U32.HI R43, R39.reuse, 0x1e, R39.reuse ;  /* 0x0000001e272b7819 */ /* 0x140fe40000010e27 */
[C-C-:B------:R-:W-:Y:S02]  /*f360*/  SHF.L.W.U32.HI R44, R39.reuse, 0x13, R39.reuse ;  /* 0x00000013272c7819 */ /* 0x140fe40000010e27 */
[----:B------:R-:W-:Y:S02]  /*f370*/  SHF.L.W.U32.HI R46, R39, 0xa, R39 ;  /* 0x0000000a272e7819 */ /* 0x000fe40000010e27 */
[----:B------:R-:W-:Y:S01]  /*f380*/  LOP3.LUT R41, R41, R35, R42, 0x96, !PT ;  /* 0x0000002329297212 */ /* 0x000fe200078e962a */
[----:B------:R-:W-:Y:S01]  /*f390*/  IMAD.IADD R35, R39, 0x1, R38 ;  /* 0x0000000127237824 */ /* 0x000fe200078e0226 */
[----:B------:R-:W-:-:S02]  /*f3a0*/  LOP3.LUT R44, R46, R43, R44, 0x96, !PT ;  /* 0x0000002b2e2c7212 */ /* 0x000fc400078e962c */
[----:B------:R-:W-:Y:S02]  /*f3b0*/  LOP3.LUT R40, R45, R40, R39, 0xe8, !PT ;  /* 0x000000282d287212 */ /* 0x000fe400078ee827 */
[C-C-:B------:R-:W-:Y:S02]  /*f3c0*/  SHF.L.W.U32.HI R22, R33.reuse, 0x19, R33.reuse ;  /* 0x0000001921167819 */ /* 0x140fe40000010e21 */
[--C-:B------:R-:W-:Y:S02]  /*f3d0*/  SHF.L.W.U32.HI R43, R33, 0xe, R33.reuse ;  /* 0x0000000e212b7819 */ /* 0x100fe40000010e21 */
[----:B------:R-:W-:Y:S02]  /*f3e0*/  SHF.R.U32.HI R42, RZ, 0x3, R33 ;  /* 0x00000003ff2a7819 */ /* 0x000fe40000011621 */
[C-C-:B------:R-:W-:Y:S02]  /*f3f0*/  SHF.L.W.U32.HI R46, R35.reuse, 0x1a, R35.reuse ;  /* 0x0000001a232e7819 */ /* 0x140fe40000010e23 */
[----:B------:R-:W-:-:S02]  /*f400*/  SHF.L.W.U32.HI R47, R35, 0x15, R35 ;  /* 0x00000015232f7819 */ /* 0x000fc40000010e23 */
[----:B------:R-:W-:Y:S02]  /*f410*/  SHF.L.W.U32.HI R48, R35, 0x7, R35 ;  /* 0x0000000723307819 */ /* 0x000fe40000010e23 */
[----:B------:R-:W-:Y:S02]  /*f420*/  IADD3 R40, PT, PT, R27, R44, R40 ;  /* 0x0000002c1b287210 */ /* 0x000fe40007ffe028 */
[----:B------:R-:W-:Y:S02]  /*f430*/  LOP3.LUT R22, R42, R22, R43, 0x96, !PT ;  /* 0x000000162a167212 */ /* 0x000fe400078e962b */
[----:B------:R-:W-:Y:S02]  /*f440*/  IADD3 R41, PT, PT, R32, R41, R15 ;  /* 0x0000002920297210 */ /* 0x000fe40007ffe00f */
[----:B------:R-:W-:Y:S02]  /*f450*/  LOP3.LUT R47, R48, R46, R47, 0x96, !PT ;  /* 0x0000002e302f7212 */ /* 0x000fe400078e962f */
[----:B------:R-:W-:-:S02]  /*f460*/  SHF.L.W.U32.HI R27, R40, 0x1e, R40 ;  /* 0x0000001e281b7819 */ /* 0x000fc40000010e28 */
[C-C-:B------:R-:W-:Y:S02]  /*f470*/  SHF.L.W.U32.HI R32, R40.reuse, 0x13, R40.reuse ;  /* 0x0000001328207819 */ /* 0x140fe40000010e28 */
[----:B------:R-:W-:Y:S02]  /*f480*/  SHF.L.W.U32.HI R42, R40, 0xa, R40 ;  /* 0x0000000a282a7819 */ /* 0x000fe40000010e28 */
[----:B------:R-:W-:Y:S01]  /*f490*/  LOP3.LUT R43, R29, R35, R30, 0xb8, !PT ;  /* 0x000000231d2b7212 */ /* 0x000fe200078eb81e */
[----:B------:R-:W-:Y:S01]  /*f4a0*/  IMAD.IADD R22, R22, 0x1, R41 ;  /* 0x0000000116167824 */ /* 0x000fe200078e0229 */
[----:B------:R-:W-:Y:S02]  /*f4b0*/  LOP3.LUT R46, R42, R27, R32, 0x96, !PT ;  /* 0x0000001b2a2e7212 */ /* 0x000fe400078e9620 */
[----:B------:R-:W-:Y:S02]  /*f4c0*/  IADD3 R41, PT, PT, R47, R43, R34 ;  /* 0x0000002b2f297210 */ /* 0x000fe40007ffe022 */
[----:B------:R-:W-:-:S02]  /*f4d0*/  SHF.L.W.U32.HI R27, R9, 0xf, R9 ;  /* 0x0000000f091b7819 */ /* 0x000fc40000010e09 */
[--C-:B------:R-:W-:Y:S02]  /*f4e0*/  SHF.L.W.U32.HI R32, R9, 0xd, R9.reuse ;  /* 0x0000000d09207819 */ /* 0x100fe40000010e09 */
[----:B------:R-:W-:Y:S02]  /*f4f0*/  SHF.R.U32.HI R34, RZ, 0xa, R9 ;  /* 0x0000000aff227819 */ /* 0x000fe40000011609 */
[----:B------:R-:W-:Y:S02]  /*f500*/  IADD3 R41, PT, PT, R22, R23, R41 ;  /* 0x0000001716297210 */ /* 0x000fe40007ffe029 */
[----:B------:R-:W-:Y:S02]  /*f510*/  LOP3.LUT R27, R34, R27, R32, 0x96, !PT ;  /* 0x0000001b221b7212 */ /* 0x000fe400078e9620 */
[----:B------:R-:W-:Y:S02]  /*f520*/  LOP3.LUT R45, R39, R45, R40, 0xe8, !PT ;  /* 0x0000002d272d7212 */ /* 0x000fe400078ee828 */
[----:B------:R-:W-:Y:S01]  /*f530*/  IADD3 R32, PT, PT, R33, R27, R14 ;  /* 0x0000001b21207210 */ /* 0x000fe20007ffe00e */
[----:B------:R-:W-:Y:S01]  /*f540*/  IMAD.IADD R14, R40, 0x1, R41 ;  /* 0x00000001280e7824 */ /* 0x000fe200078e0229 */
[----:B------:R-:W-:-:S02]  /*f550*/  SHF.L.W.U32.HI R42, R10, 0x19, R10 ;  /* 0x000000190a2a7819 */ /* 0x000fc40000010e0a */
[--C-:B------:R-:W-:Y:S02]  /*f560*/  SHF.L.W.U32.HI R43, R10, 0xe, R10.reuse ;  /* 0x0000000e0a2b7819 */ /* 0x100fe40000010e0a */
[----:B------:R-:W-:Y:S02]  /*f570*/  SHF.R.U32.HI R44, RZ, 0x3, R10 ;  /* 0x00000003ff2c7819 */ /* 0x000fe4000001160a */
[----:B------:R-:W-:Y:S02]  /*f580*/  IADD3 R37, PT, PT, R37, R46, R45 ;  /* 0x0000002e25257210 */ /* 0x000fe40007ffe02d */
        /* <DEDUP_REMOVED lines=8> */
[----:B------:R-:W-:-:S02]  /*f610*/  LOP3.LUT R42, R44, R42, R45, 0x96, !PT ;  /* 0x0000002a2c2a7212 */ /* 0x000fc400078e962d */
[----:B------:R-:W-:Y:S01]  /*f620*/  LOP3.LUT R34, R30, R14, R35, 0xb8, !PT ;  /* 0x0000000e1e227212 */ /* 0x000fe200078eb823 */
[----:B------:R-:W-:-:S03]  /*f630*/  IMAD.IADD R23, R23, 0x1, R32 ;  /* 0x0000000117177824 */ /* 0x000fc600078e0220 */
[----:B------:R-:W-:Y:S02]  /*f640*/  IADD3 R34, PT, PT, R42, R34, R29 ;  /* 0x000000222a227210 */ /* 0x000fe40007ffe01d */
[C-C-:B------:R-:W-:Y:S02]  /*f650*/  SHF.L.W.U32.HI R27, R22.reuse, 0xf, R22.reuse ;  /* 0x0000000f161b7819 */ /* 0x140fe40000010e16 */
[--C-:B------:R-:W-:Y:S02]  /*f660*/  SHF.L.W.U32.HI R32, R22, 0xd, R22.reuse ;  /* 0x0000000d16207819 */ /* 0x100fe40000010e16 */
[----:B------:R-:W-:Y:S02]  /*f670*/  SHF.R.U32.HI R33, RZ, 0xa, R22 ;  /* 0x0000000aff217819 */ /* 0x000fe40000011616 */
[----:B------:R-:W-:Y:S02]  /*f680*/  IADD3 R44, PT, PT, R23, R18, R34 ;  /* 0x00000012172c7210 */ /* 0x000fe40007ffe022 */
[----:B------:R-:W-:-:S02]  /*f690*/  LOP3.LUT R39, R40, R39, R37, 0xe8, !PT ;  /* 0x0000002728277212 */ /* 0x000fc400078ee825 */
[----:B------:R-:W-:Y:S01]  /*f6a0*/  LOP3.LUT R32, R33, R27, R32, 0x96, !PT ;  /* 0x0000001b21207212 */ /* 0x000fe200078e9620 */
[----:B------:R-:W-:Y:S01]  /*f6b0*/  IMAD.IADD R27, R37, 0x1, R44 ;  /* 0x00000001251b7824 */ /* 0x000fe200078e022c */
[----:B------:R-:W-:Y:S02]  /*f6c0*/  IADD3 R36, PT, PT, R36, R43, R39 ;  /* 0x0000002b24247210 */ /* 0x000fe40007ffe027 */
[C-C-:B------:R-:W-:Y:S02]  /*f6d0*/  SHF.L.W.U32.HI R18, R31.reuse, 0x19, R31.reuse ;  /* 0x000000191f127819 */ /* 0x140fe40000010e1f */
[--C-:B------:R-:W-:Y:S02]  /*f6e0*/  SHF.L.W.U32.HI R29, R31, 0xe, R31.reuse ;  /* 0x0000000e1f1d7819 */ /* 0x100fe40000010e1f */
[----:B------:R-:W-:Y:S02]  /*f6f0*/  SHF.R.U32.HI R33, RZ, 0x3, R31 ;  /* 0x00000003ff217819 */ /* 0x000fe4000001161f */
[----:B------:R-:W-:-:S02]  /*f700*/  SHF.L.W.U32.HI R34, R36, 0x1e, R36 ;  /* 0x0000001e24227819 */ /* 0x000fc40000010e24 */
[C-C-:B------:R-:W-:Y:S02]  /*f710*/  SHF.L.W.U32.HI R39, R36.reuse, 0x13, R36.reuse ;  /* 0x0000001324277819 */ /* 0x140fe40000010e24 */
[----:B------:R-:W-:Y:S02]  /*f720*/  SHF.L.W.U32.HI R42, R36, 0xa, R36 ;  /* 0x0000000a242a7819 */ /* 0x000fe40000010e24 */
[C-C-:B------:R-:W-:Y:S02]  /*f730*/  SHF.L.W.U32.HI R43, R27.reuse, 0x1a, R27.reuse ;  /* 0x0000001a1b2b7819 */ /* 0x140fe40000010e1b */
[C-C-:B------:R-:W-:Y:S02]  /*f740*/  SHF.L.W.U32.HI R46, R27.reuse, 0x15, R27.reuse ;  /* 0x000000151b2e7819 */ /* 0x140fe40000010e1b */
[----:B------:R-:W-:Y:S02]  /*f750*/  SHF.L.W.U32.HI R45, R27, 0x7, R27 ;  /* 0x000000071b2d7819 */ /* 0x000fe40000010e1b */
[----:B------:R-:W-:-:S02]  /*f760*/  LOP3.LUT R18, R33, R18, R29, 0x96, !PT ;  /* 0x0000001221127212 */ /* 0x000fc400078e961d */
[----:B------:R-:W-:Y:S02]  /*f770*/  IADD3 R25, PT, PT, R10, R32, R25 ;  /* 0x000000200a197210 */ /* 0x000fe40007ffe019 */
[----:B------:R-:W-:Y:S02]  /*f780*/  LOP3.LUT R39, R42, R34, R39, 0x96, !PT ;  /* 0x000000222a277212 */ /* 0x000fe400078e9627 */
[----:B------:R-:W-:Y:S02]  /*f790*/  LOP3.LUT R43, R45, R43, R46, 0x96, !PT ;  /* 0x0000002b2d2b7212 */ /* 0x000fe400078e962e */
[----:B------:R-:W-:Y:S02]  /*f7a0*/  LOP3.LUT R40, R37, R40, R36, 0xe8, !PT ;  /* 0x0000002825287212 */ /* 0x000fe400078ee824 */
[----:B------:R-:W-:Y:S01]  /*f7b0*/  LOP3.LUT R10, R35, R27, R14, 0xb8, !PT ;  /* 0x0000001b230a7212 */ /* 0x000fe200078eb80e */
[----:B------:R-:W-:Y:S01]  /*f7c0*/  IMAD.IADD R18, R18, 0x1, R25 ;  /* 0x0000000112127824 */ /* 0x000fe200078e0219 */
[----:B------:R-:W-:-:S02]  /*f7d0*/  IADD3 R40, PT, PT, R38, R39, R40 ;  /* 0x0000002726287210 */ /* 0x000fc40007ffe028 */
[----:B------:R-:W-:Y:S02]  /*f7e0*/  IADD3 R43, PT, PT, R43, R10, R30 ;  /* 0x0000000a2b2b7210 */ /* 0x000fe40007ffe01e */
[C-C-:B------:R-:W-:Y:S02]  /*f7f0*/  SHF.L.W.U32.HI R10, R23.reuse, 0xf, R23.reuse ;  /* 0x0000000f170a7819 */ /* 0x140fe40000010e17 */
[--C-:B------:R-:W-:Y:S02]  /*f800*/  SHF.L.W.U32.HI R25, R23, 0xd, R23.reuse ;  /* 0x0000000d17197819 */ /* 0x100fe40000010e17 */
[----:B------:R-:W-:Y:S02]  /*f810*/  SHF.R.U32.HI R29, RZ, 0xa, R23 ;  /* 0x0000000aff1d7819 */ /* 0x000fe40000011617 */
[C-C-:B------:R-:W-:Y:S02]  /*f820*/  SHF.L.W.U32.HI R30, R40.reuse, 0x1e, R40.reuse ;  /* 0x0000001e281e7819 */ /* 0x140fe40000010e28 */
[----:B------:R-:W-:-:S02]  /*f830*/  SHF.L.W.U32.HI R33, R40, 0x13, R40 ;  /* 0x0000001328217819 */ /* 0x000fc40000010e28 */
[--C-:B------:R-:W-:Y:S02]  /*f840*/  SHF.L.W.U32.HI R32, R40, 0xa, R40.reuse ;  /* 0x0000000a28207819 */ /* 0x100fe40000010e28 */
[----:B------:R-:W-:Y:S02]  /*f850*/  IADD3 R43, PT, PT, R18, R19, R43 ;  /* 0x00000013122b7210 */ /* 0x000fe40007ffe02b */
[----:B------:R-:W-:Y:S02]  /*f860*/  LOP3.LUT R25, R29, R10, R25, 0x96, !PT ;  /* 0x0000000a1d197212 */ /* 0x000fe400078e9619 */
[----:B------:R-:W-:Y:S01]  /*f870*/  LOP3.LUT R32, R32, R30, R33, 0x96, !PT ;  /* 0x0000001e20207212 */ /* 0x000fe200078e9621 */
[C---:B------:R-:W-:Y:S01]  /*f880*/  IMAD.IADD R10, R36.reuse, 0x1, R43 ;  /* 0x00000001240a7824 */ /* 0x040fe200078e022b */
[----:B------:R-:W-:Y:S02]  /*f890*/  LOP3.LUT R37, R36, R37, R40, 0xe8, !PT ;  /* 0x0000002524257212 */ /* 0x000fe400078ee828 */
[----:B------:R-:W-:-:S02]  /*f8a0*/  SHF.L.W.U32.HI R19, R20, 0x19, R20 ;  /* 0x0000001914137819 */ /* 0x000fc40000010e14 */
[--C-:B------:R-:W-:Y:S02]  /*f8b0*/  SHF.L.W.U32.HI R30, R20, 0xe, R20.reuse ;  /* 0x0000000e141e7819 */ /* 0x100fe40000010e14 */
[----:B------:R-:W-:Y:S02]  /*f8c0*/  SHF.R.U32.HI R29, RZ, 0x3, R20 ;  /* 0x00000003ff1d7819 */ /* 0x000fe40000011614 */
[----:B------:R-:W-:Y:S02]  /*f8d0*/  IADD3 R41, PT, PT, R41, R32, R37 ;  /* 0x0000002029297210 */ /* 0x000fe40007ffe025 */
        /* <DEDUP_REMOVED lines=14> */
[----:B------:R-:W-:Y:S02]  /*f9c0*/  IADD3 R34, PT, PT, R34, R31, R35 ;  /* 0x0000001f22227210 */ /* 0x000fe40007ffe023 */
[----:B------:R-:W-:-:S02]  /*f9d0*/  SHF.R.U32.HI R18, RZ, 0xa, R18 ;  /* 0x0000000aff127819 */ /* 0x000fc40000011612 */
[----:B------:R-:W-:Y:S02]  /*f9e0*/  IADD3 R35, PT, PT, R19, R12, R34 ;  /* 0x0000000c13237210 */ /* 0x000fe40007ffe022 */
[----:B------:R-:W-:Y:S02]  /*f9f0*/  LOP3.LUT R18, R18, R25, R26, 0x96, !PT ;  /* 0x0000001912127212 */ /* 0x000fe400078e961a */
[C---:B------:R-:W-:Y:S02]  /*fa00*/  SHF.L.W.U32.HI R29, R21.reuse, 0x19, R21 ;  /* 0x00000019151d7819 */ /* 0x040fe40000010e15 */
[----:B------:R-:W-:Y:S01]  /*fa10*/  IADD3 R18, PT, PT, R20, R18, R17 ;  /* 0x0000001214127210 */ /* 0x000fe20007ffe011 */
[----:B------:R-:W-:Y:S01]  /*fa20*/  IMAD.IADD R17, R40, 0x1, R35 ;  /* 0x0000000128117824 */ /* 0x000fe200078e0223 */
        /* <DEDUP_REMOVED lines=9> */
[----:B------:R-:W-:Y:S01]  /*fac0*/  LOP3.LUT R26, R27, R17, R10, 0xb8, !PT ;  /* 0x000000111b1a7212 */ /* 0x000fe200078eb80a */
[----:B------:R-:W-:Y:S01]  /*fad0*/  IMAD.IADD R18, R29, 0x1, R18 ;  /* 0x000000011d127824 */ /* 0x000fe200078e0212 */
[C-C-:B------:R-:W-:Y:S02]  /*fae0*/  SHF.L.W.U32.HI R12, R36.reuse, 0x1e, R36.reuse ;  /* 0x0000001e240c7819 */ /* 0x140fe40000010e24 */
[C-C-:B------:R-:W-:Y:S02]  /*faf0*/  SHF.L.W.U32.HI R25, R36.reuse, 0x13, R36.reuse ;  /* 0x0000001324197819 */ /* 0x140fe40000010e24 */
[----:B------:R-:W-:Y:S02]  /*fb00*/  SHF.L.W.U32.HI R20, R36, 0xa, R36 ;  /* 0x0000000a24147819 */ /* 0x000fe40000010e24 */
[----:B------:R-:W-:-:S02]  /*fb10*/  IADD3 R26, PT, PT, R31, R26, R14 ;  /* 0x0000001a1f1a7210 */ /* 0x000fc40007ffe00e */
[----:B------:R-:W-:Y:S02]  /*fb20*/  LOP3.LUT R20, R20, R12, R25, 0x96, !PT ;  /* 0x0000000c14147212 */ /* 0x000fe400078e9619 */
        /* <DEDUP_REMOVED lines=14> */
[----:B------:R-:W-:Y:S02]  /*fc10*/  LOP3.LUT R13, R20, R13, R14, 0x96, !PT ;  /* 0x0000000d140d7212 */ /* 0x000fe400078e960e */
[----:B------:R-:W-:Y:S02]  /*fc20*/  IADD3 R24, PT, PT, R21, R19, R24 ;  /* 0x0000001315187210 */ /* 0x000fe40007ffe018 */
[C-C-:B------:R-:W-:Y:S02]  /*fc30*/  SHF.L.W.U32.HI R25, R40.reuse, 0x1e, R40.reuse ;  /* 0x0000001e28197819 */ /* 0x140fe40000010e28 */
[----:B------:R-:W-:-:S02]  /*fc40*/  SHF.L.W.U32.HI R26, R40, 0x13, R40 ;  /* 0x00000013281a7819 */ /* 0x000fc40000010e28 */
[----:B------:R-:W-:Y:S02]  /*fc50*/  SHF.L.W.U32.HI R29, R40, 0xa, R40 ;  /* 0x0000000a281d7819 */ /* 0x000fe40000010e28 */
[----:B------:R-:W-:Y:S02]  /*fc60*/  LOP3.LUT R32, R33, R31, R32, 0x96, !PT ;  /* 0x0000001f21207212 */ /* 0x000fe400078e9620 */
[----:B------:R-:W-:Y:S01]  /*fc70*/  LOP3.LUT R14, R10, R12, R17, 0xb8, !PT ;  /* 0x0000000c0a0e7212 */ /* 0x000fe200078eb811 */
[----:B------:R-:W-:Y:S01]  /*fc80*/  IMAD.IADD R21, R13, 0x1, R24 ;  /* 0x000000010d157824 */ /* 0x000fe200078e0218 */
[----:B------:R-:W-:Y:S02]  /*fc90*/  LOP3.LUT R26, R29, R25, R26, 0x96, !PT ;  /* 0x000000191d1a7212 */ /* 0x000fe400078e961a */
[----:B------:R-:W-:Y:S02]  /*fca0*/  LOP3.LUT R41, R36, R41, R40, 0xe8, !PT ;  /* 0x0000002924297212 */ /* 0x000fe400078ee828 */
[----:B------:R-:W-:-:S02]  /*fcb0*/  IADD3 R32, PT, PT, R32, R14, R27 ;  /* 0x0000000e20207210 */ /* 0x000fc40007ffe01b */
[C-C-:B------:R-:W-:Y:S02]  /*fcc0*/  SHF.L.W.U32.HI R14, R18.reuse, 0xf, R18.reuse ;  /* 0x0000000f120e7819 */ /* 0x140fe40000010e12 */
[--C-:B------:R-:W-:Y:S02]  /*fcd0*/  SHF.L.W.U32.HI R19, R18, 0xd, R18.reuse ;  /* 0x0000000d12137819 */ /* 0x100fe40000010e12 */
[----:B------:R-:W-:Y:S02]  /*fce0*/  IADD3 R13, PT, PT, R35, R26, R41 ;  /* 0x0000001a230d7210 */ /* 0x000fe40007ffe029 */
[----:B------:R-:W-:Y:S02]  /*fcf0*/  SHF.R.U32.HI R18, RZ, 0xa, R18 ;  /* 0x0000000aff127819 */ /* 0x000fe40000011612 */
[----:B------:R-:W-:Y:S02]  /*fd00*/  IADD3 R29, PT, PT, R21, R2, R32 ;  /* 0x00000002151d7210 */ /* 0x000fe40007ffe020 */
[----:B------:R-:W-:-:S02]  /*fd10*/  SHF.L.W.U32.HI R20, R13, 0x1e, R13 ;  /* 0x0000001e0d147819 */ /* 0x000fc40000010e0d */
[C-C-:B------:R-:W-:Y:S02]  /*fd20*/  SHF.L.W.U32.HI R25, R13.reuse, 0x13, R13.reuse ;  /* 0x000000130d197819 */ /* 0x140fe40000010e0d */
[----:B------:R-:W-:Y:S02]  /*fd30*/  SHF.L.W.U32.HI R24, R13, 0xa, R13 ;  /* 0x0000000a0d187819 */ /* 0x000fe40000010e0d */
[----:B------:R-:W-:Y:S01]  /*fd40*/  LOP3.LUT R14, R18, R14, R19, 0x96, !PT ;  /* 0x0000000e120e7212 */ /* 0x000fe200078e9613 */
[----:B------:R-:W-:Y:S01]  /*fd50*/  IMAD.IADD R19, R36, 0x1, R29 ;  /* 0x0000000124137824 */ /* 0x000fe200078e021d */
        /* <DEDUP_REMOVED lines=8> */
[----:B------:R-:W-:-:S02]  /*fde0*/  IADD3 R9, PT, PT, R28, R14, R9 ;  /* 0x0000000e1c097210 */ /* 0x000fc40007ffe009 */
[----:B------:R-:W-:Y:S02]  /*fdf0*/  LOP3.LUT R31, R26, R24, R31, 0x96, !PT ;  /* 0x000000181a1f7212 */ /* 0x000fe400078e961f */
[----:B------:R-:W-:Y:S02]  /*fe00*/  LOP3.LUT R2, R40, R36, R13, 0xe8, !PT ;  /* 0x0000002428027212 */ /* 0x000fe400078ee80d */
[----:B------:R-:W-:Y:S01]  /*fe10*/  LOP3.LUT R26, R17, R19, R12, 0xb8, !PT ;  /* 0x00000013111a7212 */ /* 0x000fe200078eb80c */
[----:B------:R-:W-:Y:S01]  /*fe20*/  IMAD.IADD R18, R18, 0x1, R9 ;  /* 0x0000000112127824 */ /* 0x000fe200078e0209 */
[----:B------:R-:W-:Y:S02]  /*fe30*/  IADD3 R2, PT, PT, R30, R27, R2 ;  /* 0x0000001b1e027210 */ /* 0x000fe40007ffe002 */
[----:B------:R-:W-:Y:S02]  /*fe40*/  IADD3 R31, PT, PT, R31, R26, R10 ;  /* 0x0000001a1f1f7210 */ /* 0x000fe40007ffe00a */
[----:B------:R-:W-:-:S02]  /*fe50*/  SHF.L.W.U32.HI R14, R2, 0x1e, R2 ;  /* 0x0000001e020e7819 */ /* 0x000fc40000010e02 */
[C-C-:B------:R-:W-:Y:S02]  /*fe60*/  SHF.L.W.U32.HI R25, R2.reuse, 0x13, R2.reuse ;  /* 0x0000001302197819 */ /* 0x140fe40000010e02 */
[----:B------:R-:W-:Y:S02]  /*fe70*/  SHF.L.W.U32.HI R20, R2, 0xa, R2 ;  /* 0x0000000a02147819 */ /* 0x000fe40000010e02 */
[C-C-:B------:R-:W-:Y:S02]  /*fe80*/  SHF.L.W.U32.HI R9, R21.reuse, 0xf, R21.reuse ;  /* 0x0000000f15097819 */ /* 0x140fe40000010e15 */
[----:B------:R-:W-:Y:S02]  /*fe90*/  SHF.L.W.U32.HI R10, R21, 0xd, R21 ;  /* 0x0000000d150a7819 */ /* 0x000fe40000010e15 */
[----:B------:R-:W-:Y:S02]  /*fea0*/  IADD3 R31, PT, PT, R18, R3, R31 ;  /* 0x00000003121f7210 */ /* 0x000fe40007ffe01f */
[----:B------:R-:W-:-:S02]  /*feb0*/  SHF.R.U32.HI R21, RZ, 0xa, R21 ;  /* 0x0000000aff157819 */ /* 0x000fc40000011615 */
[----:B------:R-:W-:Y:S02]  /*fec0*/  LOP3.LUT R24, R20, R14, R25, 0x96, !PT ;  /* 0x0000000e14187212 */ /* 0x000fe400078e9619 */
[----:B------:R-:W-:Y:S01]  /*fed0*/  LOP3.LUT R26, R13, R40, R2, 0xe8, !PT ;  /* 0x000000280d1a7212 */ /* 0x000fe200078ee802 */
[----:B------:R-:W-:Y:S01]  /*fee0*/  IMAD.IADD R40, R40, 0x1, R31 ;  /* 0x0000000128287824 */ /* 0x000fe200078e021f */
[C-C-:B------:R-:W-:Y:S02]  /*fef0*/  SHF.L.W.U32.HI R14, R16.reuse, 0x19, R16.reuse ;  /* 0x00000019100e7819 */ /* 0x140fe40000010e10 */
[--C-:B------:R-:W-:Y:S02]  /*ff00*/  SHF.L.W.U32.HI R25, R16, 0xe, R16.reuse ;  /* 0x0000000e10197819 */ /* 0x100fe40000010e10 */
[----:B------:R-:W-:Y:S02]  /*ff10*/  SHF.R.U32.HI R20, RZ, 0x3, R16 ;  /* 0x00000003ff147819 */ /* 0x000fe40000011610 */
[----:B------:R-:W-:-:S02]  /*ff20*/  LOP3.LUT R9, R21, R9, R10, 0x96, !PT ;  /* 0x0000000915097212 */ /* 0x000fc400078e960a */
[----:B------:R-:W-:Y:S02]  /*ff30*/  LOP3.LUT R14, R20, R14, R25, 0x96, !PT ;  /* 0x0000000e140e7212 */ /* 0x000fe400078e9619 */
[----:B------:R-:W-:Y:S02]  /*ff40*/  IADD3 R9, PT, PT, R11, R9, R22 ;  /* 0x000000090b097210 */ /* 0x000fe40007ffe016 */
        /* <DEDUP_REMOVED lines=18> */
[C-C-:B------:R-:W-:Y:S02]  /*10070*/  SHF.L.W.U32.HI R6, R15.reuse, 0x19, R15.reuse ;  /* 0x000000190f067819 */ /* 0x140fe40000010e0f */
[--C-:B------:R-:W-:Y:S01]  /*10080*/  SHF.L.W.U32.HI R9, R15, 0xe, R15.reuse ;  /* 0x0000000e0f097819 */ /* 0x100fe20000010e0f */
[----:B------:R-:W-:Y:S01]  /*10090*/  IMAD.IADD R13, R13, 0x1, R20 ;  /* 0x000000010d0d7824 */ /* 0x000fe200078e0214 */
[----:B------:R-:W-:Y:S02]  /*100a0*/  LOP3.LUT R3, R18, R3, R10, 0x96, !PT ;  /* 0x0000000312037212 */ /* 0x000fe400078e960a */
[----:B------:R-:W-:Y:S02]  /*100b0*/  SHF.R.U32.HI R15, RZ, 0x3, R15 ;  /* 0x00000003ff0f7819 */ /* 0x000fe4000001160f */
[----:B------:R-:W-:-:S02]  /*100c0*/  SHF.L.W.U32.HI R10, R14, 0x1e, R14 ;  /* 0x0000001e0e0a7819 */ /* 0x000fc40000010e0e */
[C-C-:B------:R-:W-:Y:S02]  /*100d0*/  SHF.L.W.U32.HI R11, R14.reuse, 0x13, R14.reuse ;  /* 0x000000130e0b7819 */ /* 0x140fe40000010e0e */
[----:B------:R-:W-:Y:S02]  /*100e0*/  SHF.L.W.U32.HI R17, R14, 0xa, R14 ;  /* 0x0000000a0e117819 */ /* 0x000fe40000010e0e */
        /* <DEDUP_REMOVED lines=12> */
[C-C-:B------:R-:W-:Y:S02]  /*101b0*/  SHF.L.W.U32.HI R10, R9.reuse, 0x1e, R9.reuse ;  /* 0x0000001e090a7819 */ /* 0x140fe40000010e09 */
[C-C-:B------:R-:W-:Y:S02]  /*101c0*/  SHF.L.W.U32.HI R11, R9.reuse, 0x13, R9.reuse ;  /* 0x00000013090b7819 */ /* 0x140fe40000010e09 */
[----:B------:R-:W-:Y:S02]  /*101d0*/  SHF.L.W.U32.HI R16, R9, 0xa, R9 ;  /* 0x0000000a09107819 */ /* 0x000fe40000010e09 */
[----:B------:R-:W-:Y:S02]  /*101e0*/  IADD3 R3, PT, PT, R6, R7, R3 ;  /* 0x0000000706037210 */ /* 0x000fe40007ffe003 */
[----:B------:R-:W-:-:S02]  /*101f0*/  LOP3.LUT R10, R16, R10, R11, 0x96, !PT ;  /* 0x0000000a100a7212 */ /* 0x000fc400078e960b */
[----:B------:R-:W-:Y:S01]  /*10200*/  LOP3.LUT R6, R14, R29, R9, 0xe8, !PT ;  /* 0x0000001d0e067212 */ /* 0x000fe200078ee809 */
[----:B------:R-:W-:-:S03]  /*10210*/  VIADD R19, R19, UR23 ;  /* 0x0000001713137c36 */ /* 0x000fc60008000000 */
[C---:B------:R-:W-:Y:S01]  /*10220*/  IADD3 R6, PT, PT, R3.reuse, R10, R6 ;  /* 0x0000000a03067210 */ /* 0x040fe20007ffe006 */
[----:B------:R-:W-:Y:S01]  /*10230*/  VIADD R40, R40, UR22 ;  /* 0x0000001628287c36 */ /* 0x000fe20008000000 */
[----:B------:R-:W-:Y:S01]  /*10240*/  IADD3 R2, PT, PT, R3, UR20, R2 ;  /* 0x0000001403027c10 */ /* 0x000fe2000fffe002 */
[----:B------:R-:W-:Y:S01]  /*10250*/  VIADD R13, R13, UR21 ;  /* 0x000000150d0d7c36 */ /* 0x000fe20008000000 */
[----:B------:R-:W-:Y:S01]  /*10260*/  PRMT R19, R19, 0x123, RZ ;  /* 0x0000012313137816 */ /* 0x000fe200000000ff */
[----:B------:R-:W-:Y:S02]  /*10270*/  VIADD R29, R29, UR19 ;  /* 0x000000131d1d7c36 */ /* 0x000fe40008000000 */
[----:B------:R-:W-:Y:S02]  /*10280*/  VIADD R14, R14, UR18 ;  /* 0x000000120e0e7c36 */ /* 0x000fe40008000000 */
[----:B------:R-:W-:Y:S02]  /*10290*/  VIADD R9, R9, UR17 ;  /* 0x0000001109097c36 */ /* 0x000fe40008000000 */
[----:B------:R-:W-:Y:S01]  /*102a0*/  VIADD R6, R6, UR16 ;  /* 0x0000001006067c36 */ /* 0x000fe20008000000 */
[----:B--2---:R-:W-:Y:S01]  /*102b0*/  ISETP.GE.U32.AND P0, PT, R19, R8, PT ;  /* 0x000000081300720c */ /* 0x004fe20003f06070 */
[----:B------:R-:W-:Y:S01]  /*102c0*/  BSSY.RECONVERGENT B0, `(.L_x_0) ;  /* 0x000002c000007945 */ /* 0x000fe20003800200 */
[----:B------:R-:W-:-:S02]  /*102d0*/  PRMT R29, R29, 0x123, RZ ;  /* 0x000001231d1d7816 */ /* 0x000fc400000000ff */
[----:B------:R-:W-:Y:S02]  /*102e0*/  PRMT R40, R40, 0x123, RZ ;  /* 0x0000012328287816 */ /* 0x000fe400000000ff */
[----:B------:R-:W-:Y:S02]  /*102f0*/  PRMT R14, R14, 0x123, RZ ;  /* 0x000001230e0e7816 */ /* 0x000fe400000000ff */
[----:B------:R-:W-:Y:S02]  /*10300*/  PRMT R13, R13, 0x123, RZ ;  /* 0x000001230d0d7816 */ /* 0x000fe400000000ff */
[----:B------:R-:W-:Y:S02]  /*10310*/  PRMT R9, R9, 0x123, RZ ;  /* 0x0000012309097816 */ /* 0x000fe400000000ff */
[----:B------:R-:W-:Y:S01]  /*10320*/  PRMT R2, R2, 0x123, RZ ;  /* 0x0000012302027816 */ /* 0x000fe200000000ff */
[----:B------:R-:W-:Y:S06]  /*10330*/  @!P0 BRA `(.L_x_1) ;  /* 0x0000000000908947 */ /* 0x000fec0003800000 */
[----:B------:R-:W-:-:S13]  /*10340*/  ISETP.GT.U32.AND P0, PT, R19, R8, PT ;  /* 0x000000081300720c */ /* 0x000fda0003f04070 */
[----:B------:R-:W-:Y:S05]  /*10350*/  @P0 EXIT ;  /* 0x000000000000094d */ /* 0x000fea0003800000 */
[----:B------:R-:W2:Y:S02]  /*10360*/  LDG.E.CONSTANT R3, desc[UR32][R4.64+0x18] ;  /* 0x0000182004037981 */ /* 0x000ea4000c1e9900 */
[----:B--2---:R-:W-:-:S13]  /*10370*/  ISETP.GE.U32.AND P0, PT, R40, R3, PT ;  /* 0x000000032800720c */ /* 0x004fda0003f06070 */
[----:B------:R-:W-:Y:S05]  /*10380*/  @!P0 BRA `(.L_x_1) ;  /* 0x00000000007c8947 */ /* 0x000fea0003800000 */
        /* <DEDUP_REMOVED lines=27> */
[----:B------:R-:W2:Y:S01]  /*10540*/  LDG.E.CONSTANT R4, desc[UR32][R4.64] ;  /* 0x0000002004047981 */ /* 0x000ea2000c1e9900 */
[----:B------:R-:W-:-:S04]  /*10550*/  PRMT R3, R6, 0x123, RZ ;  /* 0x0000012306037816 */ /* 0x000fc800000000ff */
[----:B--2---:R-:W-:-:S13]  /*10560*/  ISETP.GT.U32.AND P0, PT, R3, R4, PT ;  /* 0x000000040300720c */ /* 0x004fda0003f04070 */
[----:B------:R-:W-:Y:S05]  /*10570*/  @P0 EXIT ;  /* 0x000000000000094d */ /* 0x000fea0003800000 */
.L_x_1:
[----:B------:R-:W-:Y:S05]  /*10580*/  BSYNC.RECONVERGENT B0 ;  /* 0x0000000000007941 */ /* 0x000fea0003800200 */
.L_x_0:
[----:B------:R-:W0:Y:S01]  /*10590*/  LDCU.64 UR4, c[0x0][0x3a0] ;  /* 0x00007400ff0477ac */ /* 0x000e220008000a00 */
[----:B------:R-:W-:Y:S02]  /*105a0*/  IMAD.MOV.U32 R5, RZ, RZ, 0x1 ;  /* 0x00000001ff057424 */ /* 0x000fe400078e00ff */
[----:B------:R-:W-:Y:S02]  /*105b0*/  IMAD.MOV.U32 R4, RZ, RZ, RZ ;  /* 0x000000ffff047224 */ /* 0x000fe400078e00ff */
[----:B0-----:R-:W-:Y:S02]  /*105c0*/  IMAD.U32 R2, RZ, RZ, UR4 ;  /* 0x00000004ff027e24 */ /* 0x001fe4000f8e00ff */
[----:B------:R-:W-:-:S05]  /*105d0*/  IMAD.U32 R3, RZ, RZ, UR5 ;  /* 0x00000005ff037e24 */ /* 0x000fca000f8e00ff */
[----:B------:R-:W2:Y:S02]  /*105e0*/  ATOMG.E.CAS.STRONG.GPU PT, R2, [R2], R4, R5 ;  /* 0x00000004020273a9 */ /* 0x000ea400001ee105 */
[----:B--2---:R-:W-:-:S13]  /*105f0*/  ISETP.NE.AND P0, PT, R2, RZ, PT ;  /* 0x000000ff0200720c */ /* 0x004fda0003f05270 */
[----:B------:R-:W-:Y:S05]  /*10600*/  @P0 EXIT ;  /* 0x000000000000094d */ /* 0x000fea0003800000 */
[----:B------:R-:W0:Y:S02]  /*10610*/  LDC.64 R2, c[0x0][0x398] ;  /* 0x0000e600ff027b82 */ /* 0x000e240000000a00 */
[----:B0-----:R-:W-:Y:S01]  /*10620*/  STG.E desc[UR32][R2.64], R0 ;  /* 0x0000000002007986 */ /* 0x001fe2000c101920 */
[----:B------:R-:W-:Y:S05]  /*10630*/  EXIT ;  /* 0x000000000000794d */ /* 0x000fea0003800000 */
.L_x_2:
[----:B------:R-:W-:-:S00]  /*10640*/  BRA `(.L_x_2) ;  /* 0xfffffffc00fc7947 */ /* 0x000fc0000383ffff */
[----:B------:R-:W-:-:S00]  /*10650*/  NOP ;  /* 0x0000000000007918 */ /* 0x000fc00000000000 */
        /* <DEDUP_REMOVED lines=10> */
.L_x_3:


//--------------------- .nv.shared.reserved.0     --------------------------
	.section	.nv.shared.reserved.0,"aw",@nobits
	.weak		__nv_reservedSMEM_offset_0_alias
	.size		__nv_reservedSMEM_offset_0_alias, 0, 64
	.other		__nv_reservedSMEM_offset_0_alias,@"STO_CUDA_RESERVED_SHARED STV_DEFAULT"
__nv_reservedSMEM_offset_0_alias:
	.zero		0
	.zero		64


//--------------------- .nv.constant0._ZN6tetsuo11mine_kernelEPKjS1_jPjS2_ --------------------------
	.section	.nv.constant0._ZN6tetsuo11mine_kernelEPKjS1_jPjS2_,"a",@progbits
	.sectionflags	@""
	.align	4
.nv.constant0._ZN6tetsuo11mine_kernelEPKjS1_jPjS2_:
	.zero		936


//--------------------- SYMBOLS --------------------------

	.type		.nv.reservedSmem.offset0,@object
	.size		.nv.reservedSmem.offset0,0x4
